	.target	sm_90a

	.elftype	@"ET_EXEC"


//--------------------- .note.nv.tkinfo           --------------------------
	.section	.note.nv.tkinfo,"",@"SHT_NOTE"
	.sectionflags	@"SHF_NOTE_NV_TKINFO"
	.tkinfo
        /*0018*/ 	.word	0x00000002
        /*0030*/ 	.string	""
        /*0030*/ 	.string	"ptxas"
        /*0030*/ 	.string	"Cuda compilation tools, release 13.0, V13.0.88"
        /*0030*/ 	.string	"Build cuda_13.0.r13.0/compiler.36424714_0"
        /*0030*/ 	.string	"-arch sm_90a -m 64 "



//--------------------- .note.nv.cuinfo           --------------------------
	.section	.note.nv.cuinfo,"",@"SHT_NOTE"
	.sectionflags	@"SHF_NOTE_NV_CUINFO"
        /*0018*/ 	.short	0x0002
        /*001a*/ 	.short	0x005a
        /*001c*/ 	.short	0x0082
	.zero		2


//--------------------- .nv.info                  --------------------------
	.section	.nv.info,"",@"SHT_CUDA_INFO"
	.align	4


	//----- nvinfo : EIATTR_REGCOUNT
	.align		4
        /*0000*/ 	.byte	0x04, 0x2f
        /*0002*/ 	.short	(.L_12 - .L_11)
	.align		4
.L_11:
        /*0004*/ 	.word	index@(_ZN7cutlass13device_kernelIN5flash22FlashAttnBwdPreprocessIN4cute5tupleIJNS3_1CILi64EEENS5_ILi96EEEEEENS_6half_tEfNS_4arch4Sm80ELb1ELb1EEEEEvNT_6ParamsE)
        /*0008*/ 	.word	0x00000030


	//----- nvinfo : EIATTR_FRAME_SIZE
	.align		4
.L_12:
        /*000c*/ 	.byte	0x04, 0x11
        /*000e*/ 	.short	(.L_14 - .L_13)
	.align		4
.L_13:
        /*0010*/ 	.word	index@(_ZN7cutlass13device_kernelIN5flash22FlashAttnBwdPreprocessIN4cute5tupleIJNS3_1CILi64EEENS5_ILi96EEEEEENS_6half_tEfNS_4arch4Sm80ELb1ELb1EEEEEvNT_6ParamsE)
        /*0014*/ 	.word	0x00000000


	//----- nvinfo : EIATTR_REGCOUNT
	.align		4
.L_14:
        /*0018*/ 	.byte	0x04, 0x2f
        /*001a*/ 	.short	(.L_16 - .L_15)
	.align		4
.L_15:
        /*001c*/ 	.word	index@(_ZN7cutlass13device_kernelIN5flash19enable_sm80_to_sm89INS1_16FlashAttnBwdSm80INS1_25CollectiveMainloopBwdSm80ILi2ELi2EN4cute5tupleIJNS5_1CILi64EEENS7_ILi128EEENS7_ILi96EEEEEENS_6half_tEfNS_4arch4Sm80ELb1ELb0ELb0ELb1ELb1ELb0ELb0ELb0ELi2ELi2ELi4ELi2ELb0EEENS1_24CollectiveEpilogueBwdGQAISB_fSE_Li256ELb1ELb1EEENS1_25SingleTileBwdLPTSchedulerILb1ELi128ELb1EEEEEEEEEvNT_6ParamsE)
        /*0020*/ 	.word	0x00000004


	//----- nvinfo : EIATTR_FRAME_SIZE
	.align		4
.L_16:
        /*0024*/ 	.byte	0x04, 0x11
        /*0026*/ 	.short	(.L_18 - .L_17)
	.align		4
.L_17:
        /*0028*/ 	.word	index@(_ZN7cutlass13device_kernelIN5flash19enable_sm80_to_sm89INS1_16FlashAttnBwdSm80INS1_25CollectiveMainloopBwdSm80ILi2ELi2EN4cute5tupleIJNS5_1CILi64EEENS7_ILi128EEENS7_ILi96EEEEEENS_6half_tEfNS_4arch4Sm80ELb1ELb0ELb0ELb1ELb1ELb0ELb0ELb0ELi2ELi2ELi4ELi2ELb0EEENS1_24CollectiveEpilogueBwdGQAISB_fSE_Li256ELb1ELb1EEENS1_25SingleTileBwdLPTSchedulerILb1ELi128ELb1EEEEEEEEEvNT_6ParamsE)
        /*002c*/ 	.word	0x00000000


	//----- nvinfo : EIATTR_REGCOUNT
	.align		4
.L_18:
        /*0030*/ 	.byte	0x04, 0x2f
        /*0032*/ 	.short	(.L_20 - .L_19)
	.align		4
.L_19:
        /*0034*/ 	.word	index@(_ZN7cutlass13device_kernelIN5flash32FlashAttnBwdPostprocessConvertdQIN4cute5tupleIJNS3_1CILi64EEENS5_ILi96EEEEEENS_6half_tEfNS_4arch4Sm80ELi256ENS3_8TiledMMAINS3_8MMA_AtomIJNS3_28SM80_16x8x16_F32F16F16F32_TNEEEENS3_6LayoutINS4_IJNS5_ILi2EEENS5_ILi4EEENS5_ILi1EEEEEENS4_IJSJ_SH_NS5_ILi0EEEEEEEENS4_IJNS5_ILi32EEESO_NS5_ILi16EEEEEEEELb0EEEEEvNT_6ParamsE)
        /*0038*/ 	.word	0x0000002c


	//----- nvinfo : EIATTR_FRAME_SIZE
	.align		4
.L_20:
        /*003c*/ 	.byte	0x04, 0x11
        /*003e*/ 	.short	(.L_22 - .L_21)
	.align		4
.L_21:
        /*0040*/ 	.word	index@(_ZN7cutlass13device_kernelIN5flash32FlashAttnBwdPostprocessConvertdQIN4cute5tupleIJNS3_1CILi64EEENS5_ILi96EEEEEENS_6half_tEfNS_4arch4Sm80ELi256ENS3_8TiledMMAINS3_8MMA_AtomIJNS3_28SM80_16x8x16_F32F16F16F32_TNEEEENS3_6LayoutINS4_IJNS5_ILi2EEENS5_ILi4EEENS5_ILi1EEEEEENS4_IJSJ_SH_NS5_ILi0EEEEEEEENS4_IJNS5_ILi32EEESO_NS5_ILi16EEEEEEEELb0EEEEEvNT_6ParamsE)
        /*0044*/ 	.word	0x00000000


	//----- nvinfo : EIATTR_REGCOUNT
	.align		4
.L_22:
        /*0048*/ 	.byte	0x04, 0x2f
        /*004a*/ 	.short	(.L_24 - .L_23)
	.align		4
.L_23:
        /*004c*/ 	.word	index@(_ZN7cutlass13device_kernelIN5flash32FlashAttnBwdPostprocessConvertdQIN4cute5tupleIJNS3_1CILi128EEENS5_ILi96EEEEEENS_6half_tEfNS_4arch4Sm80ELi256ENS3_8TiledMMAINS3_8MMA_AtomIJNS3_28SM80_16x8x16_F32F16F16F32_TNEEEENS3_6LayoutINS4_IJNS5_ILi4EEENS5_ILi2EEENS5_ILi1EEEEEENS4_IJSJ_SH_NS5_ILi0EEEEEEEENS4_IJNS5_ILi64EEENS5_ILi32EEENS5_ILi16EEEEEEEELb0EEEEEvNT_6ParamsE)
        /*0050*/ 	.word	0x00000044


	//----- nvinfo : EIATTR_FRAME_SIZE
	.align		4
.L_24:
        /*0054*/ 	.byte	0x04, 0x11
        /*0056*/ 	.short	(.L_26 - .L_25)
	.align		4
.L_25:
        /*0058*/ 	.word	index@(_ZN7cutlass13device_kernelIN5flash32FlashAttnBwdPostprocessConvertdQIN4cute5tupleIJNS3_1CILi128EEENS5_ILi96EEEEEENS_6half_tEfNS_4arch4Sm80ELi256ENS3_8TiledMMAINS3_8MMA_AtomIJNS3_28SM80_16x8x16_F32F16F16F32_TNEEEENS3_6LayoutINS4_IJNS5_ILi4EEENS5_ILi2EEENS5_ILi1EEEEEENS4_IJSJ_SH_NS5_ILi0EEEEEEEENS4_IJNS5_ILi64EEENS5_ILi32EEENS5_ILi16EEEEEEEELb0EEEEEvNT_6ParamsE)
        /*005c*/ 	.word	0x00000000


	//----- nvinfo : EIATTR_REGCOUNT
	.align		4
.L_26:
        /*0060*/ 	.byte	0x04, 0x2f
        /*0062*/ 	.short	(.L_28 - .L_27)
	.align		4
.L_27:
        /*0064*/ 	.word	index@(_ZN7cutlass13device_kernelIN5flash19enable_sm80_to_sm89INS1_16FlashAttnBwdSm80INS1_25CollectiveMainloopBwdSm80ILi2ELi2EN4cute5tupleIJNS5_1CILi64EEENS7_ILi128EEENS7_ILi96EEEEEENS_6half_tEfNS_4arch4Sm80ELb1ELb0ELb0ELb1ELb0ELb0ELb0ELb0ELi2ELi2ELi4ELi2ELb0EEENS1_24CollectiveEpilogueBwdGQAISB_fSE_Li256ELb1ELb0EEENS1_25SingleTileBwdLPTSchedulerILb1ELi128ELb0EEEEEEEEEvNT_6ParamsE)
        /*0068*/ 	.word	0x00000004


	//----- nvinfo : EIATTR_FRAME_SIZE
	.align		4
.L_28:
        /*006c*/ 	.byte	0x04, 0x11
        /*006e*/ 	.short	(.L_30 - .L_29)
	.align		4
.L_29:
        /*0070*/ 	.word	index@(_ZN7cutlass13device_kernelIN5flash19enable_sm80_to_sm89INS1_16FlashAttnBwdSm80INS1_25CollectiveMainloopBwdSm80ILi2ELi2EN4cute5tupleIJNS5_1CILi64EEENS7_ILi128EEENS7_ILi96EEEEEENS_6half_tEfNS_4arch4Sm80ELb1ELb0ELb0ELb1ELb0ELb0ELb0ELb0ELi2ELi2ELi4ELi2ELb0EEENS1_24CollectiveEpilogueBwdGQAISB_fSE_Li256ELb1ELb0EEENS1_25SingleTileBwdLPTSchedulerILb1ELi128ELb0EEEEEEEEEvNT_6ParamsE)
        /*0074*/ 	.word	0x00000000


	//----- nvinfo : EIATTR_REGCOUNT
	.align		4
.L_30:
        /*0078*/ 	.byte	0x04, 0x2f
        /*007a*/ 	.short	(.L_32 - .L_31)
	.align		4
.L_31:
        /*007c*/ 	.word	index@(_ZN7cutlass13device_kernelIN5flash19enable_sm80_to_sm89INS1_16FlashAttnBwdSm80INS1_25CollectiveMainloopBwdSm80ILi2ELi2EN4cute5tupleIJNS5_1CILi64EEENS7_ILi128EEENS7_ILi96EEEEEENS_6half_tEfNS_4arch4Sm80ELb1ELb0ELb0ELb1ELb1ELb0ELb0ELb0ELi2ELi2ELi4ELi2ELb0EEENS1_21CollectiveEpilogueBwdISB_SC_SE_Li256ELb1ELb0ELi2EEENS1_25SingleTileBwdLPTSchedulerILb1ELi128ELb1EEEEEEEEEvNT_6ParamsE)
        /*0080*/ 	.word	0x00000004


	//----- nvinfo : EIATTR_FRAME_SIZE
	.align		4
.L_32:
        /*0084*/ 	.byte	0x04, 0x11
        /*0086*/ 	.short	(.L_34 - .L_33)
	.align		4
.L_33:
        /*0088*/ 	.word	index@(_ZN7cutlass13device_kernelIN5flash19enable_sm80_to_sm89INS1_16FlashAttnBwdSm80INS1_25CollectiveMainloopBwdSm80ILi2ELi2EN4cute5tupleIJNS5_1CILi64EEENS7_ILi128EEENS7_ILi96EEEEEENS_6half_tEfNS_4arch4Sm80ELb1ELb0ELb0ELb1ELb1ELb0ELb0ELb0ELi2ELi2ELi4ELi2ELb0EEENS1_21CollectiveEpilogueBwdISB_SC_SE_Li256ELb1ELb0ELi2EEENS1_25SingleTileBwdLPTSchedulerILb1ELi128ELb1EEEEEEEEEvNT_6ParamsE)
        /*008c*/ 	.word	0x00000000


	//----- nvinfo : EIATTR_REGCOUNT
	.align		4
.L_34:
        /*0090*/ 	.byte	0x04, 0x2f
        /*0092*/ 	.short	(.L_36 - .L_35)
	.align		4
.L_35:
        /*0094*/ 	.word	index@(_ZN7cutlass13device_kernelIN5flash19enable_sm80_to_sm89INS1_16FlashAttnBwdSm80INS1_25CollectiveMainloopBwdSm80ILi2ELi2EN4cute5tupleIJNS5_1CILi64EEENS7_ILi128EEENS7_ILi96EEEEEENS_6half_tEfNS_4arch4Sm80ELb1ELb0ELb0ELb1ELb0ELb0ELb0ELb0ELi2ELi2ELi4ELi2ELb0EEENS1_21CollectiveEpilogueBwdISB_SC_SE_Li256ELb1ELb0ELi2EEENS1_25SingleTileBwdLPTSchedulerILb1ELi128ELb0EEEEEEEEEvNT_6ParamsE)
        /*0098*/ 	.word	0x00000004


	//----- nvinfo : EIATTR_FRAME_SIZE
	.align		4
.L_36:
        /*009c*/ 	.byte	0x04, 0x11
        /*009e*/ 	.short	(.L_38 - .L_37)
	.align		4
.L_37:
        /*00a0*/ 	.word	index@(_ZN7cutlass13device_kernelIN5flash19enable_sm80_to_sm89INS1_16FlashAttnBwdSm80INS1_25CollectiveMainloopBwdSm80ILi2ELi2EN4cute5tupleIJNS5_1CILi64EEENS7_ILi128EEENS7_ILi96EEEEEENS_6half_tEfNS_4arch4Sm80ELb1ELb0ELb0ELb1ELb0ELb0ELb0ELb0ELi2ELi2ELi4ELi2ELb0EEENS1_21CollectiveEpilogueBwdISB_SC_SE_Li256ELb1ELb0ELi2EEENS1_25SingleTileBwdLPTSchedulerILb1ELi128ELb0EEEEEEEEEvNT_6ParamsE)
        /*00a4*/ 	.word	0x00000000


	//----- nvinfo : EIATTR_REGCOUNT
	.align		4
.L_38:
        /*00a8*/ 	.byte	0x04, 0x2f
        /*00aa*/ 	.short	(.L_40 - .L_39)
	.align		4
.L_39:
        /*00ac*/ 	.word	index@(_ZN7cutlass13device_kernelIN5flash22FlashAttnBwdPreprocessIN4cute5tupleIJNS3_1CILi64EEENS5_ILi96EEEEEENS_6half_tEfNS_4arch4Sm80ELb1ELb0EEEEEvNT_6ParamsE)
        /*00b0*/ 	.word	0x0000002d


	//----- nvinfo : EIATTR_FRAME_SIZE
	.align		4
.L_40:
        /*00b4*/ 	.byte	0x04, 0x11
        /*00b6*/ 	.short	(.L_42 - .L_41)
	.align		4
.L_41:
        /*00b8*/ 	.word	index@(_ZN7cutlass13device_kernelIN5flash22FlashAttnBwdPreprocessIN4cute5tupleIJNS3_1CILi64EEENS5_ILi96EEEEEENS_6half_tEfNS_4arch4Sm80ELb1ELb0EEEEEvNT_6ParamsE)
        /*00bc*/ 	.word	0x00000000


	//----- nvinfo : EIATTR_REGCOUNT
	.align		4
.L_42:
        /*00c0*/ 	.byte	0x04, 0x2f
        /*00c2*/ 	.short	(.L_44 - .L_43)
	.align		4
.L_43:
        /*00c4*/ 	.word	index@(_ZN7cutlass13device_kernelIN5flash19enable_sm80_to_sm89INS1_16FlashAttnBwdSm80INS1_25CollectiveMainloopBwdSm80ILi2ELi2EN4cute5tupleIJNS5_1CILi64EEENS7_ILi128EEENS7_ILi96EEEEEENS_6half_tEfNS_4arch4Sm80ELb1ELb0ELb0ELb0ELb1ELb0ELb0ELb0ELi2ELi2ELi4ELi2ELb0EEENS1_24CollectiveEpilogueBwdGQAISB_fSE_Li256ELb0ELb1EEENS1_25SingleTileBwdLPTSchedulerILb0ELi128ELb1EEEEEEEEEvNT_6ParamsE)
        /*00c8*/ 	.word	0x00000004


	//----- nvinfo : EIATTR_FRAME_SIZE
	.align		4
.L_44:
        /*00cc*/ 	.byte	0x04, 0x11
        /*00ce*/ 	.short	(.L_46 - .L_45)
	.align		4
.L_45:
        /*00d0*/ 	.word	index@(_ZN7cutlass13device_kernelIN5flash19enable_sm80_to_sm89INS1_16FlashAttnBwdSm80INS1_25CollectiveMainloopBwdSm80ILi2ELi2EN4cute5tupleIJNS5_1CILi64EEENS7_ILi128EEENS7_ILi96EEEEEENS_6half_tEfNS_4arch4Sm80ELb1ELb0ELb0ELb0ELb1ELb0ELb0ELb0ELi2ELi2ELi4ELi2ELb0EEENS1_24CollectiveEpilogueBwdGQAISB_fSE_Li256ELb0ELb1EEENS1_25SingleTileBwdLPTSchedulerILb0ELi128ELb1EEEEEEEEEvNT_6ParamsE)
        /*00d4*/ 	.word	0x00000000


	//----- nvinfo : EIATTR_REGCOUNT
	.align		4
.L_46:
        /*00d8*/ 	.byte	0x04, 0x2f
        /*00da*/ 	.short	(.L_48 - .L_47)
	.align		4
.L_47:
        /*00dc*/ 	.word	index@(_ZN7cutlass13device_kernelIN5flash19enable_sm80_to_sm89INS1_16FlashAttnBwdSm80INS1_25CollectiveMainloopBwdSm80ILi2ELi2EN4cute5tupleIJNS5_1CILi64EEENS7_ILi128EEENS7_ILi96EEEEEENS_6half_tEfNS_4arch4Sm80ELb1ELb0ELb0ELb0ELb0ELb0ELb0ELb0ELi2ELi2ELi4ELi2ELb0EEENS1_24CollectiveEpilogueBwdGQAISB_fSE_Li256ELb0ELb0EEENS1_25SingleTileBwdLPTSchedulerILb0ELi128ELb0EEEEEEEEEvNT_6ParamsE)
        /*00e0*/ 	.word	0x00000004


	//----- nvinfo : EIATTR_FRAME_SIZE
	.align		4
.L_48:
        /*00e4*/ 	.byte	0x04, 0x11
        /*00e6*/ 	.short	(.L_50 - .L_49)
	.align		4
.L_49:
        /*00e8*/ 	.word	index@(_ZN7cutlass13device_kernelIN5flash19enable_sm80_to_sm89INS1_16FlashAttnBwdSm80INS1_25CollectiveMainloopBwdSm80ILi2ELi2EN4cute5tupleIJNS5_1CILi64EEENS7_ILi128EEENS7_ILi96EEEEEENS_6half_tEfNS_4arch4Sm80ELb1ELb0ELb0ELb0ELb0ELb0ELb0ELb0ELi2ELi2ELi4ELi2ELb0EEENS1_24CollectiveEpilogueBwdGQAISB_fSE_Li256ELb0ELb0EEENS1_25SingleTileBwdLPTSchedulerILb0ELi128ELb0EEEEEEEEEvNT_6ParamsE)
        /*00ec*/ 	.word	0x00000000


	//----- nvinfo : EIATTR_REGCOUNT
	.align		4
.L_50:
        /*00f0*/ 	.byte	0x04, 0x2f
        /*00f2*/ 	.short	(.L_52 - .L_51)
	.align		4
.L_51:
        /*00f4*/ 	.word	index@(_ZN7cutlass13device_kernelIN5flash19enable_sm80_to_sm89INS1_16FlashAttnBwdSm80INS1_25CollectiveMainloopBwdSm80ILi2ELi2EN4cute5tupleIJNS5_1CILi64EEENS7_ILi128EEENS7_ILi96EEEEEENS_6half_tEfNS_4arch4Sm80ELb1ELb0ELb0ELb0ELb1ELb0ELb0ELb0ELi2ELi2ELi4ELi2ELb0EEENS1_21CollectiveEpilogueBwdISB_SC_SE_Li256ELb0ELb0ELi2EEENS1_25SingleTileBwdLPTSchedulerILb0ELi128ELb1EEEEEEEEEvNT_6ParamsE)
        /*00f8*/ 	.word	0x00000004


	//----- nvinfo : EIATTR_FRAME_SIZE
	.align		4
.L_52:
        /*00fc*/ 	.byte	0x04, 0x11
        /*00fe*/ 	.short	(.L_54 - .L_53)
	.align		4
.L_53:
        /*0100*/ 	.word	index@(_ZN7cutlass13device_kernelIN5flash19enable_sm80_to_sm89INS1_16FlashAttnBwdSm80INS1_25CollectiveMainloopBwdSm80ILi2ELi2EN4cute5tupleIJNS5_1CILi64EEENS7_ILi128EEENS7_ILi96EEEEEENS_6half_tEfNS_4arch4Sm80ELb1ELb0ELb0ELb0ELb1ELb0ELb0ELb0ELi2ELi2ELi4ELi2ELb0EEENS1_21CollectiveEpilogueBwdISB_SC_SE_Li256ELb0ELb0ELi2EEENS1_25SingleTileBwdLPTSchedulerILb0ELi128ELb1EEEEEEEEEvNT_6ParamsE)
        /*0104*/ 	.word	0x00000000


	//----- nvinfo : EIATTR_REGCOUNT
	.align		4
.L_54:
        /*0108*/ 	.byte	0x04, 0x2f
        /*010a*/ 	.short	(.L_56 - .L_55)
	.align		4
.L_55:
        /*010c*/ 	.word	index@(_ZN7cutlass13device_kernelIN5flash19enable_sm80_to_sm89INS1_16FlashAttnBwdSm80INS1_25CollectiveMainloopBwdSm80ILi2ELi2EN4cute5tupleIJNS5_1CILi64EEENS7_ILi128EEENS7_ILi96EEEEEENS_6half_tEfNS_4arch4Sm80ELb1ELb0ELb0ELb0ELb0ELb0ELb0ELb0ELi2ELi2ELi4ELi2ELb0EEENS1_21CollectiveEpilogueBwdISB_SC_SE_Li256ELb0ELb0ELi2EEENS1_25SingleTileBwdLPTSchedulerILb0ELi128ELb0EEEEEEEEEvNT_6ParamsE)
        /*0110*/ 	.word	0x00000004


	//----- nvinfo : EIATTR_FRAME_SIZE
	.align		4
.L_56:
        /*0114*/ 	.byte	0x04, 0x11
        /*0116*/ 	.short	(.L_58 - .L_57)
	.align		4
.L_57:
        /*0118*/ 	.word	index@(_ZN7cutlass13device_kernelIN5flash19enable_sm80_to_sm89INS1_16FlashAttnBwdSm80INS1_25CollectiveMainloopBwdSm80ILi2ELi2EN4cute5tupleIJNS5_1CILi64EEENS7_ILi128EEENS7_ILi96EEEEEENS_6half_tEfNS_4arch4Sm80ELb1ELb0ELb0ELb0ELb0ELb0ELb0ELb0ELi2ELi2ELi4ELi2ELb0EEENS1_21CollectiveEpilogueBwdISB_SC_SE_Li256ELb0ELb0ELi2EEENS1_25SingleTileBwdLPTSchedulerILb0ELi128ELb0EEEEEEEEEvNT_6ParamsE)
        /*011c*/ 	.word	0x00000000


	//----- nvinfo : EIATTR_REGCOUNT
	.align		4
.L_58:
        /*0120*/ 	.byte	0x04, 0x2f
        /*0122*/ 	.short	(.L_60 - .L_59)
	.align		4
.L_59:
        /*0124*/ 	.word	index@(_ZN7cutlass13device_kernelIN5flash19enable_sm80_to_sm89INS1_16FlashAttnBwdSm80INS1_25CollectiveMainloopBwdSm80ILi2ELi2EN4cute5tupleIJNS5_1CILi64EEENS7_ILi128EEENS7_ILi96EEEEEENS_6half_tEfNS_4arch4Sm80ELb0ELb1ELb0ELb1ELb1ELb0ELb0ELb0ELi2ELi2ELi4ELi2ELb0EEENS1_24CollectiveEpilogueBwdGQAISB_fSE_Li256ELb1ELb1EEENS1_19SingleTileSchedulerILb1ELb0ELb0ELi128EEEEEEEEEvNT_6ParamsE)
        /*0128*/ 	.word	0x00000004


	//----- nvinfo : EIATTR_FRAME_SIZE
	.align		4
.L_60:
        /*012c*/ 	.byte	0x04, 0x11
        /*012e*/ 	.short	(.L_62 - .L_61)
	.align		4
.L_61:
        /*0130*/ 	.word	index@(_ZN7cutlass13device_kernelIN5flash19enable_sm80_to_sm89INS1_16FlashAttnBwdSm80INS1_25CollectiveMainloopBwdSm80ILi2ELi2EN4cute5tupleIJNS5_1CILi64EEENS7_ILi128EEENS7_ILi96EEEEEENS_6half_tEfNS_4arch4Sm80ELb0ELb1ELb0ELb1ELb1ELb0ELb0ELb0ELi2ELi2ELi4ELi2ELb0EEENS1_24CollectiveEpilogueBwdGQAISB_fSE_Li256ELb1ELb1EEENS1_19SingleTileSchedulerILb1ELb0ELb0ELi128EEEEEEEEEvNT_6ParamsE)
        /*0134*/ 	.word	0x00000000


	//----- nvinfo : EIATTR_REGCOUNT
	.align		4
.L_62:
        /*0138*/ 	.byte	0x04, 0x2f
        /*013a*/ 	.short	(.L_64 - .L_63)
	.align		4
.L_63:
        /*013c*/ 	.word	index@(_ZN7cutlass13device_kernelIN5flash19enable_sm80_to_sm89INS1_16FlashAttnBwdSm80INS1_25CollectiveMainloopBwdSm80ILi2ELi2EN4cute5tupleIJNS5_1CILi64EEENS7_ILi128EEENS7_ILi96EEEEEENS_6half_tEfNS_4arch4Sm80ELb0ELb1ELb0ELb1ELb0ELb0ELb0ELb0ELi2ELi2ELi4ELi2ELb0EEENS1_24CollectiveEpilogueBwdGQAISB_fSE_Li256ELb1ELb0EEENS1_19SingleTileSchedulerILb1ELb0ELb0ELi128EEEEEEEEEvNT_6ParamsE)
        /*0140*/ 	.word	0x00000004


	//----- nvinfo : EIATTR_FRAME_SIZE
	.align		4
.L_64:
        /*0144*/ 	.byte	0x04, 0x11
        /*0146*/ 	.short	(.L_66 - .L_65)
	.align		4
.L_65:
        /*0148*/ 	.word	index@(_ZN7cutlass13device_kernelIN5flash19enable_sm80_to_sm89INS1_16FlashAttnBwdSm80INS1_25CollectiveMainloopBwdSm80ILi2ELi2EN4cute5tupleIJNS5_1CILi64EEENS7_ILi128EEENS7_ILi96EEEEEENS_6half_tEfNS_4arch4Sm80ELb0ELb1ELb0ELb1ELb0ELb0ELb0ELb0ELi2ELi2ELi4ELi2ELb0EEENS1_24CollectiveEpilogueBwdGQAISB_fSE_Li256ELb1ELb0EEENS1_19SingleTileSchedulerILb1ELb0ELb0ELi128EEEEEEEEEvNT_6ParamsE)
        /*014c*/ 	.word	0x00000000


	//----- nvinfo : EIATTR_REGCOUNT
	.align		4
.L_66:
        /*0150*/ 	.byte	0x04, 0x2f
        /*0152*/ 	.short	(.L_68 - .L_67)
	.align		4
.L_67:
        /*0154*/ 	.word	index@(_ZN7cutlass13device_kernelIN5flash19enable_sm80_to_sm89INS1_16FlashAttnBwdSm80INS1_25CollectiveMainloopBwdSm80ILi2ELi2EN4cute5tupleIJNS5_1CILi64EEENS7_ILi128EEENS7_ILi96EEEEEENS_6half_tEfNS_4arch4Sm80ELb0ELb1ELb0ELb1ELb1ELb0ELb0ELb0ELi2ELi2ELi4ELi2ELb0EEENS1_21CollectiveEpilogueBwdISB_SC_SE_Li256ELb1ELb0ELi2EEENS1_19SingleTileSchedulerILb1ELb0ELb0ELi128EEEEEEEEEvNT_6ParamsE)
        /*0158*/ 	.word	0x00000004


	//----- nvinfo : EIATTR_FRAME_SIZE
	.align		4
.L_68:
        /*015c*/ 	.byte	0x04, 0x11
        /*015e*/ 	.short	(.L_70 - .L_69)
	.align		4
.L_69:
        /*0160*/ 	.word	index@(_ZN7cutlass13device_kernelIN5flash19enable_sm80_to_sm89INS1_16FlashAttnBwdSm80INS1_25CollectiveMainloopBwdSm80ILi2ELi2EN4cute5tupleIJNS5_1CILi64EEENS7_ILi128EEENS7_ILi96EEEEEENS_6half_tEfNS_4arch4Sm80ELb0ELb1ELb0ELb1ELb1ELb0ELb0ELb0ELi2ELi2ELi4ELi2ELb0EEENS1_21CollectiveEpilogueBwdISB_SC_SE_Li256ELb1ELb0ELi2EEENS1_19SingleTileSchedulerILb1ELb0ELb0ELi128EEEEEEEEEvNT_6ParamsE)
        /*0164*/ 	.word	0x00000000


	//----- nvinfo : EIATTR_REGCOUNT
	.align		4
.L_70:
        /*0168*/ 	.byte	0x04, 0x2f
        /*016a*/ 	.short	(.L_72 - .L_71)
	.align		4
.L_71:
        /*016c*/ 	.word	index@(_ZN7cutlass13device_kernelIN5flash19enable_sm80_to_sm89INS1_16FlashAttnBwdSm80INS1_25CollectiveMainloopBwdSm80ILi2ELi2EN4cute5tupleIJNS5_1CILi64EEENS7_ILi128EEENS7_ILi96EEEEEENS_6half_tEfNS_4arch4Sm80ELb0ELb1ELb0ELb1ELb0ELb0ELb0ELb0ELi2ELi2ELi4ELi2ELb0EEENS1_21CollectiveEpilogueBwdISB_SC_SE_Li256ELb1ELb0ELi2EEENS1_19SingleTileSchedulerILb1ELb0ELb0ELi128EEEEEEEEEvNT_6ParamsE)
        /*0170*/ 	.word	0x00000004


	//----- nvinfo : EIATTR_FRAME_SIZE
	.align		4
.L_72:
        /*0174*/ 	.byte	0x04, 0x11
        /*0176*/ 	.short	(.L_74 - .L_73)
	.align		4
.L_73:
        /*0178*/ 	.word	index@(_ZN7cutlass13device_kernelIN5flash19enable_sm80_to_sm89INS1_16FlashAttnBwdSm80INS1_25CollectiveMainloopBwdSm80ILi2ELi2EN4cute5tupleIJNS5_1CILi64EEENS7_ILi128EEENS7_ILi96EEEEEENS_6half_tEfNS_4arch4Sm80ELb0ELb1ELb0ELb1ELb0ELb0ELb0ELb0ELi2ELi2ELi4ELi2ELb0EEENS1_21CollectiveEpilogueBwdISB_SC_SE_Li256ELb1ELb0ELi2EEENS1_19SingleTileSchedulerILb1ELb0ELb0ELi128EEEEEEEEEvNT_6ParamsE)
        /*017c*/ 	.word	0x00000000


	//----- nvinfo : EIATTR_REGCOUNT
	.align		4
.L_74:
        /*0180*/ 	.byte	0x04, 0x2f
        /*0182*/ 	.short	(.L_76 - .L_75)
	.align		4
.L_75:
        /*0184*/ 	.word	index@(_ZN7cutlass13device_kernelIN5flash19enable_sm80_to_sm89INS1_16FlashAttnBwdSm80INS1_25CollectiveMainloopBwdSm80ILi2ELi2EN4cute5tupleIJNS5_1CILi64EEENS7_ILi128EEENS7_ILi96EEEEEENS_6half_tEfNS_4arch4Sm80ELb0ELb1ELb0ELb0ELb1ELb0ELb0ELb0ELi2ELi2ELi4ELi2ELb0EEENS1_24CollectiveEpilogueBwdGQAISB_fSE_Li256ELb0ELb1EEENS1_19SingleTileSchedulerILb0ELb0ELb0ELi128EEEEEEEEEvNT_6ParamsE)
        /*0188*/ 	.word	0x00000004


	//----- nvinfo : EIATTR_FRAME_SIZE
	.align		4
.L_76:
        /*018c*/ 	.byte	0x04, 0x11
        /*018e*/ 	.short	(.L_78 - .L_77)
	.align		4
.L_77:
        /*0190*/ 	.word	index@(_ZN7cutlass13device_kernelIN5flash19enable_sm80_to_sm89INS1_16FlashAttnBwdSm80INS1_25CollectiveMainloopBwdSm80ILi2ELi2EN4cute5tupleIJNS5_1CILi64EEENS7_ILi128EEENS7_ILi96EEEEEENS_6half_tEfNS_4arch4Sm80ELb0ELb1ELb0ELb0ELb1ELb0ELb0ELb0ELi2ELi2ELi4ELi2ELb0EEENS1_24CollectiveEpilogueBwdGQAISB_fSE_Li256ELb0ELb1EEENS1_19SingleTileSchedulerILb0ELb0ELb0ELi128EEEEEEEEEvNT_6ParamsE)
        /*0194*/ 	.word	0x00000000


	//----- nvinfo : EIATTR_REGCOUNT
	.align		4
.L_78:
        /*0198*/ 	.byte	0x04, 0x2f
        /*019a*/ 	.short	(.L_80 - .L_79)
	.align		4
.L_79:
        /*019c*/ 	.word	index@(_ZN7cutlass13device_kernelIN5flash19enable_sm80_to_sm89INS1_16FlashAttnBwdSm80INS1_25CollectiveMainloopBwdSm80ILi2ELi2EN4cute5tupleIJNS5_1CILi64EEENS7_ILi128EEENS7_ILi96EEEEEENS_6half_tEfNS_4arch4Sm80ELb0ELb1ELb0ELb0ELb0ELb0ELb0ELb0ELi2ELi2ELi4ELi2ELb0EEENS1_24CollectiveEpilogueBwdGQAISB_fSE_Li256ELb0ELb0EEENS1_19SingleTileSchedulerILb0ELb0ELb0ELi128EEEEEEEEEvNT_6ParamsE)
        /*01a0*/ 	.word	0x00000004


	//----- nvinfo : EIATTR_FRAME_SIZE
	.align		4
.L_80:
        /*01a4*/ 	.byte	0x04, 0x11
        /*01a6*/ 	.short	(.L_82 - .L_81)
	.align		4
.L_81:
        /*01a8*/ 	.word	index@(_ZN7cutlass13device_kernelIN5flash19enable_sm80_to_sm89INS1_16FlashAttnBwdSm80INS1_25CollectiveMainloopBwdSm80ILi2ELi2EN4cute5tupleIJNS5_1CILi64EEENS7_ILi128EEENS7_ILi96EEEEEENS_6half_tEfNS_4arch4Sm80ELb0ELb1ELb0ELb0ELb0ELb0ELb0ELb0ELi2ELi2ELi4ELi2ELb0EEENS1_24CollectiveEpilogueBwdGQAISB_fSE_Li256ELb0ELb0EEENS1_19SingleTileSchedulerILb0ELb0ELb0ELi128EEEEEEEEEvNT_6ParamsE)
        /*01ac*/ 	.word	0x00000000


	//----- nvinfo : EIATTR_REGCOUNT
	.align		4
.L_82:
        /*01b0*/ 	.byte	0x04, 0x2f
        /*01b2*/ 	.short	(.L_84 - .L_83)
	.align		4
.L_83:
        /*01b4*/ 	.word	index@(_ZN7cutlass13device_kernelIN5flash19enable_sm80_to_sm89INS1_16FlashAttnBwdSm80INS1_25CollectiveMainloopBwdSm80ILi2ELi2EN4cute5tupleIJNS5_1CILi64EEENS7_ILi128EEENS7_ILi96EEEEEENS_6half_tEfNS_4arch4Sm80ELb0ELb1ELb0ELb0ELb1ELb0ELb0ELb0ELi2ELi2ELi4ELi2ELb0EEENS1_21CollectiveEpilogueBwdISB_SC_SE_Li256ELb0ELb0ELi2EEENS1_19SingleTileSchedulerILb0ELb0ELb0ELi128EEEEEEEEEvNT_6ParamsE)
        /*01b8*/ 	.word	0x00000004


	//----- nvinfo : EIATTR_FRAME_SIZE
	.align		4
.L_84:
        /*01bc*/ 	.byte	0x04, 0x11
        /*01be*/ 	.short	(.L_86 - .L_85)
	.align		4
.L_85:
        /*01c0*/ 	.word	index@(_ZN7cutlass13device_kernelIN5flash19enable_sm80_to_sm89INS1_16FlashAttnBwdSm80INS1_25CollectiveMainloopBwdSm80ILi2ELi2EN4cute5tupleIJNS5_1CILi64EEENS7_ILi128EEENS7_ILi96EEEEEENS_6half_tEfNS_4arch4Sm80ELb0ELb1ELb0ELb0ELb1ELb0ELb0ELb0ELi2ELi2ELi4ELi2ELb0EEENS1_21CollectiveEpilogueBwdISB_SC_SE_Li256ELb0ELb0ELi2EEENS1_19SingleTileSchedulerILb0ELb0ELb0ELi128EEEEEEEEEvNT_6ParamsE)
        /*01c4*/ 	.word	0x00000000


	//----- nvinfo : EIATTR_REGCOUNT
	.align		4
.L_86:
        /*01c8*/ 	.byte	0x04, 0x2f
        /*01ca*/ 	.short	(.L_88 - .L_87)
	.align		4
.L_87:
        /*01cc*/ 	.word	index@(_ZN7cutlass13device_kernelIN5flash19enable_sm80_to_sm89INS1_16FlashAttnBwdSm80INS1_25CollectiveMainloopBwdSm80ILi2ELi2EN4cute5tupleIJNS5_1CILi64EEENS7_ILi128EEENS7_ILi96EEEEEENS_6half_tEfNS_4arch4Sm80ELb0ELb1ELb0ELb0ELb0ELb0ELb0ELb0ELi2ELi2ELi4ELi2ELb0EEENS1_21CollectiveEpilogueBwdISB_SC_SE_Li256ELb0ELb0ELi2EEENS1_19SingleTileSchedulerILb0ELb0ELb0ELi128EEEEEEEEEvNT_6ParamsE)
        /*01d0*/ 	.word	0x00000004


	//----- nvinfo : EIATTR_FRAME_SIZE
	.align		4
.L_88:
        /*01d4*/ 	.byte	0x04, 0x11
        /*01d6*/ 	.short	(.L_90 - .L_89)
	.align		4
.L_89:
        /*01d8*/ 	.word	index@(_ZN7cutlass13device_kernelIN5flash19enable_sm80_to_sm89INS1_16FlashAttnBwdSm80INS1_25CollectiveMainloopBwdSm80ILi2ELi2EN4cute5tupleIJNS5_1CILi64EEENS7_ILi128EEENS7_ILi96EEEEEENS_6half_tEfNS_4arch4Sm80ELb0ELb1ELb0ELb0ELb0ELb0ELb0ELb0ELi2ELi2ELi4ELi2ELb0EEENS1_21CollectiveEpilogueBwdISB_SC_SE_Li256ELb0ELb0ELi2EEENS1_19SingleTileSchedulerILb0ELb0ELb0ELi128EEEEEEEEEvNT_6ParamsE)
        /*01dc*/ 	.word	0x00000000


	//----- nvinfo : EIATTR_REGCOUNT
	.align		4
.L_90:
        /*01e0*/ 	.byte	0x04, 0x2f
        /*01e2*/ 	.short	(.L_92 - .L_91)
	.align		4
.L_91:
        /*01e4*/ 	.word	index@(_ZN7cutlass13device_kernelIN5flash19enable_sm80_to_sm89INS1_16FlashAttnBwdSm80INS1_25CollectiveMainloopBwdSm80ILi2ELi2EN4cute5tupleIJNS5_1CILi64EEENS7_ILi128EEENS7_ILi96EEEEEENS_6half_tEfNS_4arch4Sm80ELb0ELb0ELb0ELb1ELb1ELb0ELb0ELb0ELi2ELi2ELi4ELi2ELb0EEENS1_24CollectiveEpilogueBwdGQAISB_fSE_Li256ELb1ELb1EEENS1_19SingleTileSchedulerILb1ELb0ELb0ELi128EEEEEEEEEvNT_6ParamsE)
        /*01e8*/ 	.word	0x00000004


	//----- nvinfo : EIATTR_FRAME_SIZE
	.align		4
.L_92:
        /*01ec*/ 	.byte	0x04, 0x11
        /*01ee*/ 	.short	(.L_94 - .L_93)
	.align		4
.L_93:
        /*01f0*/ 	.word	index@(_ZN7cutlass13device_kernelIN5flash19enable_sm80_to_sm89INS1_16FlashAttnBwdSm80INS1_25CollectiveMainloopBwdSm80ILi2ELi2EN4cute5tupleIJNS5_1CILi64EEENS7_ILi128EEENS7_ILi96EEEEEENS_6half_tEfNS_4arch4Sm80ELb0ELb0ELb0ELb1ELb1ELb0ELb0ELb0ELi2ELi2ELi4ELi2ELb0EEENS1_24CollectiveEpilogueBwdGQAISB_fSE_Li256ELb1ELb1EEENS1_19SingleTileSchedulerILb1ELb0ELb0ELi128EEEEEEEEEvNT_6ParamsE)
        /*01f4*/ 	.word	0x00000000


	//----- nvinfo : EIATTR_REGCOUNT
	.align		4
.L_94:
        /*01f8*/ 	.byte	0x04, 0x2f
        /*01fa*/ 	.short	(.L_96 - .L_95)
	.align		4
.L_95:
        /*01fc*/ 	.word	index@(_ZN7cutlass13device_kernelIN5flash19enable_sm80_to_sm89INS1_16FlashAttnBwdSm80INS1_25CollectiveMainloopBwdSm80ILi2ELi2EN4cute5tupleIJNS5_1CILi64EEENS7_ILi128EEENS7_ILi96EEEEEENS_6half_tEfNS_4arch4Sm80ELb0ELb0ELb0ELb1ELb0ELb0ELb0ELb0ELi2ELi2ELi4ELi2ELb0EEENS1_24CollectiveEpilogueBwdGQAISB_fSE_Li256ELb1ELb0EEENS1_19SingleTileSchedulerILb1ELb0ELb0ELi128EEEEEEEEEvNT_6ParamsE)
        /*0200*/ 	.word	0x00000004


	//----- nvinfo : EIATTR_FRAME_SIZE
	.align		4
.L_96:
        /*0204*/ 	.byte	0x04, 0x11
        /*0206*/ 	.short	(.L_98 - .L_97)
	.align		4
.L_97:
        /*0208*/ 	.word	index@(_ZN7cutlass13device_kernelIN5flash19enable_sm80_to_sm89INS1_16FlashAttnBwdSm80INS1_25CollectiveMainloopBwdSm80ILi2ELi2EN4cute5tupleIJNS5_1CILi64EEENS7_ILi128EEENS7_ILi96EEEEEENS_6half_tEfNS_4arch4Sm80ELb0ELb0ELb0ELb1ELb0ELb0ELb0ELb0ELi2ELi2ELi4ELi2ELb0EEENS1_24CollectiveEpilogueBwdGQAISB_fSE_Li256ELb1ELb0EEENS1_19SingleTileSchedulerILb1ELb0ELb0ELi128EEEEEEEEEvNT_6ParamsE)
        /*020c*/ 	.word	0x00000000


	//----- nvinfo : EIATTR_REGCOUNT
	.align		4
.L_98:
        /*0210*/ 	.byte	0x04, 0x2f
        /*0212*/ 	.short	(.L_100 - .L_99)
	.align		4
.L_99:
        /*0214*/ 	.word	index@(_ZN7cutlass13device_kernelIN5flash19enable_sm80_to_sm89INS1_16FlashAttnBwdSm80INS1_25CollectiveMainloopBwdSm80ILi2ELi2EN4cute5tupleIJNS5_1CILi64EEENS7_ILi128EEENS7_ILi96EEEEEENS_6half_tEfNS_4arch4Sm80ELb0ELb0ELb0ELb1ELb1ELb0ELb0ELb0ELi2ELi2ELi4ELi2ELb0EEENS1_21CollectiveEpilogueBwdISB_SC_SE_Li256ELb1ELb0ELi2EEENS1_19SingleTileSchedulerILb1ELb0ELb0ELi128EEEEEEEEEvNT_6ParamsE)
        /*0218*/ 	.word	0x00000004


	//----- nvinfo : EIATTR_FRAME_SIZE
	.align		4
.L_100:
        /*021c*/ 	.byte	0x04, 0x11
        /*021e*/ 	.short	(.L_102 - .L_101)
	.align		4
.L_101:
        /*0220*/ 	.word	index@(_ZN7cutlass13device_kernelIN5flash19enable_sm80_to_sm89INS1_16FlashAttnBwdSm80INS1_25CollectiveMainloopBwdSm80ILi2ELi2EN4cute5tupleIJNS5_1CILi64EEENS7_ILi128EEENS7_ILi96EEEEEENS_6half_tEfNS_4arch4Sm80ELb0ELb0ELb0ELb1ELb1ELb0ELb0ELb0ELi2ELi2ELi4ELi2ELb0EEENS1_21CollectiveEpilogueBwdISB_SC_SE_Li256ELb1ELb0ELi2EEENS1_19SingleTileSchedulerILb1ELb0ELb0ELi128EEEEEEEEEvNT_6ParamsE)
        /*0224*/ 	.word	0x00000000


	//----- nvinfo : EIATTR_REGCOUNT
	.align		4
.L_102:
        /*0228*/ 	.byte	0x04, 0x2f
        /*022a*/ 	.short	(.L_104 - .L_103)
	.align		4
.L_103:
        /*022c*/ 	.word	index@(_ZN7cutlass13device_kernelIN5flash19enable_sm80_to_sm89INS1_16FlashAttnBwdSm80INS1_25CollectiveMainloopBwdSm80ILi2ELi2EN4cute5tupleIJNS5_1CILi64EEENS7_ILi128EEENS7_ILi96EEEEEENS_6half_tEfNS_4arch4Sm80ELb0ELb0ELb0ELb1ELb0ELb0ELb0ELb0ELi2ELi2ELi4ELi2ELb0EEENS1_21CollectiveEpilogueBwdISB_SC_SE_Li256ELb1ELb0ELi2EEENS1_19SingleTileSchedulerILb1ELb0ELb0ELi128EEEEEEEEEvNT_6ParamsE)
        /*0230*/ 	.word	0x00000004


	//----- nvinfo : EIATTR_FRAME_SIZE
	.align		4
.L_104:
        /*0234*/ 	.byte	0x04, 0x11
        /*0236*/ 	.short	(.L_106 - .L_105)
	.align		4
.L_105:
        /*0238*/ 	.word	index@(_ZN7cutlass13device_kernelIN5flash19enable_sm80_to_sm89INS1_16FlashAttnBwdSm80INS1_25CollectiveMainloopBwdSm80ILi2ELi2EN4cute5tupleIJNS5_1CILi64EEENS7_ILi128EEENS7_ILi96EEEEEENS_6half_tEfNS_4arch4Sm80ELb0ELb0ELb0ELb1ELb0ELb0ELb0ELb0ELi2ELi2ELi4ELi2ELb0EEENS1_21CollectiveEpilogueBwdISB_SC_SE_Li256ELb1ELb0ELi2EEENS1_19SingleTileSchedulerILb1ELb0ELb0ELi128EEEEEEEEEvNT_6ParamsE)
        /*023c*/ 	.word	0x00000000


	//----- nvinfo : EIATTR_REGCOUNT
	.align		4
.L_106:
        /*0240*/ 	.byte	0x04, 0x2f
        /*0242*/ 	.short	(.L_108 - .L_107)
	.align		4
.L_107:
        /*0244*/ 	.word	index@(_ZN7cutlass13device_kernelIN5flash19enable_sm80_to_sm89INS1_16FlashAttnBwdSm80INS1_25CollectiveMainloopBwdSm80ILi2ELi2EN4cute5tupleIJNS5_1CILi64EEENS7_ILi128EEENS7_ILi96EEEEEENS_6half_tEfNS_4arch4Sm80ELb0ELb0ELb0ELb0ELb1ELb0ELb0ELb0ELi2ELi2ELi4ELi2ELb0EEENS1_24CollectiveEpilogueBwdGQAISB_fSE_Li256ELb0ELb1EEENS1_19SingleTileSchedulerILb0ELb0ELb0ELi128EEEEEEEEEvNT_6ParamsE)
        /*0248*/ 	.word	0x00000004


	//----- nvinfo : EIATTR_FRAME_SIZE
	.align		4
.L_108:
        /*024c*/ 	.byte	0x04, 0x11
        /*024e*/ 	.short	(.L_110 - .L_109)
	.align		4
.L_109:
        /*0250*/ 	.word	index@(_ZN7cutlass13device_kernelIN5flash19enable_sm80_to_sm89INS1_16FlashAttnBwdSm80INS1_25CollectiveMainloopBwdSm80ILi2ELi2EN4cute5tupleIJNS5_1CILi64EEENS7_ILi128EEENS7_ILi96EEEEEENS_6half_tEfNS_4arch4Sm80ELb0ELb0ELb0ELb0ELb1ELb0ELb0ELb0ELi2ELi2ELi4ELi2ELb0EEENS1_24CollectiveEpilogueBwdGQAISB_fSE_Li256ELb0ELb1EEENS1_19SingleTileSchedulerILb0ELb0ELb0ELi128EEEEEEEEEvNT_6ParamsE)
        /*0254*/ 	.word	0x00000000


	//----- nvinfo : EIATTR_REGCOUNT
	.align		4
.L_110:
        /*0258*/ 	.byte	0x04, 0x2f
        /*025a*/ 	.short	(.L_112 - .L_111)
	.align		4
.L_111:
        /*025c*/ 	.word	index@(_ZN7cutlass13device_kernelIN5flash19enable_sm80_to_sm89INS1_16FlashAttnBwdSm80INS1_25CollectiveMainloopBwdSm80ILi2ELi2EN4cute5tupleIJNS5_1CILi64EEENS7_ILi128EEENS7_ILi96EEEEEENS_6half_tEfNS_4arch4Sm80ELb0ELb0ELb0ELb0ELb0ELb0ELb0ELb0ELi2ELi2ELi4ELi2ELb0EEENS1_24CollectiveEpilogueBwdGQAISB_fSE_Li256ELb0ELb0EEENS1_19SingleTileSchedulerILb0ELb0ELb0ELi128EEEEEEEEEvNT_6ParamsE)
        /*0260*/ 	.word	0x00000004


	//----- nvinfo : EIATTR_FRAME_SIZE
	.align		4
.L_112:
        /*0264*/ 	.byte	0x04, 0x11
        /*0266*/ 	.short	(.L_114 - .L_113)
	.align		4
.L_113:
        /*0268*/ 	.word	index@(_ZN7cutlass13device_kernelIN5flash19enable_sm80_to_sm89INS1_16FlashAttnBwdSm80INS1_25CollectiveMainloopBwdSm80ILi2ELi2EN4cute5tupleIJNS5_1CILi64EEENS7_ILi128EEENS7_ILi96EEEEEENS_6half_tEfNS_4arch4Sm80ELb0ELb0ELb0ELb0ELb0ELb0ELb0ELb0ELi2ELi2ELi4ELi2ELb0EEENS1_24CollectiveEpilogueBwdGQAISB_fSE_Li256ELb0ELb0EEENS1_19SingleTileSchedulerILb0ELb0ELb0ELi128EEEEEEEEEvNT_6ParamsE)
        /*026c*/ 	.word	0x00000000


	//----- nvinfo : EIATTR_REGCOUNT
	.align		4
.L_114:
        /*0270*/ 	.byte	0x04, 0x2f
        /*0272*/ 	.short	(.L_116 - .L_115)
	.align		4
.L_115:
        /*0274*/ 	.word	index@(_ZN7cutlass13device_kernelIN5flash19enable_sm80_to_sm89INS1_16FlashAttnBwdSm80INS1_25CollectiveMainloopBwdSm80ILi2ELi2EN4cute5tupleIJNS5_1CILi64EEENS7_ILi128EEENS7_ILi96EEEEEENS_6half_tEfNS_4arch4Sm80ELb0ELb0ELb0ELb0ELb1ELb0ELb0ELb0ELi2ELi2ELi4ELi2ELb0EEENS1_21CollectiveEpilogueBwdISB_SC_SE_Li256ELb0ELb0ELi2EEENS1_19SingleTileSchedulerILb0ELb0ELb0ELi128EEEEEEEEEvNT_6ParamsE)
        /*0278*/ 	.word	0x00000004


	//----- nvinfo : EIATTR_FRAME_SIZE
	.align		4
.L_116:
        /*027c*/ 	.byte	0x04, 0x11
        /*027e*/ 	.short	(.L_118 - .L_117)
	.align		4
.L_117:
        /*0280*/ 	.word	index@(_ZN7cutlass13device_kernelIN5flash19enable_sm80_to_sm89INS1_16FlashAttnBwdSm80INS1_25CollectiveMainloopBwdSm80ILi2ELi2EN4cute5tupleIJNS5_1CILi64EEENS7_ILi128EEENS7_ILi96EEEEEENS_6half_tEfNS_4arch4Sm80ELb0ELb0ELb0ELb0ELb1ELb0ELb0ELb0ELi2ELi2ELi4ELi2ELb0EEENS1_21CollectiveEpilogueBwdISB_SC_SE_Li256ELb0ELb0ELi2EEENS1_19SingleTileSchedulerILb0ELb0ELb0ELi128EEEEEEEEEvNT_6ParamsE)
        /*0284*/ 	.word	0x00000000


	//----- nvinfo : EIATTR_REGCOUNT
	.align		4
.L_118:
        /*0288*/ 	.byte	0x04, 0x2f
        /*028a*/ 	.short	(.L_120 - .L_119)
	.align		4
.L_119:
        /*028c*/ 	.word	index@(_ZN7cutlass13device_kernelIN5flash19enable_sm80_to_sm89INS1_16FlashAttnBwdSm80INS1_25CollectiveMainloopBwdSm80ILi2ELi2EN4cute5tupleIJNS5_1CILi64EEENS7_ILi128EEENS7_ILi96EEEEEENS_6half_tEfNS_4arch4Sm80ELb0ELb0ELb0ELb0ELb0ELb0ELb0ELb0ELi2ELi2ELi4ELi2ELb0EEENS1_21CollectiveEpilogueBwdISB_SC_SE_Li256ELb0ELb0ELi2EEENS1_19SingleTileSchedulerILb0ELb0ELb0ELi128EEEEEEEEEvNT_6ParamsE)
        /*0290*/ 	.word	0x00000004


	//----- nvinfo : EIATTR_FRAME_SIZE
	.align		4
.L_120:
        /*0294*/ 	.byte	0x04, 0x11
        /*0296*/ 	.short	(.L_122 - .L_121)
	.align		4
.L_121:
        /*0298*/ 	.word	index@(_ZN7cutlass13device_kernelIN5flash19enable_sm80_to_sm89INS1_16FlashAttnBwdSm80INS1_25CollectiveMainloopBwdSm80ILi2ELi2EN4cute5tupleIJNS5_1CILi64EEENS7_ILi128EEENS7_ILi96EEEEEENS_6half_tEfNS_4arch4Sm80ELb0ELb0ELb0ELb0ELb0ELb0ELb0ELb0ELi2ELi2ELi4ELi2ELb0EEENS1_21CollectiveEpilogueBwdISB_SC_SE_Li256ELb0ELb0ELi2EEENS1_19SingleTileSchedulerILb0ELb0ELb0ELi128EEEEEEEEEvNT_6ParamsE)
        /*029c*/ 	.word	0x00000000


	//----- nvinfo : EIATTR_REGCOUNT
	.align		4
.L_122:
        /*02a0*/ 	.byte	0x04, 0x2f
        /*02a2*/ 	.short	(.L_124 - .L_123)
	.align		4
.L_123:
        /*02a4*/ 	.word	index@(_ZN7cutlass13device_kernelIN5flash19enable_sm80_to_sm89INS1_16FlashAttnBwdSm80INS1_25CollectiveMainloopBwdSm80ILi2ELi1EN4cute5tupleIJNS5_1CILi64EEENS7_ILi128EEENS7_ILi96EEEEEENS_6half_tEfNS_4arch4Sm80ELb1ELb0ELb0ELb1ELb1ELb0ELb0ELb0ELi2ELi2ELi4ELi2ELb1EEENS1_24CollectiveEpilogueBwdGQAISB_fSE_Li256ELb1ELb1EEENS1_25SingleTileBwdLPTSchedulerILb1ELi128ELb1EEEEEEEEEvNT_6ParamsE)
        /*02a8*/ 	.word	0x00000004


	//----- nvinfo : EIATTR_FRAME_SIZE
	.align		4
.L_124:
        /*02ac*/ 	.byte	0x04, 0x11
        /*02ae*/ 	.short	(.L_126 - .L_125)
	.align		4
.L_125:
        /*02b0*/ 	.word	index@(_ZN7cutlass13device_kernelIN5flash19enable_sm80_to_sm89INS1_16FlashAttnBwdSm80INS1_25CollectiveMainloopBwdSm80ILi2ELi1EN4cute5tupleIJNS5_1CILi64EEENS7_ILi128EEENS7_ILi96EEEEEENS_6half_tEfNS_4arch4Sm80ELb1ELb0ELb0ELb1ELb1ELb0ELb0ELb0ELi2ELi2ELi4ELi2ELb1EEENS1_24CollectiveEpilogueBwdGQAISB_fSE_Li256ELb1ELb1EEENS1_25SingleTileBwdLPTSchedulerILb1ELi128ELb1EEEEEEEEEvNT_6ParamsE)
        /*02b4*/ 	.word	0x00000000


	//----- nvinfo : EIATTR_REGCOUNT
	.align		4
.L_126:
        /*02b8*/ 	.byte	0x04, 0x2f
        /*02ba*/ 	.short	(.L_128 - .L_127)
	.align		4
.L_127:
        /*02bc*/ 	.word	index@(_ZN7cutlass13device_kernelIN5flash19enable_sm80_to_sm89INS1_16FlashAttnBwdSm80INS1_25CollectiveMainloopBwdSm80ILi2ELi1EN4cute5tupleIJNS5_1CILi64EEENS7_ILi128EEENS7_ILi96EEEEEENS_6half_tEfNS_4arch4Sm80ELb1ELb0ELb0ELb1ELb0ELb0ELb0ELb0ELi2ELi2ELi4ELi2ELb1EEENS1_24CollectiveEpilogueBwdGQAISB_fSE_Li256ELb1ELb0EEENS1_25SingleTileBwdLPTSchedulerILb1ELi128ELb0EEEEEEEEEvNT_6ParamsE)
        /*02c0*/ 	.word	0x00000004


	//----- nvinfo : EIATTR_FRAME_SIZE
	.align		4
.L_128:
        /*02c4*/ 	.byte	0x04, 0x11
        /*02c6*/ 	.short	(.L_130 - .L_129)
	.align		4
.L_129:
        /*02c8*/ 	.word	index@(_ZN7cutlass13device_kernelIN5flash19enable_sm80_to_sm89INS1_16FlashAttnBwdSm80INS1_25CollectiveMainloopBwdSm80ILi2ELi1EN4cute5tupleIJNS5_1CILi64EEENS7_ILi128EEENS7_ILi96EEEEEENS_6half_tEfNS_4arch4Sm80ELb1ELb0ELb0ELb1ELb0ELb0ELb0ELb0ELi2ELi2ELi4ELi2ELb1EEENS1_24CollectiveEpilogueBwdGQAISB_fSE_Li256ELb1ELb0EEENS1_25SingleTileBwdLPTSchedulerILb1ELi128ELb0EEEEEEEEEvNT_6ParamsE)
        /*02cc*/ 	.word	0x00000000


	//----- nvinfo : EIATTR_REGCOUNT
	.align		4
.L_130:
        /*02d0*/ 	.byte	0x04, 0x2f
        /*02d2*/ 	.short	(.L_132 - .L_131)
	.align		4
.L_131:
        /*02d4*/ 	.word	index@(_ZN7cutlass13device_kernelIN5flash19enable_sm80_to_sm89INS1_16FlashAttnBwdSm80INS1_25CollectiveMainloopBwdSm80ILi2ELi1EN4cute5tupleIJNS5_1CILi64EEENS7_ILi128EEENS7_ILi96EEEEEENS_6half_tEfNS_4arch4Sm80ELb1ELb0ELb0ELb1ELb1ELb0ELb0ELb0ELi2ELi2ELi4ELi2ELb1EEENS1_21CollectiveEpilogueBwdISB_SC_SE_Li256ELb1ELb0ELi2EEENS1_25SingleTileBwdLPTSchedulerILb1ELi128ELb1EEEEEEEEEvNT_6ParamsE)
        /*02d8*/ 	.word	0x00000004


	//----- nvinfo : EIATTR_FRAME_SIZE
	.align		4
.L_132:
        /*02dc*/ 	.byte	0x04, 0x11
        /*02de*/ 	.short	(.L_134 - .L_133)
	.align		4
.L_133:
        /*02e0*/ 	.word	index@(_ZN7cutlass13device_kernelIN5flash19enable_sm80_to_sm89INS1_16FlashAttnBwdSm80INS1_25CollectiveMainloopBwdSm80ILi2ELi1EN4cute5tupleIJNS5_1CILi64EEENS7_ILi128EEENS7_ILi96EEEEEENS_6half_tEfNS_4arch4Sm80ELb1ELb0ELb0ELb1ELb1ELb0ELb0ELb0ELi2ELi2ELi4ELi2ELb1EEENS1_21CollectiveEpilogueBwdISB_SC_SE_Li256ELb1ELb0ELi2EEENS1_25SingleTileBwdLPTSchedulerILb1ELi128ELb1EEEEEEEEEvNT_6ParamsE)
        /*02e4*/ 	.word	0x00000000


	//----- nvinfo : EIATTR_REGCOUNT
	.align		4
.L_134:
        /*02e8*/ 	.byte	0x04, 0x2f
        /*02ea*/ 	.short	(.L_136 - .L_135)
	.align		4
.L_135:
        /*02ec*/ 	.word	index@(_ZN7cutlass13device_kernelIN5flash19enable_sm80_to_sm89INS1_16FlashAttnBwdSm80INS1_25CollectiveMainloopBwdSm80ILi2ELi1EN4cute5tupleIJNS5_1CILi64EEENS7_ILi128EEENS7_ILi96EEEEEENS_6half_tEfNS_4arch4Sm80ELb1ELb0ELb0ELb1ELb0ELb0ELb0ELb0ELi2ELi2ELi4ELi2ELb1EEENS1_21CollectiveEpilogueBwdISB_SC_SE_Li256ELb1ELb0ELi2EEENS1_25SingleTileBwdLPTSchedulerILb1ELi128ELb0EEEEEEEEEvNT_6ParamsE)
        /*02f0*/ 	.word	0x00000004


	//----- nvinfo : EIATTR_FRAME_SIZE
	.align		4
.L_136:
        /*02f4*/ 	.byte	0x04, 0x11
        /*02f6*/ 	.short	(.L_138 - .L_137)
	.align		4
.L_137:
        /*02f8*/ 	.word	index@(_ZN7cutlass13device_kernelIN5flash19enable_sm80_to_sm89INS1_16FlashAttnBwdSm80INS1_25CollectiveMainloopBwdSm80ILi2ELi1EN4cute5tupleIJNS5_1CILi64EEENS7_ILi128EEENS7_ILi96EEEEEENS_6half_tEfNS_4arch4Sm80ELb1ELb0ELb0ELb1ELb0ELb0ELb0ELb0ELi2ELi2ELi4ELi2ELb1EEENS1_21CollectiveEpilogueBwdISB_SC_SE_Li256ELb1ELb0ELi2EEENS1_25SingleTileBwdLPTSchedulerILb1ELi128ELb0EEEEEEEEEvNT_6ParamsE)
        /*02fc*/ 	.word	0x00000000


	//----- nvinfo : EIATTR_REGCOUNT
	.align		4
.L_138:
        /*0300*/ 	.byte	0x04, 0x2f
        /*0302*/ 	.short	(.L_140 - .L_139)
	.align		4
.L_139:
        /*0304*/ 	.word	index@(_ZN7cutlass13device_kernelIN5flash19enable_sm80_to_sm89INS1_16FlashAttnBwdSm80INS1_25CollectiveMainloopBwdSm80ILi2ELi1EN4cute5tupleIJNS5_1CILi64EEENS7_ILi128EEENS7_ILi96EEEEEENS_6half_tEfNS_4arch4Sm80ELb1ELb0ELb0ELb0ELb1ELb0ELb0ELb0ELi2ELi2ELi4ELi2ELb1EEENS1_24CollectiveEpilogueBwdGQAISB_fSE_Li256ELb0ELb1EEENS1_25SingleTileBwdLPTSchedulerILb0ELi128ELb1EEEEEEEEEvNT_6ParamsE)
        /*0308*/ 	.word	0x00000004


	//----- nvinfo : EIATTR_FRAME_SIZE
	.align		4
.L_140:
        /*030c*/ 	.byte	0x04, 0x11
        /*030e*/ 	.short	(.L_142 - .L_141)
	.align		4
.L_141:
        /*0310*/ 	.word	index@(_ZN7cutlass13device_kernelIN5flash19enable_sm80_to_sm89INS1_16FlashAttnBwdSm80INS1_25CollectiveMainloopBwdSm80ILi2ELi1EN4cute5tupleIJNS5_1CILi64EEENS7_ILi128EEENS7_ILi96EEEEEENS_6half_tEfNS_4arch4Sm80ELb1ELb0ELb0ELb0ELb1ELb0ELb0ELb0ELi2ELi2ELi4ELi2ELb1EEENS1_24CollectiveEpilogueBwdGQAISB_fSE_Li256ELb0ELb1EEENS1_25SingleTileBwdLPTSchedulerILb0ELi128ELb1EEEEEEEEEvNT_6ParamsE)
        /*0314*/ 	.word	0x00000000


	//----- nvinfo : EIATTR_REGCOUNT
	.align		4
.L_142:
        /*0318*/ 	.byte	0x04, 0x2f
        /*031a*/ 	.short	(.L_144 - .L_143)
	.align		4
.L_143:
        /*031c*/ 	.word	index@(_ZN7cutlass13device_kernelIN5flash19enable_sm80_to_sm89INS1_16FlashAttnBwdSm80INS1_25CollectiveMainloopBwdSm80ILi2ELi1EN4cute5tupleIJNS5_1CILi64EEENS7_ILi128EEENS7_ILi96EEEEEENS_6half_tEfNS_4arch4Sm80ELb1ELb0ELb0ELb0ELb0ELb0ELb0ELb0ELi2ELi2ELi4ELi2ELb1EEENS1_24CollectiveEpilogueBwdGQAISB_fSE_Li256ELb0ELb0EEENS1_25SingleTileBwdLPTSchedulerILb0ELi128ELb0EEEEEEEEEvNT_6ParamsE)
        /*0320*/ 	.word	0x00000004


	//----- nvinfo : EIATTR_FRAME_SIZE
	.align		4
.L_144:
        /*0324*/ 	.byte	0x04, 0x11
        /*0326*/ 	.short	(.L_146 - .L_145)
	.align		4
.L_145:
        /*0328*/ 	.word	index@(_ZN7cutlass13device_kernelIN5flash19enable_sm80_to_sm89INS1_16FlashAttnBwdSm80INS1_25CollectiveMainloopBwdSm80ILi2ELi1EN4cute5tupleIJNS5_1CILi64EEENS7_ILi128EEENS7_ILi96EEEEEENS_6half_tEfNS_4arch4Sm80ELb1ELb0ELb0ELb0ELb0ELb0ELb0ELb0ELi2ELi2ELi4ELi2ELb1EEENS1_24CollectiveEpilogueBwdGQAISB_fSE_Li256ELb0ELb0EEENS1_25SingleTileBwdLPTSchedulerILb0ELi128ELb0EEEEEEEEEvNT_6ParamsE)
        /*032c*/ 	.word	0x00000000


	//----- nvinfo : EIATTR_REGCOUNT
	.align		4
.L_146:
        /*0330*/ 	.byte	0x04, 0x2f
        /*0332*/ 	.short	(.L_148 - .L_147)
	.align		4
.L_147:
        /*0334*/ 	.word	index@(_ZN7cutlass13device_kernelIN5flash19enable_sm80_to_sm89INS1_16FlashAttnBwdSm80INS1_25CollectiveMainloopBwdSm80ILi2ELi1EN4cute5tupleIJNS5_1CILi64EEENS7_ILi128EEENS7_ILi96EEEEEENS_6half_tEfNS_4arch4Sm80ELb1ELb0ELb0ELb0ELb1ELb0ELb0ELb0ELi2ELi2ELi4ELi2ELb1EEENS1_21CollectiveEpilogueBwdISB_SC_SE_Li256ELb0ELb0ELi2EEENS1_25SingleTileBwdLPTSchedulerILb0ELi128ELb1EEEEEEEEEvNT_6ParamsE)
        /*0338*/ 	.word	0x00000004


	//----- nvinfo : EIATTR_FRAME_SIZE
	.align		4
.L_148:
        /*033c*/ 	.byte	0x04, 0x11
        /*033e*/ 	.short	(.L_150 - .L_149)
	.align		4
.L_149:
        /*0340*/ 	.word	index@(_ZN7cutlass13device_kernelIN5flash19enable_sm80_to_sm89INS1_16FlashAttnBwdSm80INS1_25CollectiveMainloopBwdSm80ILi2ELi1EN4cute5tupleIJNS5_1CILi64EEENS7_ILi128EEENS7_ILi96EEEEEENS_6half_tEfNS_4arch4Sm80ELb1ELb0ELb0ELb0ELb1ELb0ELb0ELb0ELi2ELi2ELi4ELi2ELb1EEENS1_21CollectiveEpilogueBwdISB_SC_SE_Li256ELb0ELb0ELi2EEENS1_25SingleTileBwdLPTSchedulerILb0ELi128ELb1EEEEEEEEEvNT_6ParamsE)
        /*0344*/ 	.word	0x00000000


	//----- nvinfo : EIATTR_REGCOUNT
	.align		4
.L_150:
        /*0348*/ 	.byte	0x04, 0x2f
        /*034a*/ 	.short	(.L_152 - .L_151)
	.align		4
.L_151:
        /*034c*/ 	.word	index@(_ZN7cutlass13device_kernelIN5flash19enable_sm80_to_sm89INS1_16FlashAttnBwdSm80INS1_25CollectiveMainloopBwdSm80ILi2ELi1EN4cute5tupleIJNS5_1CILi64EEENS7_ILi128EEENS7_ILi96EEEEEENS_6half_tEfNS_4arch4Sm80ELb1ELb0ELb0ELb0ELb0ELb0ELb0ELb0ELi2ELi2ELi4ELi2ELb1EEENS1_21CollectiveEpilogueBwdISB_SC_SE_Li256ELb0ELb0ELi2EEENS1_25SingleTileBwdLPTSchedulerILb0ELi128ELb0EEEEEEEEEvNT_6ParamsE)
        /*0350*/ 	.word	0x00000004


	//----- nvinfo : EIATTR_FRAME_SIZE
	.align		4
.L_152:
        /*0354*/ 	.byte	0x04, 0x11
        /*0356*/ 	.short	(.L_154 - .L_153)
	.align		4
.L_153:
        /*0358*/ 	.word	index@(_ZN7cutlass13device_kernelIN5flash19enable_sm80_to_sm89INS1_16FlashAttnBwdSm80INS1_25CollectiveMainloopBwdSm80ILi2ELi1EN4cute5tupleIJNS5_1CILi64EEENS7_ILi128EEENS7_ILi96EEEEEENS_6half_tEfNS_4arch4Sm80ELb1ELb0ELb0ELb0ELb0ELb0ELb0ELb0ELi2ELi2ELi4ELi2ELb1EEENS1_21CollectiveEpilogueBwdISB_SC_SE_Li256ELb0ELb0ELi2EEENS1_25SingleTileBwdLPTSchedulerILb0ELi128ELb0EEEEEEEEEvNT_6ParamsE)
        /*035c*/ 	.word	0x00000000


	//----- nvinfo : EIATTR_REGCOUNT
	.align		4
.L_154:
        /*0360*/ 	.byte	0x04, 0x2f
        /*0362*/ 	.short	(.L_156 - .L_155)
	.align		4
.L_155:
        /*0364*/ 	.word	index@(_ZN7cutlass13device_kernelIN5flash19enable_sm80_to_sm89INS1_16FlashAttnBwdSm80INS1_25CollectiveMainloopBwdSm80ILi2ELi1EN4cute5tupleIJNS5_1CILi64EEENS7_ILi128EEENS7_ILi96EEEEEENS_6half_tEfNS_4arch4Sm80ELb0ELb1ELb0ELb1ELb1ELb0ELb0ELb0ELi2ELi2ELi4ELi2ELb1EEENS1_24CollectiveEpilogueBwdGQAISB_fSE_Li256ELb1ELb1EEENS1_19SingleTileSchedulerILb1ELb0ELb0ELi128EEEEEEEEEvNT_6ParamsE)
        /*0368*/ 	.word	0x00000004


	//----- nvinfo : EIATTR_FRAME_SIZE
	.align		4
.L_156:
        /*036c*/ 	.byte	0x04, 0x11
        /*036e*/ 	.short	(.L_158 - .L_157)
	.align		4
.L_157:
        /*0370*/ 	.word	index@(_ZN7cutlass13device_kernelIN5flash19enable_sm80_to_sm89INS1_16FlashAttnBwdSm80INS1_25CollectiveMainloopBwdSm80ILi2ELi1EN4cute5tupleIJNS5_1CILi64EEENS7_ILi128EEENS7_ILi96EEEEEENS_6half_tEfNS_4arch4Sm80ELb0ELb1ELb0ELb1ELb1ELb0ELb0ELb0ELi2ELi2ELi4ELi2ELb1EEENS1_24CollectiveEpilogueBwdGQAISB_fSE_Li256ELb1ELb1EEENS1_19SingleTileSchedulerILb1ELb0ELb0ELi128EEEEEEEEEvNT_6ParamsE)
        /*0374*/ 	.word	0x00000000


	//----- nvinfo : EIATTR_REGCOUNT
	.align		4
.L_158:
        /*0378*/ 	.byte	0x04, 0x2f
        /*037a*/ 	.short	(.L_160 - .L_159)
	.align		4
.L_159:
        /*037c*/ 	.word	index@(_ZN7cutlass13device_kernelIN5flash19enable_sm80_to_sm89INS1_16FlashAttnBwdSm80INS1_25CollectiveMainloopBwdSm80ILi2ELi1EN4cute5tupleIJNS5_1CILi64EEENS7_ILi128EEENS7_ILi96EEEEEENS_6half_tEfNS_4arch4Sm80ELb0ELb1ELb0ELb1ELb0ELb0ELb0ELb0ELi2ELi2ELi4ELi2ELb1EEENS1_24CollectiveEpilogueBwdGQAISB_fSE_Li256ELb1ELb0EEENS1_19SingleTileSchedulerILb1ELb0ELb0ELi128EEEEEEEEEvNT_6ParamsE)
        /*0380*/ 	.word	0x00000004


	//----- nvinfo : EIATTR_FRAME_SIZE
	.align		4
.L_160:
        /*0384*/ 	.byte	0x04, 0x11
        /*0386*/ 	.short	(.L_162 - .L_161)
	.align		4
.L_161:
        /*0388*/ 	.word	index@(_ZN7cutlass13device_kernelIN5flash19enable_sm80_to_sm89INS1_16FlashAttnBwdSm80INS1_25CollectiveMainloopBwdSm80ILi2ELi1EN4cute5tupleIJNS5_1CILi64EEENS7_ILi128EEENS7_ILi96EEEEEENS_6half_tEfNS_4arch4Sm80ELb0ELb1ELb0ELb1ELb0ELb0ELb0ELb0ELi2ELi2ELi4ELi2ELb1EEENS1_24CollectiveEpilogueBwdGQAISB_fSE_Li256ELb1ELb0EEENS1_19SingleTileSchedulerILb1ELb0ELb0ELi128EEEEEEEEEvNT_6ParamsE)
        /*038c*/ 	.word	0x00000000


	//----- nvinfo : EIATTR_REGCOUNT
	.align		4
.L_162:
        /*0390*/ 	.byte	0x04, 0x2f
        /*0392*/ 	.short	(.L_164 - .L_163)
	.align		4
.L_163:
        /*0394*/ 	.word	index@(_ZN7cutlass13device_kernelIN5flash19enable_sm80_to_sm89INS1_16FlashAttnBwdSm80INS1_25CollectiveMainloopBwdSm80ILi2ELi1EN4cute5tupleIJNS5_1CILi64EEENS7_ILi128EEENS7_ILi96EEEEEENS_6half_tEfNS_4arch4Sm80ELb0ELb1ELb0ELb1ELb1ELb0ELb0ELb0ELi2ELi2ELi4ELi2ELb1EEENS1_21CollectiveEpilogueBwdISB_SC_SE_Li256ELb1ELb0ELi2EEENS1_19SingleTileSchedulerILb1ELb0ELb0ELi128EEEEEEEEEvNT_6ParamsE)
        /*0398*/ 	.word	0x00000004


	//----- nvinfo : EIATTR_FRAME_SIZE
	.align		4
.L_164:
        /*039c*/ 	.byte	0x04, 0x11
        /*039e*/ 	.short	(.L_166 - .L_165)
	.align		4
.L_165:
        /*03a0*/ 	.word	index@(_ZN7cutlass13device_kernelIN5flash19enable_sm80_to_sm89INS1_16FlashAttnBwdSm80INS1_25CollectiveMainloopBwdSm80ILi2ELi1EN4cute5tupleIJNS5_1CILi64EEENS7_ILi128EEENS7_ILi96EEEEEENS_6half_tEfNS_4arch4Sm80ELb0ELb1ELb0ELb1ELb1ELb0ELb0ELb0ELi2ELi2ELi4ELi2ELb1EEENS1_21CollectiveEpilogueBwdISB_SC_SE_Li256ELb1ELb0ELi2EEENS1_19SingleTileSchedulerILb1ELb0ELb0ELi128EEEEEEEEEvNT_6ParamsE)
        /*03a4*/ 	.word	0x00000000


	//----- nvinfo : EIATTR_REGCOUNT
	.align		4
.L_166:
        /*03a8*/ 	.byte	0x04, 0x2f
        /*03aa*/ 	.short	(.L_168 - .L_167)
	.align		4
.L_167:
        /*03ac*/ 	.word	index@(_ZN7cutlass13device_kernelIN5flash19enable_sm80_to_sm89INS1_16FlashAttnBwdSm80INS1_25CollectiveMainloopBwdSm80ILi2ELi1EN4cute5tupleIJNS5_1CILi64EEENS7_ILi128EEENS7_ILi96EEEEEENS_6half_tEfNS_4arch4Sm80ELb0ELb1ELb0ELb1ELb0ELb0ELb0ELb0ELi2ELi2ELi4ELi2ELb1EEENS1_21CollectiveEpilogueBwdISB_SC_SE_Li256ELb1ELb0ELi2EEENS1_19SingleTileSchedulerILb1ELb0ELb0ELi128EEEEEEEEEvNT_6ParamsE)
        /*03b0*/ 	.word	0x00000004


	//----- nvinfo : EIATTR_FRAME_SIZE
	.align		4
.L_168:
        /*03b4*/ 	.byte	0x04, 0x11
        /*03b6*/ 	.short	(.L_170 - .L_169)
	.align		4
.L_169:
        /*03b8*/ 	.word	index@(_ZN7cutlass13device_kernelIN5flash19enable_sm80_to_sm89INS1_16FlashAttnBwdSm80INS1_25CollectiveMainloopBwdSm80ILi2ELi1EN4cute5tupleIJNS5_1CILi64EEENS7_ILi128EEENS7_ILi96EEEEEENS_6half_tEfNS_4arch4Sm80ELb0ELb1ELb0ELb1ELb0ELb0ELb0ELb0ELi2ELi2ELi4ELi2ELb1EEENS1_21CollectiveEpilogueBwdISB_SC_SE_Li256ELb1ELb0ELi2EEENS1_19SingleTileSchedulerILb1ELb0ELb0ELi128EEEEEEEEEvNT_6ParamsE)
        /*03bc*/ 	.word	0x00000000


	//----- nvinfo : EIATTR_REGCOUNT
	.align		4
.L_170:
        /*03c0*/ 	.byte	0x04, 0x2f
        /*03c2*/ 	.short	(.L_172 - .L_171)
	.align		4
.L_171:
        /*03c4*/ 	.word	index@(_ZN7cutlass13device_kernelIN5flash19enable_sm80_to_sm89INS1_16FlashAttnBwdSm80INS1_25CollectiveMainloopBwdSm80ILi2ELi1EN4cute5tupleIJNS5_1CILi64EEENS7_ILi128EEENS7_ILi96EEEEEENS_6half_tEfNS_4arch4Sm80ELb0ELb1ELb0ELb0ELb1ELb0ELb0ELb0ELi2ELi2ELi4ELi2ELb1EEENS1_24CollectiveEpilogueBwdGQAISB_fSE_Li256ELb0ELb1EEENS1_19SingleTileSchedulerILb0ELb0ELb0ELi128EEEEEEEEEvNT_6ParamsE)
        /*03c8*/ 	.word	0x00000004


	//----- nvinfo : EIATTR_FRAME_SIZE
	.align		4
.L_172:
        /*03cc*/ 	.byte	0x04, 0x11
        /*03ce*/ 	.short	(.L_174 - .L_173)
	.align		4
.L_173:
        /*03d0*/ 	.word	index@(_ZN7cutlass13device_kernelIN5flash19enable_sm80_to_sm89INS1_16FlashAttnBwdSm80INS1_25CollectiveMainloopBwdSm80ILi2ELi1EN4cute5tupleIJNS5_1CILi64EEENS7_ILi128EEENS7_ILi96EEEEEENS_6half_tEfNS_4arch4Sm80ELb0ELb1ELb0ELb0ELb1ELb0ELb0ELb0ELi2ELi2ELi4ELi2ELb1EEENS1_24CollectiveEpilogueBwdGQAISB_fSE_Li256ELb0ELb1EEENS1_19SingleTileSchedulerILb0ELb0ELb0ELi128EEEEEEEEEvNT_6ParamsE)
        /*03d4*/ 	.word	0x00000000


	//----- nvinfo : EIATTR_REGCOUNT
	.align		4
.L_174:
        /*03d8*/ 	.byte	0x04, 0x2f
        /*03da*/ 	.short	(.L_176 - .L_175)
	.align		4
.L_175:
        /*03dc*/ 	.word	index@(_ZN7cutlass13device_kernelIN5flash19enable_sm80_to_sm89INS1_16FlashAttnBwdSm80INS1_25CollectiveMainloopBwdSm80ILi2ELi1EN4cute5tupleIJNS5_1CILi64EEENS7_ILi128EEENS7_ILi96EEEEEENS_6half_tEfNS_4arch4Sm80ELb0ELb1ELb0ELb0ELb0ELb0ELb0ELb0ELi2ELi2ELi4ELi2ELb1EEENS1_24CollectiveEpilogueBwdGQAISB_fSE_Li256ELb0ELb0EEENS1_19SingleTileSchedulerILb0ELb0ELb0ELi128EEEEEEEEEvNT_6ParamsE)
        /*03e0*/ 	.word	0x00000004


	//----- nvinfo : EIATTR_FRAME_SIZE
	.align		4
.L_176:
        /*03e4*/ 	.byte	0x04, 0x11
        /*03e6*/ 	.short	(.L_178 - .L_177)
	.align		4
.L_177:
        /*03e8*/ 	.word	index@(_ZN7cutlass13device_kernelIN5flash19enable_sm80_to_sm89INS1_16FlashAttnBwdSm80INS1_25CollectiveMainloopBwdSm80ILi2ELi1EN4cute5tupleIJNS5_1CILi64EEENS7_ILi128EEENS7_ILi96EEEEEENS_6half_tEfNS_4arch4Sm80ELb0ELb1ELb0ELb0ELb0ELb0ELb0ELb0ELi2ELi2ELi4ELi2ELb1EEENS1_24CollectiveEpilogueBwdGQAISB_fSE_Li256ELb0ELb0EEENS1_19SingleTileSchedulerILb0ELb0ELb0ELi128EEEEEEEEEvNT_6ParamsE)
        /*03ec*/ 	.word	0x00000000


	//----- nvinfo : EIATTR_REGCOUNT
	.align		4
.L_178:
        /*03f0*/ 	.byte	0x04, 0x2f
        /*03f2*/ 	.short	(.L_180 - .L_179)
	.align		4
.L_179:
        /*03f4*/ 	.word	index@(_ZN7cutlass13device_kernelIN5flash19enable_sm80_to_sm89INS1_16FlashAttnBwdSm80INS1_25CollectiveMainloopBwdSm80ILi2ELi1EN4cute5tupleIJNS5_1CILi64EEENS7_ILi128EEENS7_ILi96EEEEEENS_6half_tEfNS_4arch4Sm80ELb0ELb1ELb0ELb0ELb1ELb0ELb0ELb0ELi2ELi2ELi4ELi2ELb1EEENS1_21CollectiveEpilogueBwdISB_SC_SE_Li256ELb0ELb0ELi2EEENS1_19SingleTileSchedulerILb0ELb0ELb0ELi128EEEEEEEEEvNT_6ParamsE)
        /*03f8*/ 	.word	0x00000004


	//----- nvinfo : EIATTR_FRAME_SIZE
	.align		4
.L_180:
        /*03fc*/ 	.byte	0x04, 0x11
        /*03fe*/ 	.short	(.L_182 - .L_181)
	.align		4
.L_181:
        /*0400*/ 	.word	index@(_ZN7cutlass13device_kernelIN5flash19enable_sm80_to_sm89INS1_16FlashAttnBwdSm80INS1_25CollectiveMainloopBwdSm80ILi2ELi1EN4cute5tupleIJNS5_1CILi64EEENS7_ILi128EEENS7_ILi96EEEEEENS_6half_tEfNS_4arch4Sm80ELb0ELb1ELb0ELb0ELb1ELb0ELb0ELb0ELi2ELi2ELi4ELi2ELb1EEENS1_21CollectiveEpilogueBwdISB_SC_SE_Li256ELb0ELb0ELi2EEENS1_19SingleTileSchedulerILb0ELb0ELb0ELi128EEEEEEEEEvNT_6ParamsE)
        /*0404*/ 	.word	0x00000000


	//----- nvinfo : EIATTR_REGCOUNT
	.align		4
.L_182:
        /*0408*/ 	.byte	0x04, 0x2f
        /*040a*/ 	.short	(.L_184 - .L_183)
	.align		4
.L_183:
        /*040c*/ 	.word	index@(_ZN7cutlass13device_kernelIN5flash19enable_sm80_to_sm89INS1_16FlashAttnBwdSm80INS1_25CollectiveMainloopBwdSm80ILi2ELi1EN4cute5tupleIJNS5_1CILi64EEENS7_ILi128EEENS7_ILi96EEEEEENS_6half_tEfNS_4arch4Sm80ELb0ELb1ELb0ELb0ELb0ELb0ELb0ELb0ELi2ELi2ELi4ELi2ELb1EEENS1_21CollectiveEpilogueBwdISB_SC_SE_Li256ELb0ELb0ELi2EEENS1_19SingleTileSchedulerILb0ELb0ELb0ELi128EEEEEEEEEvNT_6ParamsE)
        /*0410*/ 	.word	0x00000004


	//----- nvinfo : EIATTR_FRAME_SIZE
	.align		4
.L_184:
        /*0414*/ 	.byte	0x04, 0x11
        /*0416*/ 	.short	(.L_186 - .L_185)
	.align		4
.L_185:
        /*0418*/ 	.word	index@(_ZN7cutlass13device_kernelIN5flash19enable_sm80_to_sm89INS1_16FlashAttnBwdSm80INS1_25CollectiveMainloopBwdSm80ILi2ELi1EN4cute5tupleIJNS5_1CILi64EEENS7_ILi128EEENS7_ILi96EEEEEENS_6half_tEfNS_4arch4Sm80ELb0ELb1ELb0ELb0ELb0ELb0ELb0ELb0ELi2ELi2ELi4ELi2ELb1EEENS1_21CollectiveEpilogueBwdISB_SC_SE_Li256ELb0ELb0ELi2EEENS1_19SingleTileSchedulerILb0ELb0ELb0ELi128EEEEEEEEEvNT_6ParamsE)
        /*041c*/ 	.word	0x00000000


	//----- nvinfo : EIATTR_REGCOUNT
	.align		4
.L_186:
        /*0420*/ 	.byte	0x04, 0x2f
        /*0422*/ 	.short	(.L_188 - .L_187)
	.align		4
.L_187:
        /*0424*/ 	.word	index@(_ZN7cutlass13device_kernelIN5flash19enable_sm80_to_sm89INS1_16FlashAttnBwdSm80INS1_25CollectiveMainloopBwdSm80ILi2ELi1EN4cute5tupleIJNS5_1CILi64EEENS7_ILi128EEENS7_ILi96EEEEEENS_6half_tEfNS_4arch4Sm80ELb0ELb0ELb0ELb1ELb1ELb0ELb0ELb0ELi2ELi2ELi4ELi2ELb1EEENS1_24CollectiveEpilogueBwdGQAISB_fSE_Li256ELb1ELb1EEENS1_19SingleTileSchedulerILb1ELb0ELb0ELi128EEEEEEEEEvNT_6ParamsE)
        /*0428*/ 	.word	0x00000004


	//----- nvinfo : EIATTR_FRAME_SIZE
	.align		4
.L_188:
        /*042c*/ 	.byte	0x04, 0x11
        /*042e*/ 	.short	(.L_190 - .L_189)
	.align		4
.L_189:
        /*0430*/ 	.word	index@(_ZN7cutlass13device_kernelIN5flash19enable_sm80_to_sm89INS1_16FlashAttnBwdSm80INS1_25CollectiveMainloopBwdSm80ILi2ELi1EN4cute5tupleIJNS5_1CILi64EEENS7_ILi128EEENS7_ILi96EEEEEENS_6half_tEfNS_4arch4Sm80ELb0ELb0ELb0ELb1ELb1ELb0ELb0ELb0ELi2ELi2ELi4ELi2ELb1EEENS1_24CollectiveEpilogueBwdGQAISB_fSE_Li256ELb1ELb1EEENS1_19SingleTileSchedulerILb1ELb0ELb0ELi128EEEEEEEEEvNT_6ParamsE)
        /*0434*/ 	.word	0x00000000


	//----- nvinfo : EIATTR_REGCOUNT
	.align		4
.L_190:
        /*0438*/ 	.byte	0x04, 0x2f
        /*043a*/ 	.short	(.L_192 - .L_191)
	.align		4
.L_191:
        /*043c*/ 	.word	index@(_ZN7cutlass13device_kernelIN5flash19enable_sm80_to_sm89INS1_16FlashAttnBwdSm80INS1_25CollectiveMainloopBwdSm80ILi2ELi1EN4cute5tupleIJNS5_1CILi64EEENS7_ILi128EEENS7_ILi96EEEEEENS_6half_tEfNS_4arch4Sm80ELb0ELb0ELb0ELb1ELb0ELb0ELb0ELb0ELi2ELi2ELi4ELi2ELb1EEENS1_24CollectiveEpilogueBwdGQAISB_fSE_Li256ELb1ELb0EEENS1_19SingleTileSchedulerILb1ELb0ELb0ELi128EEEEEEEEEvNT_6ParamsE)
        /*0440*/ 	.word	0x00000004


	//----- nvinfo : EIATTR_FRAME_SIZE
	.align		4
.L_192:
        /*0444*/ 	.byte	0x04, 0x11
        /*0446*/ 	.short	(.L_194 - .L_193)
	.align		4
.L_193:
        /*0448*/ 	.word	index@(_ZN7cutlass13device_kernelIN5flash19enable_sm80_to_sm89INS1_16FlashAttnBwdSm80INS1_25CollectiveMainloopBwdSm80ILi2ELi1EN4cute5tupleIJNS5_1CILi64EEENS7_ILi128EEENS7_ILi96EEEEEENS_6half_tEfNS_4arch4Sm80ELb0ELb0ELb0ELb1ELb0ELb0ELb0ELb0ELi2ELi2ELi4ELi2ELb1EEENS1_24CollectiveEpilogueBwdGQAISB_fSE_Li256ELb1ELb0EEENS1_19SingleTileSchedulerILb1ELb0ELb0ELi128EEEEEEEEEvNT_6ParamsE)
        /*044c*/ 	.word	0x00000000


	//----- nvinfo : EIATTR_REGCOUNT
	.align		4
.L_194:
        /*0450*/ 	.byte	0x04, 0x2f
        /*0452*/ 	.short	(.L_196 - .L_195)
	.align		4
.L_195:
        /*0454*/ 	.word	index@(_ZN7cutlass13device_kernelIN5flash19enable_sm80_to_sm89INS1_16FlashAttnBwdSm80INS1_25CollectiveMainloopBwdSm80ILi2ELi1EN4cute5tupleIJNS5_1CILi64EEENS7_ILi128EEENS7_ILi96EEEEEENS_6half_tEfNS_4arch4Sm80ELb0ELb0ELb0ELb1ELb1ELb0ELb0ELb0ELi2ELi2ELi4ELi2ELb1EEENS1_21CollectiveEpilogueBwdISB_SC_SE_Li256ELb1ELb0ELi2EEENS1_19SingleTileSchedulerILb1ELb0ELb0ELi128EEEEEEEEEvNT_6ParamsE)
        /*0458*/ 	.word	0x00000004


	//----- nvinfo : EIATTR_FRAME_SIZE
	.align		4
.L_196:
        /*045c*/ 	.byte	0x04, 0x11
        /*045e*/ 	.short	(.L_198 - .L_197)
	.align		4
.L_197:
        /*0460*/ 	.word	index@(_ZN7cutlass13device_kernelIN5flash19enable_sm80_to_sm89INS1_16FlashAttnBwdSm80INS1_25CollectiveMainloopBwdSm80ILi2ELi1EN4cute5tupleIJNS5_1CILi64EEENS7_ILi128EEENS7_ILi96EEEEEENS_6half_tEfNS_4arch4Sm80ELb0ELb0ELb0ELb1ELb1ELb0ELb0ELb0ELi2ELi2ELi4ELi2ELb1EEENS1_21CollectiveEpilogueBwdISB_SC_SE_Li256ELb1ELb0ELi2EEENS1_19SingleTileSchedulerILb1ELb0ELb0ELi128EEEEEEEEEvNT_6ParamsE)
        /*0464*/ 	.word	0x00000000


	//----- nvinfo : EIATTR_REGCOUNT
	.align		4
.L_198:
        /*0468*/ 	.byte	0x04, 0x2f
        /*046a*/ 	.short	(.L_200 - .L_199)
	.align		4
.L_199:
        /*046c*/ 	.word	index@(_ZN7cutlass13device_kernelIN5flash19enable_sm80_to_sm89INS1_16FlashAttnBwdSm80INS1_25CollectiveMainloopBwdSm80ILi2ELi1EN4cute5tupleIJNS5_1CILi64EEENS7_ILi128EEENS7_ILi96EEEEEENS_6half_tEfNS_4arch4Sm80ELb0ELb0ELb0ELb1ELb0ELb0ELb0ELb0ELi2ELi2ELi4ELi2ELb1EEENS1_21CollectiveEpilogueBwdISB_SC_SE_Li256ELb1ELb0ELi2EEENS1_19SingleTileSchedulerILb1ELb0ELb0ELi128EEEEEEEEEvNT_6ParamsE)
        /*0470*/ 	.word	0x00000004


	//----- nvinfo : EIATTR_FRAME_SIZE
	.align		4
.L_200:
        /*0474*/ 	.byte	0x04, 0x11
        /*0476*/ 	.short	(.L_202 - .L_201)
	.align		4
.L_201:
        /*0478*/ 	.word	index@(_ZN7cutlass13device_kernelIN5flash19enable_sm80_to_sm89INS1_16FlashAttnBwdSm80INS1_25CollectiveMainloopBwdSm80ILi2ELi1EN4cute5tupleIJNS5_1CILi64EEENS7_ILi128EEENS7_ILi96EEEEEENS_6half_tEfNS_4arch4Sm80ELb0ELb0ELb0ELb1ELb0ELb0ELb0ELb0ELi2ELi2ELi4ELi2ELb1EEENS1_21CollectiveEpilogueBwdISB_SC_SE_Li256ELb1ELb0ELi2EEENS1_19SingleTileSchedulerILb1ELb0ELb0ELi128EEEEEEEEEvNT_6ParamsE)
        /*047c*/ 	.word	0x00000000


	//----- nvinfo : EIATTR_REGCOUNT
	.align		4
.L_202:
        /*0480*/ 	.byte	0x04, 0x2f
        /*0482*/ 	.short	(.L_204 - .L_203)
	.align		4
.L_203:
        /*0484*/ 	.word	index@(_ZN7cutlass13device_kernelIN5flash19enable_sm80_to_sm89INS1_16FlashAttnBwdSm80INS1_25CollectiveMainloopBwdSm80ILi2ELi1EN4cute5tupleIJNS5_1CILi64EEENS7_ILi128EEENS7_ILi96EEEEEENS_6half_tEfNS_4arch4Sm80ELb0ELb0ELb0ELb0ELb1ELb0ELb0ELb0ELi2ELi2ELi4ELi2ELb1EEENS1_24CollectiveEpilogueBwdGQAISB_fSE_Li256ELb0ELb1EEENS1_19SingleTileSchedulerILb0ELb0ELb0ELi128EEEEEEEEEvNT_6ParamsE)
        /*0488*/ 	.word	0x00000004


	//----- nvinfo : EIATTR_FRAME_SIZE
	.align		4
.L_204:
        /*048c*/ 	.byte	0x04, 0x11
        /*048e*/ 	.short	(.L_206 - .L_205)
	.align		4
.L_205:
        /*0490*/ 	.word	index@(_ZN7cutlass13device_kernelIN5flash19enable_sm80_to_sm89INS1_16FlashAttnBwdSm80INS1_25CollectiveMainloopBwdSm80ILi2ELi1EN4cute5tupleIJNS5_1CILi64EEENS7_ILi128EEENS7_ILi96EEEEEENS_6half_tEfNS_4arch4Sm80ELb0ELb0ELb0ELb0ELb1ELb0ELb0ELb0ELi2ELi2ELi4ELi2ELb1EEENS1_24CollectiveEpilogueBwdGQAISB_fSE_Li256ELb0ELb1EEENS1_19SingleTileSchedulerILb0ELb0ELb0ELi128EEEEEEEEEvNT_6ParamsE)
        /*0494*/ 	.word	0x00000000


	//----- nvinfo : EIATTR_REGCOUNT
	.align		4
.L_206:
        /*0498*/ 	.byte	0x04, 0x2f
        /*049a*/ 	.short	(.L_208 - .L_207)
	.align		4
.L_207:
        /*049c*/ 	.word	index@(_ZN7cutlass13device_kernelIN5flash19enable_sm80_to_sm89INS1_16FlashAttnBwdSm80INS1_25CollectiveMainloopBwdSm80ILi2ELi1EN4cute5tupleIJNS5_1CILi64EEENS7_ILi128EEENS7_ILi96EEEEEENS_6half_tEfNS_4arch4Sm80ELb0ELb0ELb0ELb0ELb0ELb0ELb0ELb0ELi2ELi2ELi4ELi2ELb1EEENS1_24CollectiveEpilogueBwdGQAISB_fSE_Li256ELb0ELb0EEENS1_19SingleTileSchedulerILb0ELb0ELb0ELi128EEEEEEEEEvNT_6ParamsE)
        /*04a0*/ 	.word	0x00000004


	//----- nvinfo : EIATTR_FRAME_SIZE
	.align		4
.L_208:
        /*04a4*/ 	.byte	0x04, 0x11
        /*04a6*/ 	.short	(.L_210 - .L_209)
	.align		4
.L_209:
        /*04a8*/ 	.word	index@(_ZN7cutlass13device_kernelIN5flash19enable_sm80_to_sm89INS1_16FlashAttnBwdSm80INS1_25CollectiveMainloopBwdSm80ILi2ELi1EN4cute5tupleIJNS5_1CILi64EEENS7_ILi128EEENS7_ILi96EEEEEENS_6half_tEfNS_4arch4Sm80ELb0ELb0ELb0ELb0ELb0ELb0ELb0ELb0ELi2ELi2ELi4ELi2ELb1EEENS1_24CollectiveEpilogueBwdGQAISB_fSE_Li256ELb0ELb0EEENS1_19SingleTileSchedulerILb0ELb0ELb0ELi128EEEEEEEEEvNT_6ParamsE)
        /*04ac*/ 	.word	0x00000000


	//----- nvinfo : EIATTR_REGCOUNT
	.align		4
.L_210:
        /*04b0*/ 	.byte	0x04, 0x2f
        /*04b2*/ 	.short	(.L_212 - .L_211)
	.align		4
.L_211:
        /*04b4*/ 	.word	index@(_ZN7cutlass13device_kernelIN5flash19enable_sm80_to_sm89INS1_16FlashAttnBwdSm80INS1_25CollectiveMainloopBwdSm80ILi2ELi1EN4cute5tupleIJNS5_1CILi64EEENS7_ILi128EEENS7_ILi96EEEEEENS_6half_tEfNS_4arch4Sm80ELb0ELb0ELb0ELb0ELb1ELb0ELb0ELb0ELi2ELi2ELi4ELi2ELb1EEENS1_21CollectiveEpilogueBwdISB_SC_SE_Li256ELb0ELb0ELi2EEENS1_19SingleTileSchedulerILb0ELb0ELb0ELi128EEEEEEEEEvNT_6ParamsE)
        /*04b8*/ 	.word	0x00000004


	//----- nvinfo : EIATTR_FRAME_SIZE
	.align		4
.L_212:
        /*04bc*/ 	.byte	0x04, 0x11
        /*04be*/ 	.short	(.L_214 - .L_213)
	.align		4
.L_213:
        /*04c0*/ 	.word	index@(_ZN7cutlass13device_kernelIN5flash19enable_sm80_to_sm89INS1_16FlashAttnBwdSm80INS1_25CollectiveMainloopBwdSm80ILi2ELi1EN4cute5tupleIJNS5_1CILi64EEENS7_ILi128EEENS7_ILi96EEEEEENS_6half_tEfNS_4arch4Sm80ELb0ELb0ELb0ELb0ELb1ELb0ELb0ELb0ELi2ELi2ELi4ELi2ELb1EEENS1_21CollectiveEpilogueBwdISB_SC_SE_Li256ELb0ELb0ELi2EEENS1_19SingleTileSchedulerILb0ELb0ELb0ELi128EEEEEEEEEvNT_6ParamsE)
        /*04c4*/ 	.word	0x00000000


	//----- nvinfo : EIATTR_REGCOUNT
	.align		4
.L_214:
        /*04c8*/ 	.byte	0x04, 0x2f
        /*04ca*/ 	.short	(.L_216 - .L_215)
	.align		4
.L_215:
        /*04cc*/ 	.word	index@(_ZN7cutlass13device_kernelIN5flash19enable_sm80_to_sm89INS1_16FlashAttnBwdSm80INS1_25CollectiveMainloopBwdSm80ILi2ELi1EN4cute5tupleIJNS5_1CILi64EEENS7_ILi128EEENS7_ILi96EEEEEENS_6half_tEfNS_4arch4Sm80ELb0ELb0ELb0ELb0ELb0ELb0ELb0ELb0ELi2ELi2ELi4ELi2ELb1EEENS1_21CollectiveEpilogueBwdISB_SC_SE_Li256ELb0ELb0ELi2EEENS1_19SingleTileSchedulerILb0ELb0ELb0ELi128EEEEEEEEEvNT_6ParamsE)
        /*04d0*/ 	.word	0x00000004


	//----- nvinfo : EIATTR_FRAME_SIZE
	.align		4
.L_216:
        /*04d4*/ 	.byte	0x04, 0x11
        /*04d6*/ 	.short	(.L_218 - .L_217)
	.align		4
.L_217:
        /*04d8*/ 	.word	index@(_ZN7cutlass13device_kernelIN5flash19enable_sm80_to_sm89INS1_16FlashAttnBwdSm80INS1_25CollectiveMainloopBwdSm80ILi2ELi1EN4cute5tupleIJNS5_1CILi64EEENS7_ILi128EEENS7_ILi96EEEEEENS_6half_tEfNS_4arch4Sm80ELb0ELb0ELb0ELb0ELb0ELb0ELb0ELb0ELi2ELi2ELi4ELi2ELb1EEENS1_21CollectiveEpilogueBwdISB_SC_SE_Li256ELb0ELb0ELi2EEENS1_19SingleTileSchedulerILb0ELb0ELb0ELi128EEEEEEEEEvNT_6ParamsE)
        /*04dc*/ 	.word	0x00000000


	//----- nvinfo : EIATTR_MIN_STACK_SIZE
	.align		4
.L_218:
        /*04e0*/ 	.byte	0x04, 0x12
        /*04e2*/ 	.short	(.L_220 - .L_219)
	.align		4
.L_219:
        /*04e4*/ 	.word	index@(_ZN7cutlass13device_kernelIN5flash19enable_sm80_to_sm89INS1_16FlashAttnBwdSm80INS1_25CollectiveMainloopBwdSm80ILi2ELi1EN4cute5tupleIJNS5_1CILi64EEENS7_ILi128EEENS7_ILi96EEEEEENS_6half_tEfNS_4arch4Sm80ELb0ELb0ELb0ELb0ELb0ELb0ELb0ELb0ELi2ELi2ELi4ELi2ELb1EEENS1_21CollectiveEpilogueBwdISB_SC_SE_Li256ELb0ELb0ELi2EEENS1_19SingleTileSchedulerILb0ELb0ELb0ELi128EEEEEEEEEvNT_6ParamsE)
        /*04e8*/ 	.word	0x00000000


	//----- nvinfo : EIATTR_MIN_STACK_SIZE
	.align		4
.L_220:
        /*04ec*/ 	.byte	0x04, 0x12
        /*04ee*/ 	.short	(.L_222 - .L_221)
	.align		4
.L_221:
        /*04f0*/ 	.word	index@(_ZN7cutlass13device_kernelIN5flash19enable_sm80_to_sm89INS1_16FlashAttnBwdSm80INS1_25CollectiveMainloopBwdSm80ILi2ELi1EN4cute5tupleIJNS5_1CILi64EEENS7_ILi128EEENS7_ILi96EEEEEENS_6half_tEfNS_4arch4Sm80ELb0ELb0ELb0ELb0ELb1ELb0ELb0ELb0ELi2ELi2ELi4ELi2ELb1EEENS1_21CollectiveEpilogueBwdISB_SC_SE_Li256ELb0ELb0ELi2EEENS1_19SingleTileSchedulerILb0ELb0ELb0ELi128EEEEEEEEEvNT_6ParamsE)
        /*04f4*/ 	.word	0x00000000


	//----- nvinfo : EIATTR_MIN_STACK_SIZE
	.align		4
.L_222:
        /*04f8*/ 	.byte	0x04, 0x12
        /*04fa*/ 	.short	(.L_224 - .L_223)
	.align		4
.L_223:
        /*04fc*/ 	.word	index@(_ZN7cutlass13device_kernelIN5flash19enable_sm80_to_sm89INS1_16FlashAttnBwdSm80INS1_25CollectiveMainloopBwdSm80ILi2ELi1EN4cute5tupleIJNS5_1CILi64EEENS7_ILi128EEENS7_ILi96EEEEEENS_6half_tEfNS_4arch4Sm80ELb0ELb0ELb0ELb0ELb0ELb0ELb0ELb0ELi2ELi2ELi4ELi2ELb1EEENS1_24CollectiveEpilogueBwdGQAISB_fSE_Li256ELb0ELb0EEENS1_19SingleTileSchedulerILb0ELb0ELb0ELi128EEEEEEEEEvNT_6ParamsE)
        /*0500*/ 	.word	0x00000000


	//----- nvinfo : EIATTR_MIN_STACK_SIZE
	.align		4
.L_224:
        /*0504*/ 	.byte	0x04, 0x12
        /*0506*/ 	.short	(.L_226 - .L_225)
	.align		4
.L_225:
        /*0508*/ 	.word	index@(_ZN7cutlass13device_kernelIN5flash19enable_sm80_to_sm89INS1_16FlashAttnBwdSm80INS1_25CollectiveMainloopBwdSm80ILi2ELi1EN4cute5tupleIJNS5_1CILi64EEENS7_ILi128EEENS7_ILi96EEEEEENS_6half_tEfNS_4arch4Sm80ELb0ELb0ELb0ELb0ELb1ELb0ELb0ELb0ELi2ELi2ELi4ELi2ELb1EEENS1_24CollectiveEpilogueBwdGQAISB_fSE_Li256ELb0ELb1EEENS1_19SingleTileSchedulerILb0ELb0ELb0ELi128EEEEEEEEEvNT_6ParamsE)
        /*050c*/ 	.word	0x00000000


	//----- nvinfo : EIATTR_MIN_STACK_SIZE
	.align		4
.L_226:
        /*0510*/ 	.byte	0x04, 0x12
        /*0512*/ 	.short	(.L_228 - .L_227)
	.align		4
.L_227:
        /*0514*/ 	.word	index@(_ZN7cutlass13device_kernelIN5flash19enable_sm80_to_sm89INS1_16FlashAttnBwdSm80INS1_25CollectiveMainloopBwdSm80ILi2ELi1EN4cute5tupleIJNS5_1CILi64EEENS7_ILi128EEENS7_ILi96EEEEEENS_6half_tEfNS_4arch4Sm80ELb0ELb0ELb0ELb1ELb0ELb0ELb0ELb0ELi2ELi2ELi4ELi2ELb1EEENS1_21CollectiveEpilogueBwdISB_SC_SE_Li256ELb1ELb0ELi2EEENS1_19SingleTileSchedulerILb1ELb0ELb0ELi128EEEEEEEEEvNT_6ParamsE)
        /*0518*/ 	.word	0x00000000


	//----- nvinfo : EIATTR_MIN_STACK_SIZE
	.align		4
.L_228:
        /*051c*/ 	.byte	0x04, 0x12
        /*051e*/ 	.short	(.L_230 - .L_229)
	.align		4
.L_229:
        /*0520*/ 	.word	index@(_ZN7cutlass13device_kernelIN5flash19enable_sm80_to_sm89INS1_16FlashAttnBwdSm80INS1_25CollectiveMainloopBwdSm80ILi2ELi1EN4cute5tupleIJNS5_1CILi64EEENS7_ILi128EEENS7_ILi96EEEEEENS_6half_tEfNS_4arch4Sm80ELb0ELb0ELb0ELb1ELb1ELb0ELb0ELb0ELi2ELi2ELi4ELi2ELb1EEENS1_21CollectiveEpilogueBwdISB_SC_SE_Li256ELb1ELb0ELi2EEENS1_19SingleTileSchedulerILb1ELb0ELb0ELi128EEEEEEEEEvNT_6ParamsE)
        /*0524*/ 	.word	0x00000000


	//----- nvinfo : EIATTR_MIN_STACK_SIZE
	.align		4
.L_230:
        /*0528*/ 	.byte	0x04, 0x12
        /*052a*/ 	.short	(.L_232 - .L_231)
	.align		4
.L_231:
        /*052c*/ 	.word	index@(_ZN7cutlass13device_kernelIN5flash19enable_sm80_to_sm89INS1_16FlashAttnBwdSm80INS1_25CollectiveMainloopBwdSm80ILi2ELi1EN4cute5tupleIJNS5_1CILi64EEENS7_ILi128EEENS7_ILi96EEEEEENS_6half_tEfNS_4arch4Sm80ELb0ELb0ELb0ELb1ELb0ELb0ELb0ELb0ELi2ELi2ELi4ELi2ELb1EEENS1_24CollectiveEpilogueBwdGQAISB_fSE_Li256ELb1ELb0EEENS1_19SingleTileSchedulerILb1ELb0ELb0ELi128EEEEEEEEEvNT_6ParamsE)
        /*0530*/ 	.word	0x00000000


	//----- nvinfo : EIATTR_MIN_STACK_SIZE
	.align		4
.L_232:
        /*0534*/ 	.byte	0x04, 0x12
        /*0536*/ 	.short	(.L_234 - .L_233)
	.align		4
.L_233:
        /*0538*/ 	.word	index@(_ZN7cutlass13device_kernelIN5flash19enable_sm80_to_sm89INS1_16FlashAttnBwdSm80INS1_25CollectiveMainloopBwdSm80ILi2ELi1EN4cute5tupleIJNS5_1CILi64EEENS7_ILi128EEENS7_ILi96EEEEEENS_6half_tEfNS_4arch4Sm80ELb0ELb0ELb0ELb1ELb1ELb0ELb0ELb0ELi2ELi2ELi4ELi2ELb1EEENS1_24CollectiveEpilogueBwdGQAISB_fSE_Li256ELb1ELb1EEENS1_19SingleTileSchedulerILb1ELb0ELb0ELi128EEEEEEEEEvNT_6ParamsE)
        /*053c*/ 	.word	0x00000000


	//----- nvinfo : EIATTR_MIN_STACK_SIZE
	.align		4
.L_234:
        /*0540*/ 	.byte	0x04, 0x12
        /*0542*/ 	.short	(.L_236 - .L_235)
	.align		4
.L_235:
        /*0544*/ 	.word	index@(_ZN7cutlass13device_kernelIN5flash19enable_sm80_to_sm89INS1_16FlashAttnBwdSm80INS1_25CollectiveMainloopBwdSm80ILi2ELi1EN4cute5tupleIJNS5_1CILi64EEENS7_ILi128EEENS7_ILi96EEEEEENS_6half_tEfNS_4arch4Sm80ELb0ELb1ELb0ELb0ELb0ELb0ELb0ELb0ELi2ELi2ELi4ELi2ELb1EEENS1_21CollectiveEpilogueBwdISB_SC_SE_Li256ELb0ELb0ELi2EEENS1_19SingleTileSchedulerILb0ELb0ELb0ELi128EEEEEEEEEvNT_6ParamsE)
        /*0548*/ 	.word	0x00000000


	//----- nvinfo : EIATTR_MIN_STACK_SIZE
	.align		4
.L_236:
        /*054c*/ 	.byte	0x04, 0x12
        /*054e*/ 	.short	(.L_238 - .L_237)
	.align		4
.L_237:
        /*0550*/ 	.word	index@(_ZN7cutlass13device_kernelIN5flash19enable_sm80_to_sm89INS1_16FlashAttnBwdSm80INS1_25CollectiveMainloopBwdSm80ILi2ELi1EN4cute5tupleIJNS5_1CILi64EEENS7_ILi128EEENS7_ILi96EEEEEENS_6half_tEfNS_4arch4Sm80ELb0ELb1ELb0ELb0ELb1ELb0ELb0ELb0ELi2ELi2ELi4ELi2ELb1EEENS1_21CollectiveEpilogueBwdISB_SC_SE_Li256ELb0ELb0ELi2EEENS1_19SingleTileSchedulerILb0ELb0ELb0ELi128EEEEEEEEEvNT_6ParamsE)
        /*0554*/ 	.word	0x00000000


	//----- nvinfo : EIATTR_MIN_STACK_SIZE
	.align		4
.L_238:
        /*0558*/ 	.byte	0x04, 0x12
        /*055a*/ 	.short	(.L_240 - .L_239)
	.align		4
.L_239:
        /*055c*/ 	.word	index@(_ZN7cutlass13device_kernelIN5flash19enable_sm80_to_sm89INS1_16FlashAttnBwdSm80INS1_25CollectiveMainloopBwdSm80ILi2ELi1EN4cute5tupleIJNS5_1CILi64EEENS7_ILi128EEENS7_ILi96EEEEEENS_6half_tEfNS_4arch4Sm80ELb0ELb1ELb0ELb0ELb0ELb0ELb0ELb0ELi2ELi2ELi4ELi2ELb1EEENS1_24CollectiveEpilogueBwdGQAISB_fSE_Li256ELb0ELb0EEENS1_19SingleTileSchedulerILb0ELb0ELb0ELi128EEEEEEEEEvNT_6ParamsE)
        /*0560*/ 	.word	0x00000000


	//----- nvinfo : EIATTR_MIN_STACK_SIZE
	.align		4
.L_240:
        /*0564*/ 	.byte	0x04, 0x12
        /*0566*/ 	.short	(.L_242 - .L_241)
	.align		4
.L_241:
        /*0568*/ 	.word	index@(_ZN7cutlass13device_kernelIN5flash19enable_sm80_to_sm89INS1_16FlashAttnBwdSm80INS1_25CollectiveMainloopBwdSm80ILi2ELi1EN4cute5tupleIJNS5_1CILi64EEENS7_ILi128EEENS7_ILi96EEEEEENS_6half_tEfNS_4arch4Sm80ELb0ELb1ELb0ELb0ELb1ELb0ELb0ELb0ELi2ELi2ELi4ELi2ELb1EEENS1_24CollectiveEpilogueBwdGQAISB_fSE_Li256ELb0ELb1EEENS1_19SingleTileSchedulerILb0ELb0ELb0ELi128EEEEEEEEEvNT_6ParamsE)
        /*056c*/ 	.word	0x00000000


	//----- nvinfo : EIATTR_MIN_STACK_SIZE
	.align		4
.L_242:
        /*0570*/ 	.byte	0x04, 0x12
        /*0572*/ 	.short	(.L_244 - .L_243)
	.align		4
.L_243:
        /*0574*/ 	.word	index@(_ZN7cutlass13device_kernelIN5flash19enable_sm80_to_sm89INS1_16FlashAttnBwdSm80INS1_25CollectiveMainloopBwdSm80ILi2ELi1EN4cute5tupleIJNS5_1CILi64EEENS7_ILi128EEENS7_ILi96EEEEEENS_6half_tEfNS_4arch4Sm80ELb0ELb1ELb0ELb1ELb0ELb0ELb0ELb0ELi2ELi2ELi4ELi2ELb1EEENS1_21CollectiveEpilogueBwdISB_SC_SE_Li256ELb1ELb0ELi2EEENS1_19SingleTileSchedulerILb1ELb0ELb0ELi128EEEEEEEEEvNT_6ParamsE)
        /*0578*/ 	.word	0x00000000


	//----- nvinfo : EIATTR_MIN_STACK_SIZE
	.align		4
.L_244:
        /*057c*/ 	.byte	0x04, 0x12
        /*057e*/ 	.short	(.L_246 - .L_245)
	.align		4
.L_245:
        /*0580*/ 	.word	index@(_ZN7cutlass13device_kernelIN5flash19enable_sm80_to_sm89INS1_16FlashAttnBwdSm80INS1_25CollectiveMainloopBwdSm80ILi2ELi1EN4cute5tupleIJNS5_1CILi64EEENS7_ILi128EEENS7_ILi96EEEEEENS_6half_tEfNS_4arch4Sm80ELb0ELb1ELb0ELb1ELb1ELb0ELb0ELb0ELi2ELi2ELi4ELi2ELb1EEENS1_21CollectiveEpilogueBwdISB_SC_SE_Li256ELb1ELb0ELi2EEENS1_19SingleTileSchedulerILb1ELb0ELb0ELi128EEEEEEEEEvNT_6ParamsE)
        /*0584*/ 	.word	0x00000000


	//----- nvinfo : EIATTR_MIN_STACK_SIZE
	.align		4
.L_246:
        /*0588*/ 	.byte	0x04, 0x12
        /*058a*/ 	.short	(.L_248 - .L_247)
	.align		4
.L_247:
        /*058c*/ 	.word	index@(_ZN7cutlass13device_kernelIN5flash19enable_sm80_to_sm89INS1_16FlashAttnBwdSm80INS1_25CollectiveMainloopBwdSm80ILi2ELi1EN4cute5tupleIJNS5_1CILi64EEENS7_ILi128EEENS7_ILi96EEEEEENS_6half_tEfNS_4arch4Sm80ELb0ELb1ELb0ELb1ELb0ELb0ELb0ELb0ELi2ELi2ELi4ELi2ELb1EEENS1_24CollectiveEpilogueBwdGQAISB_fSE_Li256ELb1ELb0EEENS1_19SingleTileSchedulerILb1ELb0ELb0ELi128EEEEEEEEEvNT_6ParamsE)
        /*0590*/ 	.word	0x00000000


	//----- nvinfo : EIATTR_MIN_STACK_SIZE
	.align		4
.L_248:
        /*0594*/ 	.byte	0x04, 0x12
        /*0596*/ 	.short	(.L_250 - .L_249)
	.align		4
.L_249:
        /*0598*/ 	.word	index@(_ZN7cutlass13device_kernelIN5flash19enable_sm80_to_sm89INS1_16FlashAttnBwdSm80INS1_25CollectiveMainloopBwdSm80ILi2ELi1EN4cute5tupleIJNS5_1CILi64EEENS7_ILi128EEENS7_ILi96EEEEEENS_6half_tEfNS_4arch4Sm80ELb0ELb1ELb0ELb1ELb1ELb0ELb0ELb0ELi2ELi2ELi4ELi2ELb1EEENS1_24CollectiveEpilogueBwdGQAISB_fSE_Li256ELb1ELb1EEENS1_19SingleTileSchedulerILb1ELb0ELb0ELi128EEEEEEEEEvNT_6ParamsE)
        /*059c*/ 	.word	0x00000000


	//----- nvinfo : EIATTR_MIN_STACK_SIZE
	.align		4
.L_250:
        /*05a0*/ 	.byte	0x04, 0x12
        /*05a2*/ 	.short	(.L_252 - .L_251)
	.align		4
.L_251:
        /*05a4*/ 	.word	index@(_ZN7cutlass13device_kernelIN5flash19enable_sm80_to_sm89INS1_16FlashAttnBwdSm80INS1_25CollectiveMainloopBwdSm80ILi2ELi1EN4cute5tupleIJNS5_1CILi64EEENS7_ILi128EEENS7_ILi96EEEEEENS_6half_tEfNS_4arch4Sm80ELb1ELb0ELb0ELb0ELb0ELb0ELb0ELb0ELi2ELi2ELi4ELi2ELb1EEENS1_21CollectiveEpilogueBwdISB_SC_SE_Li256ELb0ELb0ELi2EEENS1_25SingleTileBwdLPTSchedulerILb0ELi128ELb0EEEEEEEEEvNT_6ParamsE)
        /*05a8*/ 	.word	0x00000000


	//----- nvinfo : EIATTR_MIN_STACK_SIZE
	.align		4
.L_252:
        /*05ac*/ 	.byte	0x04, 0x12
        /*05ae*/ 	.short	(.L_254 - .L_253)
	.align		4
.L_253:
        /*05b0*/ 	.word	index@(_ZN7cutlass13device_kernelIN5flash19enable_sm80_to_sm89INS1_16FlashAttnBwdSm80INS1_25CollectiveMainloopBwdSm80ILi2ELi1EN4cute5tupleIJNS5_1CILi64EEENS7_ILi128EEENS7_ILi96EEEEEENS_6half_tEfNS_4arch4Sm80ELb1ELb0ELb0ELb0ELb1ELb0ELb0ELb0ELi2ELi2ELi4ELi2ELb1EEENS1_21CollectiveEpilogueBwdISB_SC_SE_Li256ELb0ELb0ELi2EEENS1_25SingleTileBwdLPTSchedulerILb0ELi128ELb1EEEEEEEEEvNT_6ParamsE)
        /*05b4*/ 	.word	0x00000000


	//----- nvinfo : EIATTR_MIN_STACK_SIZE
	.align		4
.L_254:
        /*05b8*/ 	.byte	0x04, 0x12
        /*05ba*/ 	.short	(.L_256 - .L_255)
	.align		4
.L_255:
        /*05bc*/ 	.word	index@(_ZN7cutlass13device_kernelIN5flash19enable_sm80_to_sm89INS1_16FlashAttnBwdSm80INS1_25CollectiveMainloopBwdSm80ILi2ELi1EN4cute5tupleIJNS5_1CILi64EEENS7_ILi128EEENS7_ILi96EEEEEENS_6half_tEfNS_4arch4Sm80ELb1ELb0ELb0ELb0ELb0ELb0ELb0ELb0ELi2ELi2ELi4ELi2ELb1EEENS1_24CollectiveEpilogueBwdGQAISB_fSE_Li256ELb0ELb0EEENS1_25SingleTileBwdLPTSchedulerILb0ELi128ELb0EEEEEEEEEvNT_6ParamsE)
        /*05c0*/ 	.word	0x00000000


	//----- nvinfo : EIATTR_MIN_STACK_SIZE
	.align		4
.L_256:
        /*05c4*/ 	.byte	0x04, 0x12
        /*05c6*/ 	.short	(.L_258 - .L_257)
	.align		4
.L_257:
        /*05c8*/ 	.word	index@(_ZN7cutlass13device_kernelIN5flash19enable_sm80_to_sm89INS1_16FlashAttnBwdSm80INS1_25CollectiveMainloopBwdSm80ILi2ELi1EN4cute5tupleIJNS5_1CILi64EEENS7_ILi128EEENS7_ILi96EEEEEENS_6half_tEfNS_4arch4Sm80ELb1ELb0ELb0ELb0ELb1ELb0ELb0ELb0ELi2ELi2ELi4ELi2ELb1EEENS1_24CollectiveEpilogueBwdGQAISB_fSE_Li256ELb0ELb1EEENS1_25SingleTileBwdLPTSchedulerILb0ELi128ELb1EEEEEEEEEvNT_6ParamsE)
        /*05cc*/ 	.word	0x00000000


	//----- nvinfo : EIATTR_MIN_STACK_SIZE
	.align		4
.L_258:
        /*05d0*/ 	.byte	0x04, 0x12
        /*05d2*/ 	.short	(.L_260 - .L_259)
	.align		4
.L_259:
        /*05d4*/ 	.word	index@(_ZN7cutlass13device_kernelIN5flash19enable_sm80_to_sm89INS1_16FlashAttnBwdSm80INS1_25CollectiveMainloopBwdSm80ILi2ELi1EN4cute5tupleIJNS5_1CILi64EEENS7_ILi128EEENS7_ILi96EEEEEENS_6half_tEfNS_4arch4Sm80ELb1ELb0ELb0ELb1ELb0ELb0ELb0ELb0ELi2ELi2ELi4ELi2ELb1EEENS1_21CollectiveEpilogueBwdISB_SC_SE_Li256ELb1ELb0ELi2EEENS1_25SingleTileBwdLPTSchedulerILb1ELi128ELb0EEEEEEEEEvNT_6ParamsE)
        /*05d8*/ 	.word	0x00000000


	//----- nvinfo : EIATTR_MIN_STACK_SIZE
	.align		4
.L_260:
        /*05dc*/ 	.byte	0x04, 0x12
        /*05de*/ 	.short	(.L_262 - .L_261)
	.align		4
.L_261:
        /*05e0*/ 	.word	index@(_ZN7cutlass13device_kernelIN5flash19enable_sm80_to_sm89INS1_16FlashAttnBwdSm80INS1_25CollectiveMainloopBwdSm80ILi2ELi1EN4cute5tupleIJNS5_1CILi64EEENS7_ILi128EEENS7_ILi96EEEEEENS_6half_tEfNS_4arch4Sm80ELb1ELb0ELb0ELb1ELb1ELb0ELb0ELb0ELi2ELi2ELi4ELi2ELb1EEENS1_21CollectiveEpilogueBwdISB_SC_SE_Li256ELb1ELb0ELi2EEENS1_25SingleTileBwdLPTSchedulerILb1ELi128ELb1EEEEEEEEEvNT_6ParamsE)
        /*05e4*/ 	.word	0x00000000


	//----- nvinfo : EIATTR_MIN_STACK_SIZE
	.align		4
.L_262:
        /*05e8*/ 	.byte	0x04, 0x12
        /*05ea*/ 	.short	(.L_264 - .L_263)
	.align		4
.L_263:
        /*05ec*/ 	.word	index@(_ZN7cutlass13device_kernelIN5flash19enable_sm80_to_sm89INS1_16FlashAttnBwdSm80INS1_25CollectiveMainloopBwdSm80ILi2ELi1EN4cute5tupleIJNS5_1CILi64EEENS7_ILi128EEENS7_ILi96EEEEEENS_6half_tEfNS_4arch4Sm80ELb1ELb0ELb0ELb1ELb0ELb0ELb0ELb0ELi2ELi2ELi4ELi2ELb1EEENS1_24CollectiveEpilogueBwdGQAISB_fSE_Li256ELb1ELb0EEENS1_25SingleTileBwdLPTSchedulerILb1ELi128ELb0EEEEEEEEEvNT_6ParamsE)
        /*05f0*/ 	.word	0x00000000


	//----- nvinfo : EIATTR_MIN_STACK_SIZE
	.align		4
.L_264:
        /*05f4*/ 	.byte	0x04, 0x12
        /*05f6*/ 	.short	(.L_266 - .L_265)
	.align		4
.L_265:
        /*05f8*/ 	.word	index@(_ZN7cutlass13device_kernelIN5flash19enable_sm80_to_sm89INS1_16FlashAttnBwdSm80INS1_25CollectiveMainloopBwdSm80ILi2ELi1EN4cute5tupleIJNS5_1CILi64EEENS7_ILi128EEENS7_ILi96EEEEEENS_6half_tEfNS_4arch4Sm80ELb1ELb0ELb0ELb1ELb1ELb0ELb0ELb0ELi2ELi2ELi4ELi2ELb1EEENS1_24CollectiveEpilogueBwdGQAISB_fSE_Li256ELb1ELb1EEENS1_25SingleTileBwdLPTSchedulerILb1ELi128ELb1EEEEEEEEEvNT_6ParamsE)
        /*05fc*/ 	.word	0x00000000


	//----- nvinfo : EIATTR_MIN_STACK_SIZE
	.align		4
.L_266:
        /*0600*/ 	.byte	0x04, 0x12
        /*0602*/ 	.short	(.L_268 - .L_267)
	.align		4
.L_267:
        /*0604*/ 	.word	index@(_ZN7cutlass13device_kernelIN5flash19enable_sm80_to_sm89INS1_16FlashAttnBwdSm80INS1_25CollectiveMainloopBwdSm80ILi2ELi2EN4cute5tupleIJNS5_1CILi64EEENS7_ILi128EEENS7_ILi96EEEEEENS_6half_tEfNS_4arch4Sm80ELb0ELb0ELb0ELb0ELb0ELb0ELb0ELb0ELi2ELi2ELi4ELi2ELb0EEENS1_21CollectiveEpilogueBwdISB_SC_SE_Li256ELb0ELb0ELi2EEENS1_19SingleTileSchedulerILb0ELb0ELb0ELi128EEEEEEEEEvNT_6ParamsE)
        /*0608*/ 	.word	0x00000000


	//----- nvinfo : EIATTR_MIN_STACK_SIZE
	.align		4
.L_268:
        /*060c*/ 	.byte	0x04, 0x12
        /*060e*/ 	.short	(.L_270 - .L_269)
	.align		4
.L_269:
        /*0610*/ 	.word	index@(_ZN7cutlass13device_kernelIN5flash19enable_sm80_to_sm89INS1_16FlashAttnBwdSm80INS1_25CollectiveMainloopBwdSm80ILi2ELi2EN4cute5tupleIJNS5_1CILi64EEENS7_ILi128EEENS7_ILi96EEEEEENS_6half_tEfNS_4arch4Sm80ELb0ELb0ELb0ELb0ELb1ELb0ELb0ELb0ELi2ELi2ELi4ELi2ELb0EEENS1_21CollectiveEpilogueBwdISB_SC_SE_Li256ELb0ELb0ELi2EEENS1_19SingleTileSchedulerILb0ELb0ELb0ELi128EEEEEEEEEvNT_6ParamsE)
        /*0614*/ 	.word	0x00000000


	//----- nvinfo : EIATTR_MIN_STACK_SIZE
	.align		4
.L_270:
        /*0618*/ 	.byte	0x04, 0x12
        /*061a*/ 	.short	(.L_272 - .L_271)
	.align		4
.L_271:
        /*061c*/ 	.word	index@(_ZN7cutlass13device_kernelIN5flash19enable_sm80_to_sm89INS1_16FlashAttnBwdSm80INS1_25CollectiveMainloopBwdSm80ILi2ELi2EN4cute5tupleIJNS5_1CILi64EEENS7_ILi128EEENS7_ILi96EEEEEENS_6half_tEfNS_4arch4Sm80ELb0ELb0ELb0ELb0ELb0ELb0ELb0ELb0ELi2ELi2ELi4ELi2ELb0EEENS1_24CollectiveEpilogueBwdGQAISB_fSE_Li256ELb0ELb0EEENS1_19SingleTileSchedulerILb0ELb0ELb0ELi128EEEEEEEEEvNT_6ParamsE)
        /*0620*/ 	.word	0x00000000


	//----- nvinfo : EIATTR_MIN_STACK_SIZE
	.align		4
.L_272:
        /*0624*/ 	.byte	0x04, 0x12
        /*0626*/ 	.short	(.L_274 - .L_273)
	.align		4
.L_273:
        /*0628*/ 	.word	index@(_ZN7cutlass13device_kernelIN5flash19enable_sm80_to_sm89INS1_16FlashAttnBwdSm80INS1_25CollectiveMainloopBwdSm80ILi2ELi2EN4cute5tupleIJNS5_1CILi64EEENS7_ILi128EEENS7_ILi96EEEEEENS_6half_tEfNS_4arch4Sm80ELb0ELb0ELb0ELb0ELb1ELb0ELb0ELb0ELi2ELi2ELi4ELi2ELb0EEENS1_24CollectiveEpilogueBwdGQAISB_fSE_Li256ELb0ELb1EEENS1_19SingleTileSchedulerILb0ELb0ELb0ELi128EEEEEEEEEvNT_6ParamsE)
        /*062c*/ 	.word	0x00000000


	//----- nvinfo : EIATTR_MIN_STACK_SIZE
	.align		4
.L_274:
        /*0630*/ 	.byte	0x04, 0x12
        /*0632*/ 	.short	(.L_276 - .L_275)
	.align		4
.L_275:
        /*0634*/ 	.word	index@(_ZN7cutlass13device_kernelIN5flash19enable_sm80_to_sm89INS1_16FlashAttnBwdSm80INS1_25CollectiveMainloopBwdSm80ILi2ELi2EN4cute5tupleIJNS5_1CILi64EEENS7_ILi128EEENS7_ILi96EEEEEENS_6half_tEfNS_4arch4Sm80ELb0ELb0ELb0ELb1ELb0ELb0ELb0ELb0ELi2ELi2ELi4ELi2ELb0EEENS1_21CollectiveEpilogueBwdISB_SC_SE_Li256ELb1ELb0ELi2EEENS1_19SingleTileSchedulerILb1ELb0ELb0ELi128EEEEEEEEEvNT_6ParamsE)
        /*0638*/ 	.word	0x00000000


	//----- nvinfo : EIATTR_MIN_STACK_SIZE
	.align		4
.L_276:
        /*063c*/ 	.byte	0x04, 0x12
        /*063e*/ 	.short	(.L_278 - .L_277)
	.align		4
.L_277:
        /*0640*/ 	.word	index@(_ZN7cutlass13device_kernelIN5flash19enable_sm80_to_sm89INS1_16FlashAttnBwdSm80INS1_25CollectiveMainloopBwdSm80ILi2ELi2EN4cute5tupleIJNS5_1CILi64EEENS7_ILi128EEENS7_ILi96EEEEEENS_6half_tEfNS_4arch4Sm80ELb0ELb0ELb0ELb1ELb1ELb0ELb0ELb0ELi2ELi2ELi4ELi2ELb0EEENS1_21CollectiveEpilogueBwdISB_SC_SE_Li256ELb1ELb0ELi2EEENS1_19SingleTileSchedulerILb1ELb0ELb0ELi128EEEEEEEEEvNT_6ParamsE)
        /*0644*/ 	.word	0x00000000


	//----- nvinfo : EIATTR_MIN_STACK_SIZE
	.align		4
.L_278:
        /*0648*/ 	.byte	0x04, 0x12
        /*064a*/ 	.short	(.L_280 - .L_279)
	.align		4
.L_279:
        /*064c*/ 	.word	index@(_ZN7cutlass13device_kernelIN5flash19enable_sm80_to_sm89INS1_16FlashAttnBwdSm80INS1_25CollectiveMainloopBwdSm80ILi2ELi2EN4cute5tupleIJNS5_1CILi64EEENS7_ILi128EEENS7_ILi96EEEEEENS_6half_tEfNS_4arch4Sm80ELb0ELb0ELb0ELb1ELb0ELb0ELb0ELb0ELi2ELi2ELi4ELi2ELb0EEENS1_24CollectiveEpilogueBwdGQAISB_fSE_Li256ELb1ELb0EEENS1_19SingleTileSchedulerILb1ELb0ELb0ELi128EEEEEEEEEvNT_6ParamsE)
        /*0650*/ 	.word	0x00000000


	//----- nvinfo : EIATTR_MIN_STACK_SIZE
	.align		4
.L_280:
        /*0654*/ 	.byte	0x04, 0x12
        /*0656*/ 	.short	(.L_282 - .L_281)
	.align		4
.L_281:
        /*0658*/ 	.word	index@(_ZN7cutlass13device_kernelIN5flash19enable_sm80_to_sm89INS1_16FlashAttnBwdSm80INS1_25CollectiveMainloopBwdSm80ILi2ELi2EN4cute5tupleIJNS5_1CILi64EEENS7_ILi128EEENS7_ILi96EEEEEENS_6half_tEfNS_4arch4Sm80ELb0ELb0ELb0ELb1ELb1ELb0ELb0ELb0ELi2ELi2ELi4ELi2ELb0EEENS1_24CollectiveEpilogueBwdGQAISB_fSE_Li256ELb1ELb1EEENS1_19SingleTileSchedulerILb1ELb0ELb0ELi128EEEEEEEEEvNT_6ParamsE)
        /*065c*/ 	.word	0x00000000


	//----- nvinfo : EIATTR_MIN_STACK_SIZE
	.align		4
.L_282:
        /*0660*/ 	.byte	0x04, 0x12
        /*0662*/ 	.short	(.L_284 - .L_283)
	.align		4
.L_283:
        /*0664*/ 	.word	index@(_ZN7cutlass13device_kernelIN5flash19enable_sm80_to_sm89INS1_16FlashAttnBwdSm80INS1_25CollectiveMainloopBwdSm80ILi2ELi2EN4cute5tupleIJNS5_1CILi64EEENS7_ILi128EEENS7_ILi96EEEEEENS_6half_tEfNS_4arch4Sm80ELb0ELb1ELb0ELb0ELb0ELb0ELb0ELb0ELi2ELi2ELi4ELi2ELb0EEENS1_21CollectiveEpilogueBwdISB_SC_SE_Li256ELb0ELb0ELi2EEENS1_19SingleTileSchedulerILb0ELb0ELb0ELi128EEEEEEEEEvNT_6ParamsE)
        /*0668*/ 	.word	0x00000000


	//----- nvinfo : EIATTR_MIN_STACK_SIZE
	.align		4
.L_284:
        /*066c*/ 	.byte	0x04, 0x12
        /*066e*/ 	.short	(.L_286 - .L_285)
	.align		4
.L_285:
        /*0670*/ 	.word	index@(_ZN7cutlass13device_kernelIN5flash19enable_sm80_to_sm89INS1_16FlashAttnBwdSm80INS1_25CollectiveMainloopBwdSm80ILi2ELi2EN4cute5tupleIJNS5_1CILi64EEENS7_ILi128EEENS7_ILi96EEEEEENS_6half_tEfNS_4arch4Sm80ELb0ELb1ELb0ELb0ELb1ELb0ELb0ELb0ELi2ELi2ELi4ELi2ELb0EEENS1_21CollectiveEpilogueBwdISB_SC_SE_Li256ELb0ELb0ELi2EEENS1_19SingleTileSchedulerILb0ELb0ELb0ELi128EEEEEEEEEvNT_6ParamsE)
        /*0674*/ 	.word	0x00000000


	//----- nvinfo : EIATTR_MIN_STACK_SIZE
	.align		4
.L_286:
        /*0678*/ 	.byte	0x04, 0x12
        /*067a*/ 	.short	(.L_288 - .L_287)
	.align		4
.L_287:
        /*067c*/ 	.word	index@(_ZN7cutlass13device_kernelIN5flash19enable_sm80_to_sm89INS1_16FlashAttnBwdSm80INS1_25CollectiveMainloopBwdSm80ILi2ELi2EN4cute5tupleIJNS5_1CILi64EEENS7_ILi128EEENS7_ILi96EEEEEENS_6half_tEfNS_4arch4Sm80ELb0ELb1ELb0ELb0ELb0ELb0ELb0ELb0ELi2ELi2ELi4ELi2ELb0EEENS1_24CollectiveEpilogueBwdGQAISB_fSE_Li256ELb0ELb0EEENS1_19SingleTileSchedulerILb0ELb0ELb0ELi128EEEEEEEEEvNT_6ParamsE)
        /*0680*/ 	.word	0x00000000


	//----- nvinfo : EIATTR_MIN_STACK_SIZE
	.align		4
.L_288:
        /*0684*/ 	.byte	0x04, 0x12
        /*0686*/ 	.short	(.L_290 - .L_289)
	.align		4
.L_289:
        /*0688*/ 	.word	index@(_ZN7cutlass13device_kernelIN5flash19enable_sm80_to_sm89INS1_16FlashAttnBwdSm80INS1_25CollectiveMainloopBwdSm80ILi2ELi2EN4cute5tupleIJNS5_1CILi64EEENS7_ILi128EEENS7_ILi96EEEEEENS_6half_tEfNS_4arch4Sm80ELb0ELb1ELb0ELb0ELb1ELb0ELb0ELb0ELi2ELi2ELi4ELi2ELb0EEENS1_24CollectiveEpilogueBwdGQAISB_fSE_Li256ELb0ELb1EEENS1_19SingleTileSchedulerILb0ELb0ELb0ELi128EEEEEEEEEvNT_6ParamsE)
        /*068c*/ 	.word	0x00000000


	//----- nvinfo : EIATTR_MIN_STACK_SIZE
	.align		4
.L_290:
        /*0690*/ 	.byte	0x04, 0x12
        /*0692*/ 	.short	(.L_292 - .L_291)
	.align		4
.L_291:
        /*0694*/ 	.word	index@(_ZN7cutlass13device_kernelIN5flash19enable_sm80_to_sm89INS1_16FlashAttnBwdSm80INS1_25CollectiveMainloopBwdSm80ILi2ELi2EN4cute5tupleIJNS5_1CILi64EEENS7_ILi128EEENS7_ILi96EEEEEENS_6half_tEfNS_4arch4Sm80ELb0ELb1ELb0ELb1ELb0ELb0ELb0ELb0ELi2ELi2ELi4ELi2ELb0EEENS1_21CollectiveEpilogueBwdISB_SC_SE_Li256ELb1ELb0ELi2EEENS1_19SingleTileSchedulerILb1ELb0ELb0ELi128EEEEEEEEEvNT_6ParamsE)
        /*0698*/ 	.word	0x00000000


	//----- nvinfo : EIATTR_MIN_STACK_SIZE
	.align		4
.L_292:
        /*069c*/ 	.byte	0x04, 0x12
        /*069e*/ 	.short	(.L_294 - .L_293)
	.align		4
.L_293:
        /*06a0*/ 	.word	index@(_ZN7cutlass13device_kernelIN5flash19enable_sm80_to_sm89INS1_16FlashAttnBwdSm80INS1_25CollectiveMainloopBwdSm80ILi2ELi2EN4cute5tupleIJNS5_1CILi64EEENS7_ILi128EEENS7_ILi96EEEEEENS_6half_tEfNS_4arch4Sm80ELb0ELb1ELb0ELb1ELb1ELb0ELb0ELb0ELi2ELi2ELi4ELi2ELb0EEENS1_21CollectiveEpilogueBwdISB_SC_SE_Li256ELb1ELb0ELi2EEENS1_19SingleTileSchedulerILb1ELb0ELb0ELi128EEEEEEEEEvNT_6ParamsE)
        /*06a4*/ 	.word	0x00000000


	//----- nvinfo : EIATTR_MIN_STACK_SIZE
	.align		4
.L_294:
        /*06a8*/ 	.byte	0x04, 0x12
        /*06aa*/ 	.short	(.L_296 - .L_295)
	.align		4
.L_295:
        /*06ac*/ 	.word	index@(_ZN7cutlass13device_kernelIN5flash19enable_sm80_to_sm89INS1_16FlashAttnBwdSm80INS1_25CollectiveMainloopBwdSm80ILi2ELi2EN4cute5tupleIJNS5_1CILi64EEENS7_ILi128EEENS7_ILi96EEEEEENS_6half_tEfNS_4arch4Sm80ELb0ELb1ELb0ELb1ELb0ELb0ELb0ELb0ELi2ELi2ELi4ELi2ELb0EEENS1_24CollectiveEpilogueBwdGQAISB_fSE_Li256ELb1ELb0EEENS1_19SingleTileSchedulerILb1ELb0ELb0ELi128EEEEEEEEEvNT_6ParamsE)
        /*06b0*/ 	.word	0x00000000


	//----- nvinfo : EIATTR_MIN_STACK_SIZE
	.align		4
.L_296:
        /*06b4*/ 	.byte	0x04, 0x12
        /*06b6*/ 	.short	(.L_298 - .L_297)
	.align		4
.L_297:
        /*06b8*/ 	.word	index@(_ZN7cutlass13device_kernelIN5flash19enable_sm80_to_sm89INS1_16FlashAttnBwdSm80INS1_25CollectiveMainloopBwdSm80ILi2ELi2EN4cute5tupleIJNS5_1CILi64EEENS7_ILi128EEENS7_ILi96EEEEEENS_6half_tEfNS_4arch4Sm80ELb0ELb1ELb0ELb1ELb1ELb0ELb0ELb0ELi2ELi2ELi4ELi2ELb0EEENS1_24CollectiveEpilogueBwdGQAISB_fSE_Li256ELb1ELb1EEENS1_19SingleTileSchedulerILb1ELb0ELb0ELi128EEEEEEEEEvNT_6ParamsE)
        /*06bc*/ 	.word	0x00000000


	//----- nvinfo : EIATTR_MIN_STACK_SIZE
	.align		4
.L_298:
        /*06c0*/ 	.byte	0x04, 0x12
        /*06c2*/ 	.short	(.L_300 - .L_299)
	.align		4
.L_299:
        /*06c4*/ 	.word	index@(_ZN7cutlass13device_kernelIN5flash19enable_sm80_to_sm89INS1_16FlashAttnBwdSm80INS1_25CollectiveMainloopBwdSm80ILi2ELi2EN4cute5tupleIJNS5_1CILi64EEENS7_ILi128EEENS7_ILi96EEEEEENS_6half_tEfNS_4arch4Sm80ELb1ELb0ELb0ELb0ELb0ELb0ELb0ELb0ELi2ELi2ELi4ELi2ELb0EEENS1_21CollectiveEpilogueBwdISB_SC_SE_Li256ELb0ELb0ELi2EEENS1_25SingleTileBwdLPTSchedulerILb0ELi128ELb0EEEEEEEEEvNT_6ParamsE)
        /*06c8*/ 	.word	0x00000000


	//----- nvinfo : EIATTR_MIN_STACK_SIZE
	.align		4
.L_300:
        /*06cc*/ 	.byte	0x04, 0x12
        /*06ce*/ 	.short	(.L_302 - .L_301)
	.align		4
.L_301:
        /*06d0*/ 	.word	index@(_ZN7cutlass13device_kernelIN5flash19enable_sm80_to_sm89INS1_16FlashAttnBwdSm80INS1_25CollectiveMainloopBwdSm80ILi2ELi2EN4cute5tupleIJNS5_1CILi64EEENS7_ILi128EEENS7_ILi96EEEEEENS_6half_tEfNS_4arch4Sm80ELb1ELb0ELb0ELb0ELb1ELb0ELb0ELb0ELi2ELi2ELi4ELi2ELb0EEENS1_21CollectiveEpilogueBwdISB_SC_SE_Li256ELb0ELb0ELi2EEENS1_25SingleTileBwdLPTSchedulerILb0ELi128ELb1EEEEEEEEEvNT_6ParamsE)
        /*06d4*/ 	.word	0x00000000


	//----- nvinfo : EIATTR_MIN_STACK_SIZE
	.align		4
.L_302:
        /*06d8*/ 	.byte	0x04, 0x12
        /*06da*/ 	.short	(.L_304 - .L_303)
	.align		4
.L_303:
        /*06dc*/ 	.word	index@(_ZN7cutlass13device_kernelIN5flash19enable_sm80_to_sm89INS1_16FlashAttnBwdSm80INS1_25CollectiveMainloopBwdSm80ILi2ELi2EN4cute5tupleIJNS5_1CILi64EEENS7_ILi128EEENS7_ILi96EEEEEENS_6half_tEfNS_4arch4Sm80ELb1ELb0ELb0ELb0ELb0ELb0ELb0ELb0ELi2ELi2ELi4ELi2ELb0EEENS1_24CollectiveEpilogueBwdGQAISB_fSE_Li256ELb0ELb0EEENS1_25SingleTileBwdLPTSchedulerILb0ELi128ELb0EEEEEEEEEvNT_6ParamsE)
        /*06e0*/ 	.word	0x00000000


	//----- nvinfo : EIATTR_MIN_STACK_SIZE
	.align		4
.L_304:
        /*06e4*/ 	.byte	0x04, 0x12
        /*06e6*/ 	.short	(.L_306 - .L_305)
	.align		4
.L_305:
        /*06e8*/ 	.word	index@(_ZN7cutlass13device_kernelIN5flash19enable_sm80_to_sm89INS1_16FlashAttnBwdSm80INS1_25CollectiveMainloopBwdSm80ILi2ELi2EN4cute5tupleIJNS5_1CILi64EEENS7_ILi128EEENS7_ILi96EEEEEENS_6half_tEfNS_4arch4Sm80ELb1ELb0ELb0ELb0ELb1ELb0ELb0ELb0ELi2ELi2ELi4ELi2ELb0EEENS1_24CollectiveEpilogueBwdGQAISB_fSE_Li256ELb0ELb1EEENS1_25SingleTileBwdLPTSchedulerILb0ELi128ELb1EEEEEEEEEvNT_6ParamsE)
        /*06ec*/ 	.word	0x00000000


	//----- nvinfo : EIATTR_MIN_STACK_SIZE
	.align		4
.L_306:
        /*06f0*/ 	.byte	0x04, 0x12
        /*06f2*/ 	.short	(.L_308 - .L_307)
	.align		4
.L_307:
        /*06f4*/ 	.word	index@(_ZN7cutlass13device_kernelIN5flash22FlashAttnBwdPreprocessIN4cute5tupleIJNS3_1CILi64EEENS5_ILi96EEEEEENS_6half_tEfNS_4arch4Sm80ELb1ELb0EEEEEvNT_6ParamsE)
        /*06f8*/ 	.word	0x00000000


	//----- nvinfo : EIATTR_MIN_STACK_SIZE
	.align		4
.L_308:
        /*06fc*/ 	.byte	0x04, 0x12
        /*06fe*/ 	.short	(.L_310 - .L_309)
	.align		4
.L_309:
        /*0700*/ 	.word	index@(_ZN7cutlass13device_kernelIN5flash19enable_sm80_to_sm89INS1_16FlashAttnBwdSm80INS1_25CollectiveMainloopBwdSm80ILi2ELi2EN4cute5tupleIJNS5_1CILi64EEENS7_ILi128EEENS7_ILi96EEEEEENS_6half_tEfNS_4arch4Sm80ELb1ELb0ELb0ELb1ELb0ELb0ELb0ELb0ELi2ELi2ELi4ELi2ELb0EEENS1_21CollectiveEpilogueBwdISB_SC_SE_Li256ELb1ELb0ELi2EEENS1_25SingleTileBwdLPTSchedulerILb1ELi128ELb0EEEEEEEEEvNT_6ParamsE)
        /*0704*/ 	.word	0x00000000


	//----- nvinfo : EIATTR_MIN_STACK_SIZE
	.align		4
.L_310:
        /*0708*/ 	.byte	0x04, 0x12
        /*070a*/ 	.short	(.L_312 - .L_311)
	.align		4
.L_311:
        /*070c*/ 	.word	index@(_ZN7cutlass13device_kernelIN5flash19enable_sm80_to_sm89INS1_16FlashAttnBwdSm80INS1_25CollectiveMainloopBwdSm80ILi2ELi2EN4cute5tupleIJNS5_1CILi64EEENS7_ILi128EEENS7_ILi96EEEEEENS_6half_tEfNS_4arch4Sm80ELb1ELb0ELb0ELb1ELb1ELb0ELb0ELb0ELi2ELi2ELi4ELi2ELb0EEENS1_21CollectiveEpilogueBwdISB_SC_SE_Li256ELb1ELb0ELi2EEENS1_25SingleTileBwdLPTSchedulerILb1ELi128ELb1EEEEEEEEEvNT_6ParamsE)
        /*0710*/ 	.word	0x00000000


	//----- nvinfo : EIATTR_MIN_STACK_SIZE
	.align		4
.L_312:
        /*0714*/ 	.byte	0x04, 0x12
        /*0716*/ 	.short	(.L_314 - .L_313)
	.align		4
.L_313:
        /*0718*/ 	.word	index@(_ZN7cutlass13device_kernelIN5flash19enable_sm80_to_sm89INS1_16FlashAttnBwdSm80INS1_25CollectiveMainloopBwdSm80ILi2ELi2EN4cute5tupleIJNS5_1CILi64EEENS7_ILi128EEENS7_ILi96EEEEEENS_6half_tEfNS_4arch4Sm80ELb1ELb0ELb0ELb1ELb0ELb0ELb0ELb0ELi2ELi2ELi4ELi2ELb0EEENS1_24CollectiveEpilogueBwdGQAISB_fSE_Li256ELb1ELb0EEENS1_25SingleTileBwdLPTSchedulerILb1ELi128ELb0EEEEEEEEEvNT_6ParamsE)
        /*071c*/ 	.word	0x00000000


	//----- nvinfo : EIATTR_MIN_STACK_SIZE
	.align		4
.L_314:
        /*0720*/ 	.byte	0x04, 0x12
        /*0722*/ 	.short	(.L_316 - .L_315)
	.align		4
.L_315:
        /*0724*/ 	.word	index@(_ZN7cutlass13device_kernelIN5flash32FlashAttnBwdPostprocessConvertdQIN4cute5tupleIJNS3_1CILi128EEENS5_ILi96EEEEEENS_6half_tEfNS_4arch4Sm80ELi256ENS3_8TiledMMAINS3_8MMA_AtomIJNS3_28SM80_16x8x16_F32F16F16F32_TNEEEENS3_6LayoutINS4_IJNS5_ILi4EEENS5_ILi2EEENS5_ILi1EEEEEENS4_IJSJ_SH_NS5_ILi0EEEEEEEENS4_IJNS5_ILi64EEENS5_ILi32EEENS5_ILi16EEEEEEEELb0EEEEEvNT_6ParamsE)
        /*0728*/ 	.word	0x00000000


	//----- nvinfo : EIATTR_MIN_STACK_SIZE
	.align		4
.L_316:
        /*072c*/ 	.byte	0x04, 0x12
        /*072e*/ 	.short	(.L_318 - .L_317)
	.align		4
.L_317:
        /*0730*/ 	.word	index@(_ZN7cutlass13device_kernelIN5flash32FlashAttnBwdPostprocessConvertdQIN4cute5tupleIJNS3_1CILi64EEENS5_ILi96EEEEEENS_6half_tEfNS_4arch4Sm80ELi256ENS3_8TiledMMAINS3_8MMA_AtomIJNS3_28SM80_16x8x16_F32F16F16F32_TNEEEENS3_6LayoutINS4_IJNS5_ILi2EEENS5_ILi4EEENS5_ILi1EEEEEENS4_IJSJ_SH_NS5_ILi0EEEEEEEENS4_IJNS5_ILi32EEESO_NS5_ILi16EEEEEEEELb0EEEEEvNT_6ParamsE)
        /*0734*/ 	.word	0x00000000


	//----- nvinfo : EIATTR_MIN_STACK_SIZE
	.align		4
.L_318:
        /*0738*/ 	.byte	0x04, 0x12
        /*073a*/ 	.short	(.L_320 - .L_319)
	.align		4
.L_319:
        /*073c*/ 	.word	index@(_ZN7cutlass13device_kernelIN5flash19enable_sm80_to_sm89INS1_16FlashAttnBwdSm80INS1_25CollectiveMainloopBwdSm80ILi2ELi2EN4cute5tupleIJNS5_1CILi64EEENS7_ILi128EEENS7_ILi96EEEEEENS_6half_tEfNS_4arch4Sm80ELb1ELb0ELb0ELb1ELb1ELb0ELb0ELb0ELi2ELi2ELi4ELi2ELb0EEENS1_24CollectiveEpilogueBwdGQAISB_fSE_Li256ELb1ELb1EEENS1_25SingleTileBwdLPTSchedulerILb1ELi128ELb1EEEEEEEEEvNT_6ParamsE)
        /*0740*/ 	.word	0x00000000


	//----- nvinfo : EIATTR_MIN_STACK_SIZE
	.align		4
.L_320:
        /*0744*/ 	.byte	0x04, 0x12
        /*0746*/ 	.short	(.L_322 - .L_321)
	.align		4
.L_321:
        /*0748*/ 	.word	index@(_ZN7cutlass13device_kernelIN5flash22FlashAttnBwdPreprocessIN4cute5tupleIJNS3_1CILi64EEENS5_ILi96EEEEEENS_6half_tEfNS_4arch4Sm80ELb1ELb1EEEEEvNT_6ParamsE)
        /*074c*/ 	.word	0x00000000
.L_322:


//--------------------- .nv.compat                --------------------------
	.section	.nv.compat,"",@"SHT_CUDA_COMPAT_INFO"
	.align	4
        /*0000*/ 	.byte	0x02, 0x09, 0x01, 0x00, 0x02, 0x02, 0x01, 0x00, 0x02, 0x05, 0x05, 0x00, 0x03, 0x07, 0x01, 0x01
        /*0010*/ 	.byte	0x02, 0x03, 0x00, 0x00, 0x02, 0x06, 0x01, 0x00, 0x04, 0x0b, 0x08, 0x00, 0x00, 0x00, 0x00, 0x00
        /*0020*/ 	.byte	0x00, 0x00, 0x00, 0x00


//--------------------- .nv.info._ZN7cutlass13device_kernelIN5flash19enable_sm80_to_sm89INS1_16FlashAttnBwdSm80INS1_25CollectiveMainloopBwdSm80ILi2ELi1EN4cute5tupleIJNS5_1CILi64EEENS7_ILi128EEENS7_ILi96EEEEEENS_6half_tEfNS_4arch4Sm80ELb0ELb0ELb0ELb0ELb0ELb0ELb0ELb0ELi2ELi2ELi4ELi2ELb1EEENS1_21CollectiveEpilogueBwdISB_SC_SE_Li256ELb0ELb0ELi2EEENS1_19SingleTileSchedulerILb0ELb0ELb0ELi128EEEEEEEEEvNT_6ParamsE --------------------------
	.section	.nv.info._ZN7cutlass13device_kernelIN5flash19enable_sm80_to_sm89INS1_16FlashAttnBwdSm80INS1_25CollectiveMainloopBwdSm80ILi2ELi1EN4cute5tupleIJNS5_1CILi64EEENS7_ILi128EEENS7_ILi96EEEEEENS_6half_tEfNS_4arch4Sm80ELb0ELb0ELb0ELb0ELb0ELb0ELb0ELb0ELi2ELi2ELi4ELi2ELb1EEENS1_21CollectiveEpilogueBwdISB_SC_SE_Li256ELb0ELb0ELi2EEENS1_19SingleTileSchedulerILb0ELb0ELb0ELi128EEEEEEEEEvNT_6ParamsE,"",@"SHT_CUDA_INFO"
	.sectionflags	@""
	.align	4


	//----- nvinfo : EIATTR_CUDA_API_VERSION
	.align		4
        /*0000*/ 	.byte	0x04, 0x37
        /*0002*/ 	.short	(.L_324 - .L_323)
.L_323:
        /*0004*/ 	.word	0x00000082


	//----- nvinfo : EIATTR_KPARAM_INFO
	.align		4
.L_324:
        /*0008*/ 	.byte	0x04, 0x17
        /*000a*/ 	.short	(.L_326 - .L_325)
.L_325:
        /*000c*/ 	.word	0x00000000
        /*0010*/ 	.short	0x0000
        /*0012*/ 	.short	0x0000
        /*0014*/ 	.byte	0x00, 0xf0, 0xc1, 0x09


	//----- nvinfo : EIATTR_SPARSE_MMA_MASK
	.align		4
.L_326:
        /*0018*/ 	.byte	0x03, 0x50
        /*001a*/ 	.short	0x0000


	//----- nvinfo : EIATTR_MAXREG_COUNT
	.align		4
        /*001c*/ 	.byte	0x03, 0x1b
        /*001e*/ 	.short	0x00ff


	//----- nvinfo : EIATTR_MERCURY_ISA_VERSION
	.align		4
        /*0020*/ 	.byte	0x03, 0x5f
        /*0022*/ 	.short	0x0101


	//----- nvinfo : EIATTR_EXIT_INSTR_OFFSETS
	.align		4
        /*0024*/ 	.byte	0x04, 0x1c
        /*0026*/ 	.short	(.L_328 - .L_327)


	//   ....[0]....
.L_327:
        /*0028*/ 	.word	0x00000010


	//----- nvinfo : EIATTR_MAX_THREADS
	.align		4
.L_328:
        /*002c*/ 	.byte	0x04, 0x05
        /*002e*/ 	.short	(.L_330 - .L_329)
.L_329:
        /*0030*/ 	.word	0x00000100
        /*0034*/ 	.word	0x00000001
        /*0038*/ 	.word	0x00000001


	//----- nvinfo : EIATTR_CBANK_PARAM_SIZE
	.align		4
.L_330:
        /*003c*/ 	.byte	0x03, 0x19
        /*003e*/ 	.short	0x0270


	//----- nvinfo : EIATTR_PARAM_CBANK
	.align		4
        /*0040*/ 	.byte	0x04, 0x0a
        /*0042*/ 	.short	(.L_332 - .L_331)
	.align		4
.L_331:
        /*0044*/ 	.word	index@(.nv.constant0._ZN7cutlass13device_kernelIN5flash19enable_sm80_to_sm89INS1_16FlashAttnBwdSm80INS1_25CollectiveMainloopBwdSm80ILi2ELi1EN4cute5tupleIJNS5_1CILi64EEENS7_ILi128EEENS7_ILi96EEEEEENS_6half_tEfNS_4arch4Sm80ELb0ELb0ELb0ELb0ELb0ELb0ELb0ELb0ELi2ELi2ELi4ELi2ELb1EEENS1_21CollectiveEpilogueBwdISB_SC_SE_Li256ELb0ELb0ELi2EEENS1_19SingleTileSchedulerILb0ELb0ELb0ELi128EEEEEEEEEvNT_6ParamsE)
        /*0048*/ 	.short	0x0210
        /*004a*/ 	.short	0x0270


	//----- nvinfo : EIATTR_SW_WAR
	.align		4
.L_332:
        /*004c*/ 	.byte	0x04, 0x36
        /*004e*/ 	.short	(.L_334 - .L_333)
.L_333:
        /*0050*/ 	.word	0x00000008
.L_334:


//--------------------- .nv.info._ZN7cutlass13device_kernelIN5flash19enable_sm80_to_sm89INS1_16FlashAttnBwdSm80INS1_25CollectiveMainloopBwdSm80ILi2ELi1EN4cute5tupleIJNS5_1CILi64EEENS7_ILi128EEENS7_ILi96EEEEEENS_6half_tEfNS_4arch4Sm80ELb0ELb0ELb0ELb0ELb1ELb0ELb0ELb0ELi2ELi2ELi4ELi2ELb1EEENS1_21CollectiveEpilogueBwdISB_SC_SE_Li256ELb0ELb0ELi2EEENS1_19SingleTileSchedulerILb0ELb0ELb0ELi128EEEEEEEEEvNT_6ParamsE --------------------------
	.section	.nv.info._ZN7cutlass13device_kernelIN5flash19enable_sm80_to_sm89INS1_16FlashAttnBwdSm80INS1_25CollectiveMainloopBwdSm80ILi2ELi1EN4cute5tupleIJNS5_1CILi64EEENS7_ILi128EEENS7_ILi96EEEEEENS_6half_tEfNS_4arch4Sm80ELb0ELb0ELb0ELb0ELb1ELb0ELb0ELb0ELi2ELi2ELi4ELi2ELb1EEENS1_21CollectiveEpilogueBwdISB_SC_SE_Li256ELb0ELb0ELi2EEENS1_19SingleTileSchedulerILb0ELb0ELb0ELi128EEEEEEEEEvNT_6ParamsE,"",@"SHT_CUDA_INFO"
	.sectionflags	@""
	.align	4


	//----- nvinfo : EIATTR_CUDA_API_VERSION
	.align		4
        /*0000*/ 	.byte	0x04, 0x37
        /*0002*/ 	.short	(.L_336 - .L_335)
.L_335:
        /*0004*/ 	.word	0x00000082


	//----- nvinfo : EIATTR_KPARAM_INFO
	.align		4
.L_336:
        /*0008*/ 	.byte	0x04, 0x17
        /*000a*/ 	.short	(.L_338 - .L_337)
.L_337:
        /*000c*/ 	.word	0x00000000
        /*0010*/ 	.short	0x0000
        /*0012*/ 	.short	0x0000
        /*0014*/ 	.byte	0x00, 0xf0, 0xc1, 0x09


	//----- nvinfo : EIATTR_SPARSE_MMA_MASK
	.align		4
.L_338:
        /*0018*/ 	.byte	0x03, 0x50
        /*001a*/ 	.short	0x0000


	//----- nvinfo : EIATTR_MAXREG_COUNT
	.align		4
        /*001c*/ 	.byte	0x03, 0x1b
        /*001e*/ 	.short	0x00ff


	//----- nvinfo : EIATTR_MERCURY_ISA_VERSION
	.align		4
        /*0020*/ 	.byte	0x03, 0x5f
        /*0022*/ 	.short	0x0101


	//----- nvinfo : EIATTR_EXIT_INSTR_OFFSETS
	.align		4
        /*0024*/ 	.byte	0x04, 0x1c
        /*0026*/ 	.short	(.L_340 - .L_339)


	//   ....[0]....
.L_339:
        /*0028*/ 	.word	0x00000010


	//----- nvinfo : EIATTR_MAX_THREADS
	.align		4
.L_340:
        /*002c*/ 	.byte	0x04, 0x05
        /*002e*/ 	.short	(.L_342 - .L_341)
.L_341:
        /*0030*/ 	.word	0x00000100
        /*0034*/ 	.word	0x00000001
        /*0038*/ 	.word	0x00000001


	//----- nvinfo : EIATTR_CBANK_PARAM_SIZE
	.align		4
.L_342:
        /*003c*/ 	.byte	0x03, 0x19
        /*003e*/ 	.short	0x0270


	//----- nvinfo : EIATTR_PARAM_CBANK
	.align		4
        /*0040*/ 	.byte	0x04, 0x0a
        /*0042*/ 	.short	(.L_344 - .L_343)
	.align		4
.L_343:
        /*0044*/ 	.word	index@(.nv.constant0._ZN7cutlass13device_kernelIN5flash19enable_sm80_to_sm89INS1_16FlashAttnBwdSm80INS1_25CollectiveMainloopBwdSm80ILi2ELi1EN4cute5tupleIJNS5_1CILi64EEENS7_ILi128EEENS7_ILi96EEEEEENS_6half_tEfNS_4arch4Sm80ELb0ELb0ELb0ELb0ELb1ELb0ELb0ELb0ELi2ELi2ELi4ELi2ELb1EEENS1_21CollectiveEpilogueBwdISB_SC_SE_Li256ELb0ELb0ELi2EEENS1_19SingleTileSchedulerILb0ELb0ELb0ELi128EEEEEEEEEvNT_6ParamsE)
        /*0048*/ 	.short	0x0210
        /*004a*/ 	.short	0x0270


	//----- nvinfo : EIATTR_SW_WAR
	.align		4
.L_344:
        /*004c*/ 	.byte	0x04, 0x36
        /*004e*/ 	.short	(.L_346 - .L_345)
.L_345:
        /*0050*/ 	.word	0x00000008
.L_346:


//--------------------- .nv.info._ZN7cutlass13device_kernelIN5flash19enable_sm80_to_sm89INS1_16FlashAttnBwdSm80INS1_25CollectiveMainloopBwdSm80ILi2ELi1EN4cute5tupleIJNS5_1CILi64EEENS7_ILi128EEENS7_ILi96EEEEEENS_6half_tEfNS_4arch4Sm80ELb0ELb0ELb0ELb0ELb0ELb0ELb0ELb0ELi2ELi2ELi4ELi2ELb1EEENS1_24CollectiveEpilogueBwdGQAISB_fSE_Li256ELb0ELb0EEENS1_19SingleTileSchedulerILb0ELb0ELb0ELi128EEEEEEEEEvNT_6ParamsE --------------------------
	.section	.nv.info._ZN7cutlass13device_kernelIN5flash19enable_sm80_to_sm89INS1_16FlashAttnBwdSm80INS1_25CollectiveMainloopBwdSm80ILi2ELi1EN4cute5tupleIJNS5_1CILi64EEENS7_ILi128EEENS7_ILi96EEEEEENS_6half_tEfNS_4arch4Sm80ELb0ELb0ELb0ELb0ELb0ELb0ELb0ELb0ELi2ELi2ELi4ELi2ELb1EEENS1_24CollectiveEpilogueBwdGQAISB_fSE_Li256ELb0ELb0EEENS1_19SingleTileSchedulerILb0ELb0ELb0ELi128EEEEEEEEEvNT_6ParamsE,"",@"SHT_CUDA_INFO"
	.sectionflags	@""
	.align	4


	//----- nvinfo : EIATTR_CUDA_API_VERSION
	.align		4
        /*0000*/ 	.byte	0x04, 0x37
        /*0002*/ 	.short	(.L_348 - .L_347)
.L_347:
        /*0004*/ 	.word	0x00000082


	//----- nvinfo : EIATTR_KPARAM_INFO
	.align		4
.L_348:
        /*0008*/ 	.byte	0x04, 0x17
        /*000a*/ 	.short	(.L_350 - .L_349)
.L_349:
        /*000c*/ 	.word	0x00000000
        /*0010*/ 	.short	0x0000
        /*0012*/ 	.short	0x0000
        /*0014*/ 	.byte	0x00, 0xf0, 0xe1, 0x09


	//----- nvinfo : EIATTR_SPARSE_MMA_MASK
	.align		4
.L_350:
        /*0018*/ 	.byte	0x03, 0x50
        /*001a*/ 	.short	0x0000


	//----- nvinfo : EIATTR_MAXREG_COUNT
	.align		4
        /*001c*/ 	.byte	0x03, 0x1b
        /*001e*/ 	.short	0x00ff


	//----- nvinfo : EIATTR_MERCURY_ISA_VERSION
	.align		4
        /*0020*/ 	.byte	0x03, 0x5f
        /*0022*/ 	.short	0x0101


	//----- nvinfo : EIATTR_EXIT_INSTR_OFFSETS
	.align		4
        /*0024*/ 	.byte	0x04, 0x1c
        /*0026*/ 	.short	(.L_352 - .L_351)


	//   ....[0]....
.L_351:
        /*0028*/ 	.word	0x00000010


	//----- nvinfo : EIATTR_MAX_THREADS
	.align		4
.L_352:
        /*002c*/ 	.byte	0x04, 0x05
        /*002e*/ 	.short	(.L_354 - .L_353)
.L_353:
        /*0030*/ 	.word	0x00000100
        /*0034*/ 	.word	0x00000001
        /*0038*/ 	.word	0x00000001


	//----- nvinfo : EIATTR_CBANK_PARAM_SIZE
	.align		4
.L_354:
        /*003c*/ 	.byte	0x03, 0x19
        /*003e*/ 	.short	0x0278


	//----- nvinfo : EIATTR_PARAM_CBANK
	.align		4
        /*0040*/ 	.byte	0x04, 0x0a
        /*0042*/ 	.short	(.L_356 - .L_355)
	.align		4
.L_355:
        /*0044*/ 	.word	index@(.nv.constant0._ZN7cutlass13device_kernelIN5flash19enable_sm80_to_sm89INS1_16FlashAttnBwdSm80INS1_25CollectiveMainloopBwdSm80ILi2ELi1EN4cute5tupleIJNS5_1CILi64EEENS7_ILi128EEENS7_ILi96EEEEEENS_6half_tEfNS_4arch4Sm80ELb0ELb0ELb0ELb0ELb0ELb0ELb0ELb0ELi2ELi2ELi4ELi2ELb1EEENS1_24CollectiveEpilogueBwdGQAISB_fSE_Li256ELb0ELb0EEENS1_19SingleTileSchedulerILb0ELb0ELb0ELi128EEEEEEEEEvNT_6ParamsE)
        /*0048*/ 	.short	0x0210
        /*004a*/ 	.short	0x0278


	//----- nvinfo : EIATTR_SW_WAR
	.align		4
.L_356:
        /*004c*/ 	.byte	0x04, 0x36
        /*004e*/ 	.short	(.L_358 - .L_357)
.L_357:
        /*0050*/ 	.word	0x00000008
.L_358:


//--------------------- .nv.info._ZN7cutlass13device_kernelIN5flash19enable_sm80_to_sm89INS1_16FlashAttnBwdSm80INS1_25CollectiveMainloopBwdSm80ILi2ELi1EN4cute5tupleIJNS5_1CILi64EEENS7_ILi128EEENS7_ILi96EEEEEENS_6half_tEfNS_4arch4Sm80ELb0ELb0ELb0ELb0ELb1ELb0ELb0ELb0ELi2ELi2ELi4ELi2ELb1EEENS1_24CollectiveEpilogueBwdGQAISB_fSE_Li256ELb0ELb1EEENS1_19SingleTileSchedulerILb0ELb0ELb0ELi128EEEEEEEEEvNT_6ParamsE --------------------------
	.section	.nv.info._ZN7cutlass13device_kernelIN5flash19enable_sm80_to_sm89INS1_16FlashAttnBwdSm80INS1_25CollectiveMainloopBwdSm80ILi2ELi1EN4cute5tupleIJNS5_1CILi64EEENS7_ILi128EEENS7_ILi96EEEEEENS_6half_tEfNS_4arch4Sm80ELb0ELb0ELb0ELb0ELb1ELb0ELb0ELb0ELi2ELi2ELi4ELi2ELb1EEENS1_24CollectiveEpilogueBwdGQAISB_fSE_Li256ELb0ELb1EEENS1_19SingleTileSchedulerILb0ELb0ELb0ELi128EEEEEEEEEvNT_6ParamsE,"",@"SHT_CUDA_INFO"
	.sectionflags	@""
	.align	4


	//----- nvinfo : EIATTR_CUDA_API_VERSION
	.align		4
        /*0000*/ 	.byte	0x04, 0x37
        /*0002*/ 	.short	(.L_360 - .L_359)
.L_359:
        /*0004*/ 	.word	0x00000082


	//----- nvinfo : EIATTR_KPARAM_INFO
	.align		4
.L_360:
        /*0008*/ 	.byte	0x04, 0x17
        /*000a*/ 	.short	(.L_362 - .L_361)
.L_361:
        /*000c*/ 	.word	0x00000000
        /*0010*/ 	.short	0x0000
        /*0012*/ 	.short	0x0000
        /*0014*/ 	.byte	0x00, 0xf0, 0xe1, 0x09


	//----- nvinfo : EIATTR_SPARSE_MMA_MASK
	.align		4
.L_362:
        /*0018*/ 	.byte	0x03, 0x50
        /*001a*/ 	.short	0x0000


	//----- nvinfo : EIATTR_MAXREG_COUNT
	.align		4
        /*001c*/ 	.byte	0x03, 0x1b
        /*001e*/ 	.short	0x00ff


	//----- nvinfo : EIATTR_MERCURY_ISA_VERSION
	.align		4
        /*0020*/ 	.byte	0x03, 0x5f
        /*0022*/ 	.short	0x0101


	//----- nvinfo : EIATTR_EXIT_INSTR_OFFSETS
	.align		4
        /*0024*/ 	.byte	0x04, 0x1c
        /*0026*/ 	.short	(.L_364 - .L_363)


	//   ....[0]....
.L_363:
        /*0028*/ 	.word	0x00000010


	//----- nvinfo : EIATTR_MAX_THREADS
	.align		4
.L_364:
        /*002c*/ 	.byte	0x04, 0x05
        /*002e*/ 	.short	(.L_366 - .L_365)
.L_365:
        /*0030*/ 	.word	0x00000100
        /*0034*/ 	.word	0x00000001
        /*0038*/ 	.word	0x00000001


	//----- nvinfo : EIATTR_CBANK_PARAM_SIZE
	.align		4
.L_366:
        /*003c*/ 	.byte	0x03, 0x19
        /*003e*/ 	.short	0x0278


	//----- nvinfo : EIATTR_PARAM_CBANK
	.align		4
        /*0040*/ 	.byte	0x04, 0x0a
        /*0042*/ 	.short	(.L_368 - .L_367)
	.align		4
.L_367:
        /*0044*/ 	.word	index@(.nv.constant0._ZN7cutlass13device_kernelIN5flash19enable_sm80_to_sm89INS1_16FlashAttnBwdSm80INS1_25CollectiveMainloopBwdSm80ILi2ELi1EN4cute5tupleIJNS5_1CILi64EEENS7_ILi128EEENS7_ILi96EEEEEENS_6half_tEfNS_4arch4Sm80ELb0ELb0ELb0ELb0ELb1ELb0ELb0ELb0ELi2ELi2ELi4ELi2ELb1EEENS1_24CollectiveEpilogueBwdGQAISB_fSE_Li256ELb0ELb1EEENS1_19SingleTileSchedulerILb0ELb0ELb0ELi128EEEEEEEEEvNT_6ParamsE)
        /*0048*/ 	.short	0x0210
        /*004a*/ 	.short	0x0278


	//----- nvinfo : EIATTR_SW_WAR
	.align		4
.L_368:
        /*004c*/ 	.byte	0x04, 0x36
        /*004e*/ 	.short	(.L_370 - .L_369)
.L_369:
        /*0050*/ 	.word	0x00000008
.L_370:


//--------------------- .nv.info._ZN7cutlass13device_kernelIN5flash19enable_sm80_to_sm89INS1_16FlashAttnBwdSm80INS1_25CollectiveMainloopBwdSm80ILi2ELi1EN4cute5tupleIJNS5_1CILi64EEENS7_ILi128EEENS7_ILi96EEEEEENS_6half_tEfNS_4arch4Sm80ELb0ELb0ELb0ELb1ELb0ELb0ELb0ELb0ELi2ELi2ELi4ELi2ELb1EEENS1_21CollectiveEpilogueBwdISB_SC_SE_Li256ELb1ELb0ELi2EEENS1_19SingleTileSchedulerILb1ELb0ELb0ELi128EEEEEEEEEvNT_6ParamsE --------------------------
	.section	.nv.info._ZN7cutlass13device_kernelIN5flash19enable_sm80_to_sm89INS1_16FlashAttnBwdSm80INS1_25CollectiveMainloopBwdSm80ILi2ELi1EN4cute5tupleIJNS5_1CILi64EEENS7_ILi128EEENS7_ILi96EEEEEENS_6half_tEfNS_4arch4Sm80ELb0ELb0ELb0ELb1ELb0ELb0ELb0ELb0ELi2ELi2ELi4ELi2ELb1EEENS1_21CollectiveEpilogueBwdISB_SC_SE_Li256ELb1ELb0ELi2EEENS1_19SingleTileSchedulerILb1ELb0ELb0ELi128EEEEEEEEEvNT_6ParamsE,"",@"SHT_CUDA_INFO"
	.sectionflags	@""
	.align	4


	//----- nvinfo : EIATTR_CUDA_API_VERSION
	.align		4
        /*0000*/ 	.byte	0x04, 0x37
        /*0002*/ 	.short	(.L_372 - .L_371)
.L_371:
        /*0004*/ 	.word	0x00000082


	//----- nvinfo : EIATTR_KPARAM_INFO
	.align		4
.L_372:
        /*0008*/ 	.byte	0x04, 0x17
        /*000a*/ 	.short	(.L_374 - .L_373)
.L_373:
        /*000c*/ 	.word	0x00000000
        /*0010*/ 	.short	0x0000
        /*0012*/ 	.short	0x0000
        /*0014*/ 	.byte	0x00, 0xf0, 0xc1, 0x09


	//----- nvinfo : EIATTR_SPARSE_MMA_MASK
	.align		4
.L_374:
        /*0018*/ 	.byte	0x03, 0x50
        /*001a*/ 	.short	0x0000


	//----- nvinfo : EIATTR_MAXREG_COUNT
	.align		4
        /*001c*/ 	.byte	0x03, 0x1b
        /*001e*/ 	.short	0x00ff


	//----- nvinfo : EIATTR_MERCURY_ISA_VERSION
	.align		4
        /*0020*/ 	.byte	0x03, 0x5f
        /*0022*/ 	.short	0x0101


	//----- nvinfo : EIATTR_EXIT_INSTR_OFFSETS
	.align		4
        /*0024*/ 	.byte	0x04, 0x1c
        /*0026*/ 	.short	(.L_376 - .L_375)


	//   ....[0]....
.L_375:
        /*0028*/ 	.word	0x00000010


	//----- nvinfo : EIATTR_MAX_THREADS
	.align		4
.L_376:
        /*002c*/ 	.byte	0x04, 0x05
        /*002e*/ 	.short	(.L_378 - .L_377)
.L_377:
        /*0030*/ 	.word	0x00000100
        /*0034*/ 	.word	0x00000001
        /*0038*/ 	.word	0x00000001


	//----- nvinfo : EIATTR_CBANK_PARAM_SIZE
	.align		4
.L_378:
        /*003c*/ 	.byte	0x03, 0x19
        /*003e*/ 	.short	0x0270


	//----- nvinfo : EIATTR_PARAM_CBANK
	.align		4
        /*0040*/ 	.byte	0x04, 0x0a
        /*0042*/ 	.short	(.L_380 - .L_379)
	.align		4
.L_379:
        /*0044*/ 	.word	index@(.nv.constant0._ZN7cutlass13device_kernelIN5flash19enable_sm80_to_sm89INS1_16FlashAttnBwdSm80INS1_25CollectiveMainloopBwdSm80ILi2ELi1EN4cute5tupleIJNS5_1CILi64EEENS7_ILi128EEENS7_ILi96EEEEEENS_6half_tEfNS_4arch4Sm80ELb0ELb0ELb0ELb1ELb0ELb0ELb0ELb0ELi2ELi2ELi4ELi2ELb1EEENS1_21CollectiveEpilogueBwdISB_SC_SE_Li256ELb1ELb0ELi2EEENS1_19SingleTileSchedulerILb1ELb0ELb0ELi128EEEEEEEEEvNT_6ParamsE)
        /*0048*/ 	.short	0x0210
        /*004a*/ 	.short	0x0270


	//----- nvinfo : EIATTR_SW_WAR
	.align		4
.L_380:
        /*004c*/ 	.byte	0x04, 0x36
        /*004e*/ 	.short	(.L_382 - .L_381)
.L_381:
        /*0050*/ 	.word	0x00000008
.L_382:


//--------------------- .nv.info._ZN7cutlass13device_kernelIN5flash19enable_sm80_to_sm89INS1_16FlashAttnBwdSm80INS1_25CollectiveMainloopBwdSm80ILi2ELi1EN4cute5tupleIJNS5_1CILi64EEENS7_ILi128EEENS7_ILi96EEEEEENS_6half_tEfNS_4arch4Sm80ELb0ELb0ELb0ELb1ELb1ELb0ELb0ELb0ELi2ELi2ELi4ELi2ELb1EEENS1_21CollectiveEpilogueBwdISB_SC_SE_Li256ELb1ELb0ELi2EEENS1_19SingleTileSchedulerILb1ELb0ELb0ELi128EEEEEEEEEvNT_6ParamsE --------------------------
	.section	.nv.info._ZN7cutlass13device_kernelIN5flash19enable_sm80_to_sm89INS1_16FlashAttnBwdSm80INS1_25CollectiveMainloopBwdSm80ILi2ELi1EN4cute5tupleIJNS5_1CILi64EEENS7_ILi128EEENS7_ILi96EEEEEENS_6half_tEfNS_4arch4Sm80ELb0ELb0ELb0ELb1ELb1ELb0ELb0ELb0ELi2ELi2ELi4ELi2ELb1EEENS1_21CollectiveEpilogueBwdISB_SC_SE_Li256ELb1ELb0ELi2EEENS1_19SingleTileSchedulerILb1ELb0ELb0ELi128EEEEEEEEEvNT_6ParamsE,"",@"SHT_CUDA_INFO"
	.sectionflags	@""
	.align	4


	//----- nvinfo : EIATTR_CUDA_API_VERSION
	.align		4
        /*0000*/ 	.byte	0x04, 0x37
        /*0002*/ 	.short	(.L_384 - .L_383)
.L_383:
        /*0004*/ 	.word	0x00000082


	//----- nvinfo : EIATTR_KPARAM_INFO
	.align		4
.L_384:
        /*0008*/ 	.byte	0x04, 0x17
        /*000a*/ 	.short	(.L_386 - .L_385)
.L_385:
        /*000c*/ 	.word	0x00000000
        /*0010*/ 	.short	0x0000
        /*0012*/ 	.short	0x0000
        /*0014*/ 	.byte	0x00, 0xf0, 0xc1, 0x09


	//----- nvinfo : EIATTR_SPARSE_MMA_MASK
	.align		4
.L_386:
        /*0018*/ 	.byte	0x03, 0x50
        /*001a*/ 	.short	0x0000


	//----- nvinfo : EIATTR_MAXREG_COUNT
	.align		4
        /*001c*/ 	.byte	0x03, 0x1b
        /*001e*/ 	.short	0x00ff


	//----- nvinfo : EIATTR_MERCURY_ISA_VERSION
	.align		4
        /*0020*/ 	.byte	0x03, 0x5f
        /*0022*/ 	.short	0x0101


	//----- nvinfo : EIATTR_EXIT_INSTR_OFFSETS
	.align		4
        /*0024*/ 	.byte	0x04, 0x1c
        /*0026*/ 	.short	(.L_388 - .L_387)


	//   ....[0]....
.L_387:
        /*0028*/ 	.word	0x00000010


	//----- nvinfo : EIATTR_MAX_THREADS
	.align		4
.L_388:
        /*002c*/ 	.byte	0x04, 0x05
        /*002e*/ 	.short	(.L_390 - .L_389)
.L_389:
        /*0030*/ 	.word	0x00000100
        /*0034*/ 	.word	0x00000001
        /*0038*/ 	.word	0x00000001


	//----- nvinfo : EIATTR_CBANK_PARAM_SIZE
	.align		4
.L_390:
        /*003c*/ 	.byte	0x03, 0x19
        /*003e*/ 	.short	0x0270


	//----- nvinfo : EIATTR_PARAM_CBANK
	.align		4
        /*0040*/ 	.byte	0x04, 0x0a
        /*0042*/ 	.short	(.L_392 - .L_391)
	.align		4
.L_391:
        /*0044*/ 	.word	index@(.nv.constant0._ZN7cutlass13device_kernelIN5flash19enable_sm80_to_sm89INS1_16FlashAttnBwdSm80INS1_25CollectiveMainloopBwdSm80ILi2ELi1EN4cute5tupleIJNS5_1CILi64EEENS7_ILi128EEENS7_ILi96EEEEEENS_6half_tEfNS_4arch4Sm80ELb0ELb0ELb0ELb1ELb1ELb0ELb0ELb0ELi2ELi2ELi4ELi2ELb1EEENS1_21CollectiveEpilogueBwdISB_SC_SE_Li256ELb1ELb0ELi2EEENS1_19SingleTileSchedulerILb1ELb0ELb0ELi128EEEEEEEEEvNT_6ParamsE)
        /*0048*/ 	.short	0x0210
        /*004a*/ 	.short	0x0270


	//----- nvinfo : EIATTR_SW_WAR
	.align		4
.L_392:
        /*004c*/ 	.byte	0x04, 0x36
        /*004e*/ 	.short	(.L_394 - .L_393)
.L_393:
        /*0050*/ 	.word	0x00000008
.L_394:


//--------------------- .nv.info._ZN7cutlass13device_kernelIN5flash19enable_sm80_to_sm89INS1_16FlashAttnBwdSm80INS1_25CollectiveMainloopBwdSm80ILi2ELi1EN4cute5tupleIJNS5_1CILi64EEENS7_ILi128EEENS7_ILi96EEEEEENS_6half_tEfNS_4arch4Sm80ELb0ELb0ELb0ELb1ELb0ELb0ELb0ELb0ELi2ELi2ELi4ELi2ELb1EEENS1_24CollectiveEpilogueBwdGQAISB_fSE_Li256ELb1ELb0EEENS1_19SingleTileSchedulerILb1ELb0ELb0ELi128EEEEEEEEEvNT_6ParamsE --------------------------
	.section	.nv.info._ZN7cutlass13device_kernelIN5flash19enable_sm80_to_sm89INS1_16FlashAttnBwdSm80INS1_25CollectiveMainloopBwdSm80ILi2ELi1EN4cute5tupleIJNS5_1CILi64EEENS7_ILi128EEENS7_ILi96EEEEEENS_6half_tEfNS_4arch4Sm80ELb0ELb0ELb0ELb1ELb0ELb0ELb0ELb0ELi2ELi2ELi4ELi2ELb1EEENS1_24CollectiveEpilogueBwdGQAISB_fSE_Li256ELb1ELb0EEENS1_19SingleTileSchedulerILb1ELb0ELb0ELi128EEEEEEEEEvNT_6ParamsE,"",@"SHT_CUDA_INFO"
	.sectionflags	@""
	.align	4


	//----- nvinfo : EIATTR_CUDA_API_VERSION
	.align		4
        /*0000*/ 	.byte	0x04, 0x37
        /*0002*/ 	.short	(.L_396 - .L_395)
.L_395:
        /*0004*/ 	.word	0x00000082


	//----- nvinfo : EIATTR_KPARAM_INFO
	.align		4
.L_396:
        /*0008*/ 	.byte	0x04, 0x17
        /*000a*/ 	.short	(.L_398 - .L_397)
.L_397:
        /*000c*/ 	.word	0x00000000
        /*0010*/ 	.short	0x0000
        /*0012*/ 	.short	0x0000
        /*0014*/ 	.byte	0x00, 0xf0, 0xe1, 0x09


	//----- nvinfo : EIATTR_SPARSE_MMA_MASK
	.align		4
.L_398:
        /*0018*/ 	.byte	0x03, 0x50
        /*001a*/ 	.short	0x0000


	//----- nvinfo : EIATTR_MAXREG_COUNT
	.align		4
        /*001c*/ 	.byte	0x03, 0x1b
        /*001e*/ 	.short	0x00ff


	//----- nvinfo : EIATTR_MERCURY_ISA_VERSION
	.align		4
        /*0020*/ 	.byte	0x03, 0x5f
        /*0022*/ 	.short	0x0101


	//----- nvinfo : EIATTR_EXIT_INSTR_OFFSETS
	.align		4
        /*0024*/ 	.byte	0x04, 0x1c
        /*0026*/ 	.short	(.L_400 - .L_399)


	//   ....[0]....
.L_399:
        /*0028*/ 	.word	0x00000010


	//----- nvinfo : EIATTR_MAX_THREADS
	.align		4
.L_400:
        /*002c*/ 	.byte	0x04, 0x05
        /*002e*/ 	.short	(.L_402 - .L_401)
.L_401:
        /*0030*/ 	.word	0x00000100
        /*0034*/ 	.word	0x00000001
        /*0038*/ 	.word	0x00000001


	//----- nvinfo : EIATTR_CBANK_PARAM_SIZE
	.align		4
.L_402:
        /*003c*/ 	.byte	0x03, 0x19
        /*003e*/ 	.short	0x0278


	//----- nvinfo : EIATTR_PARAM_CBANK
	.align		4
        /*0040*/ 	.byte	0x04, 0x0a
        /*0042*/ 	.short	(.L_404 - .L_403)
	.align		4
.L_403:
        /*0044*/ 	.word	index@(.nv.constant0._ZN7cutlass13device_kernelIN5flash19enable_sm80_to_sm89INS1_16FlashAttnBwdSm80INS1_25CollectiveMainloopBwdSm80ILi2ELi1EN4cute5tupleIJNS5_1CILi64EEENS7_ILi128EEENS7_ILi96EEEEEENS_6half_tEfNS_4arch4Sm80ELb0ELb0ELb0ELb1ELb0ELb0ELb0ELb0ELi2ELi2ELi4ELi2ELb1EEENS1_24CollectiveEpilogueBwdGQAISB_fSE_Li256ELb1ELb0EEENS1_19SingleTileSchedulerILb1ELb0ELb0ELi128EEEEEEEEEvNT_6ParamsE)
        /*0048*/ 	.short	0x0210
        /*004a*/ 	.short	0x0278


	//----- nvinfo : EIATTR_SW_WAR
	.align		4
.L_404:
        /*004c*/ 	.byte	0x04, 0x36
        /*004e*/ 	.short	(.L_406 - .L_405)
.L_405:
        /*0050*/ 	.word	0x00000008
.L_406:


//--------------------- .nv.info._ZN7cutlass13device_kernelIN5flash19enable_sm80_to_sm89INS1_16FlashAttnBwdSm80INS1_25CollectiveMainloopBwdSm80ILi2ELi1EN4cute5tupleIJNS5_1CILi64EEENS7_ILi128EEENS7_ILi96EEEEEENS_6half_tEfNS_4arch4Sm80ELb0ELb0ELb0ELb1ELb1ELb0ELb0ELb0ELi2ELi2ELi4ELi2ELb1EEENS1_24CollectiveEpilogueBwdGQAISB_fSE_Li256ELb1ELb1EEENS1_19SingleTileSchedulerILb1ELb0ELb0ELi128EEEEEEEEEvNT_6ParamsE --------------------------
	.section	.nv.info._ZN7cutlass13device_kernelIN5flash19enable_sm80_to_sm89INS1_16FlashAttnBwdSm80INS1_25CollectiveMainloopBwdSm80ILi2ELi1EN4cute5tupleIJNS5_1CILi64EEENS7_ILi128EEENS7_ILi96EEEEEENS_6half_tEfNS_4arch4Sm80ELb0ELb0ELb0ELb1ELb1ELb0ELb0ELb0ELi2ELi2ELi4ELi2ELb1EEENS1_24CollectiveEpilogueBwdGQAISB_fSE_Li256ELb1ELb1EEENS1_19SingleTileSchedulerILb1ELb0ELb0ELi128EEEEEEEEEvNT_6ParamsE,"",@"SHT_CUDA_INFO"
	.sectionflags	@""
	.align	4


	//----- nvinfo : EIATTR_CUDA_API_VERSION
	.align		4
        /*0000*/ 	.byte	0x04, 0x37
        /*0002*/ 	.short	(.L_408 - .L_407)
.L_407:
        /*0004*/ 	.word	0x00000082


	//----- nvinfo : EIATTR_KPARAM_INFO
	.align		4
.L_408:
        /*0008*/ 	.byte	0x04, 0x17
        /*000a*/ 	.short	(.L_410 - .L_409)
.L_409:
        /*000c*/ 	.word	0x00000000
        /*0010*/ 	.short	0x0000
        /*0012*/ 	.short	0x0000
        /*0014*/ 	.byte	0x00, 0xf0, 0xe1, 0x09


	//----- nvinfo : EIATTR_SPARSE_MMA_MASK
	.align		4
.L_410:
        /*0018*/ 	.byte	0x03, 0x50
        /*001a*/ 	.short	0x0000


	//----- nvinfo : EIATTR_MAXREG_COUNT
	.align		4
        /*001c*/ 	.byte	0x03, 0x1b
        /*001e*/ 	.short	0x00ff


	//----- nvinfo : EIATTR_MERCURY_ISA_VERSION
	.align		4
        /*0020*/ 	.byte	0x03, 0x5f
        /*0022*/ 	.short	0x0101


	//----- nvinfo : EIATTR_EXIT_INSTR_OFFSETS
	.align		4
        /*0024*/ 	.byte	0x04, 0x1c
        /*0026*/ 	.short	(.L_412 - .L_411)


	//   ....[0]....
.L_411:
        /*0028*/ 	.word	0x00000010


	//----- nvinfo : EIATTR_MAX_THREADS
	.align		4
.L_412:
        /*002c*/ 	.byte	0x04, 0x05
        /*002e*/ 	.short	(.L_414 - .L_413)
.L_413:
        /*0030*/ 	.word	0x00000100
        /*0034*/ 	.word	0x00000001
        /*0038*/ 	.word	0x00000001


	//----- nvinfo : EIATTR_CBANK_PARAM_SIZE
	.align		4
.L_414:
        /*003c*/ 	.byte	0x03, 0x19
        /*003e*/ 	.short	0x0278


	//----- nvinfo : EIATTR_PARAM_CBANK
	.align		4
        /*0040*/ 	.byte	0x04, 0x0a
        /*0042*/ 	.short	(.L_416 - .L_415)
	.align		4
.L_415:
        /*0044*/ 	.word	index@(.nv.constant0._ZN7cutlass13device_kernelIN5flash19enable_sm80_to_sm89INS1_16FlashAttnBwdSm80INS1_25CollectiveMainloopBwdSm80ILi2ELi1EN4cute5tupleIJNS5_1CILi64EEENS7_ILi128EEENS7_ILi96EEEEEENS_6half_tEfNS_4arch4Sm80ELb0ELb0ELb0ELb1ELb1ELb0ELb0ELb0ELi2ELi2ELi4ELi2ELb1EEENS1_24CollectiveEpilogueBwdGQAISB_fSE_Li256ELb1ELb1EEENS1_19SingleTileSchedulerILb1ELb0ELb0ELi128EEEEEEEEEvNT_6ParamsE)
        /*0048*/ 	.short	0x0210
        /*004a*/ 	.short	0x0278


	//----- nvinfo : EIATTR_SW_WAR
	.align		4
.L_416:
        /*004c*/ 	.byte	0x04, 0x36
        /*004e*/ 	.short	(.L_418 - .L_417)
.L_417:
        /*0050*/ 	.word	0x00000008
.L_418:


//--------------------- .nv.info._ZN7cutlass13device_kernelIN5flash19enable_sm80_to_sm89INS1_16FlashAttnBwdSm80INS1_25CollectiveMainloopBwdSm80ILi2ELi1EN4cute5tupleIJNS5_1CILi64EEENS7_ILi128EEENS7_ILi96EEEEEENS_6half_tEfNS_4arch4Sm80ELb0ELb1ELb0ELb0ELb0ELb0ELb0ELb0ELi2ELi2ELi4ELi2ELb1EEENS1_21CollectiveEpilogueBwdISB_SC_SE_Li256ELb0ELb0ELi2EEENS1_19SingleTileSchedulerILb0ELb0ELb0ELi128EEEEEEEEEvNT_6ParamsE --------------------------
	.section	.nv.info._ZN7cutlass13device_kernelIN5flash19enable_sm80_to_sm89INS1_16FlashAttnBwdSm80INS1_25CollectiveMainloopBwdSm80ILi2ELi1EN4cute5tupleIJNS5_1CILi64EEENS7_ILi128EEENS7_ILi96EEEEEENS_6half_tEfNS_4arch4Sm80ELb0ELb1ELb0ELb0ELb0ELb0ELb0ELb0ELi2ELi2ELi4ELi2ELb1EEENS1_21CollectiveEpilogueBwdISB_SC_SE_Li256ELb0ELb0ELi2EEENS1_19SingleTileSchedulerILb0ELb0ELb0ELi128EEEEEEEEEvNT_6ParamsE,"",@"SHT_CUDA_INFO"
	.sectionflags	@""
	.align	4


	//----- nvinfo : EIATTR_CUDA_API_VERSION
	.align		4
        /*0000*/ 	.byte	0x04, 0x37
        /*0002*/ 	.short	(.L_420 - .L_419)
.L_419:
        /*0004*/ 	.word	0x00000082


	//----- nvinfo : EIATTR_KPARAM_INFO
	.align		4
.L_420:
        /*0008*/ 	.byte	0x04, 0x17
        /*000a*/ 	.short	(.L_422 - .L_421)
.L_421:
        /*000c*/ 	.word	0x00000000
        /*0010*/ 	.short	0x0000
        /*0012*/ 	.short	0x0000
        /*0014*/ 	.byte	0x00, 0xf0, 0xc1, 0x09


	//----- nvinfo : EIATTR_SPARSE_MMA_MASK
	.align		4
.L_422:
        /*0018*/ 	.byte	0x03, 0x50
        /*001a*/ 	.short	0x0000


	//----- nvinfo : EIATTR_MAXREG_COUNT
	.align		4
        /*001c*/ 	.byte	0x03, 0x1b
        /*001e*/ 	.short	0x00ff


	//----- nvinfo : EIATTR_MERCURY_ISA_VERSION
	.align		4
        /*0020*/ 	.byte	0x03, 0x5f
        /*0022*/ 	.short	0x0101


	//----- nvinfo : EIATTR_EXIT_INSTR_OFFSETS
	.align		4
        /*0024*/ 	.byte	0x04, 0x1c
        /*0026*/ 	.short	(.L_424 - .L_423)


	//   ....[0]....
.L_423:
        /*0028*/ 	.word	0x00000010


	//----- nvinfo : EIATTR_MAX_THREADS
	.align		4
.L_424:
        /*002c*/ 	.byte	0x04, 0x05
        /*002e*/ 	.short	(.L_426 - .L_425)
.L_425:
        /*0030*/ 	.word	0x00000100
        /*0034*/ 	.word	0x00000001
        /*0038*/ 	.word	0x00000001


	//----- nvinfo : EIATTR_CBANK_PARAM_SIZE
	.align		4
.L_426:
        /*003c*/ 	.byte	0x03, 0x19
        /*003e*/ 	.short	0x0270


	//----- nvinfo : EIATTR_PARAM_CBANK
	.align		4
        /*0040*/ 	.byte	0x04, 0x0a
        /*0042*/ 	.short	(.L_428 - .L_427)
	.align		4
.L_427:
        /*0044*/ 	.word	index@(.nv.constant0._ZN7cutlass13device_kernelIN5flash19enable_sm80_to_sm89INS1_16FlashAttnBwdSm80INS1_25CollectiveMainloopBwdSm80ILi2ELi1EN4cute5tupleIJNS5_1CILi64EEENS7_ILi128EEENS7_ILi96EEEEEENS_6half_tEfNS_4arch4Sm80ELb0ELb1ELb0ELb0ELb0ELb0ELb0ELb0ELi2ELi2ELi4ELi2ELb1EEENS1_21CollectiveEpilogueBwdISB_SC_SE_Li256ELb0ELb0ELi2EEENS1_19SingleTileSchedulerILb0ELb0ELb0ELi128EEEEEEEEEvNT_6ParamsE)
        /*0048*/ 	.short	0x0210
        /*004a*/ 	.short	0x0270


	//----- nvinfo : EIATTR_SW_WAR
	.align		4
.L_428:
        /*004c*/ 	.byte	0x04, 0x36
        /*004e*/ 	.short	(.L_430 - .L_429)
.L_429:
        /*0050*/ 	.word	0x00000008
.L_430:


//--------------------- .nv.info._ZN7cutlass13device_kernelIN5flash19enable_sm80_to_sm89INS1_16FlashAttnBwdSm80INS1_25CollectiveMainloopBwdSm80ILi2ELi1EN4cute5tupleIJNS5_1CILi64EEENS7_ILi128EEENS7_ILi96EEEEEENS_6half_tEfNS_4arch4Sm80ELb0ELb1ELb0ELb0ELb1ELb0ELb0ELb0ELi2ELi2ELi4ELi2ELb1EEENS1_21CollectiveEpilogueBwdISB_SC_SE_Li256ELb0ELb0ELi2EEENS1_19SingleTileSchedulerILb0ELb0ELb0ELi128EEEEEEEEEvNT_6ParamsE --------------------------
	.section	.nv.info._ZN7cutlass13device_kernelIN5flash19enable_sm80_to_sm89INS1_16FlashAttnBwdSm80INS1_25CollectiveMainloopBwdSm80ILi2ELi1EN4cute5tupleIJNS5_1CILi64EEENS7_ILi128EEENS7_ILi96EEEEEENS_6half_tEfNS_4arch4Sm80ELb0ELb1ELb0ELb0ELb1ELb0ELb0ELb0ELi2ELi2ELi4ELi2ELb1EEENS1_21CollectiveEpilogueBwdISB_SC_SE_Li256ELb0ELb0ELi2EEENS1_19SingleTileSchedulerILb0ELb0ELb0ELi128EEEEEEEEEvNT_6ParamsE,"",@"SHT_CUDA_INFO"
	.sectionflags	@""
	.align	4


	//----- nvinfo : EIATTR_CUDA_API_VERSION
	.align		4
        /*0000*/ 	.byte	0x04, 0x37
        /*0002*/ 	.short	(.L_432 - .L_431)
.L_431:
        /*0004*/ 	.word	0x00000082


	//----- nvinfo : EIATTR_KPARAM_INFO
	.align		4
.L_432:
        /*0008*/ 	.byte	0x04, 0x17
        /*000a*/ 	.short	(.L_434 - .L_433)
.L_433:
        /*000c*/ 	.word	0x00000000
        /*0010*/ 	.short	0x0000
        /*0012*/ 	.short	0x0000
        /*0014*/ 	.byte	0x00, 0xf0, 0xc1, 0x09


	//----- nvinfo : EIATTR_SPARSE_MMA_MASK
	.align		4
.L_434:
        /*0018*/ 	.byte	0x03, 0x50
        /*001a*/ 	.short	0x0000


	//----- nvinfo : EIATTR_MAXREG_COUNT
	.align		4
        /*001c*/ 	.byte	0x03, 0x1b
        /*001e*/ 	.short	0x00ff


	//----- nvinfo : EIATTR_MERCURY_ISA_VERSION
	.align		4
        /*0020*/ 	.byte	0x03, 0x5f
        /*0022*/ 	.short	0x0101


	//----- nvinfo : EIATTR_EXIT_INSTR_OFFSETS
	.align		4
        /*0024*/ 	.byte	0x04, 0x1c
        /*0026*/ 	.short	(.L_436 - .L_435)


	//   ....[0]....
.L_435:
        /*0028*/ 	.word	0x00000010


	//----- nvinfo : EIATTR_MAX_THREADS
	.align		4
.L_436:
        /*002c*/ 	.byte	0x04, 0x05
        /*002e*/ 	.short	(.L_438 - .L_437)
.L_437:
        /*0030*/ 	.word	0x00000100
        /*0034*/ 	.word	0x00000001
        /*0038*/ 	.word	0x00000001


	//----- nvinfo : EIATTR_CBANK_PARAM_SIZE
	.align		4
.L_438:
        /*003c*/ 	.byte	0x03, 0x19
        /*003e*/ 	.short	0x0270


	//----- nvinfo : EIATTR_PARAM_CBANK
	.align		4
        /*0040*/ 	.byte	0x04, 0x0a
        /*0042*/ 	.short	(.L_440 - .L_439)
	.align		4
.L_439:
        /*0044*/ 	.word	index@(.nv.constant0._ZN7cutlass13device_kernelIN5flash19enable_sm80_to_sm89INS1_16FlashAttnBwdSm80INS1_25CollectiveMainloopBwdSm80ILi2ELi1EN4cute5tupleIJNS5_1CILi64EEENS7_ILi128EEENS7_ILi96EEEEEENS_6half_tEfNS_4arch4Sm80ELb0ELb1ELb0ELb0ELb1ELb0ELb0ELb0ELi2ELi2ELi4ELi2ELb1EEENS1_21CollectiveEpilogueBwdISB_SC_SE_Li256ELb0ELb0ELi2EEENS1_19SingleTileSchedulerILb0ELb0ELb0ELi128EEEEEEEEEvNT_6ParamsE)
        /*0048*/ 	.short	0x0210
        /*004a*/ 	.short	0x0270


	//----- nvinfo : EIATTR_SW_WAR
	.align		4
.L_440:
        /*004c*/ 	.byte	0x04, 0x36
        /*004e*/ 	.short	(.L_442 - .L_441)
.L_441:
        /*0050*/ 	.word	0x00000008
.L_442:


//--------------------- .nv.info._ZN7cutlass13device_kernelIN5flash19enable_sm80_to_sm89INS1_16FlashAttnBwdSm80INS1_25CollectiveMainloopBwdSm80ILi2ELi1EN4cute5tupleIJNS5_1CILi64EEENS7_ILi128EEENS7_ILi96EEEEEENS_6half_tEfNS_4arch4Sm80ELb0ELb1ELb0ELb0ELb0ELb0ELb0ELb0ELi2ELi2ELi4ELi2ELb1EEENS1_24CollectiveEpilogueBwdGQAISB_fSE_Li256ELb0ELb0EEENS1_19SingleTileSchedulerILb0ELb0ELb0ELi128EEEEEEEEEvNT_6ParamsE --------------------------
	.section	.nv.info._ZN7cutlass13device_kernelIN5flash19enable_sm80_to_sm89INS1_16FlashAttnBwdSm80INS1_25CollectiveMainloopBwdSm80ILi2ELi1EN4cute5tupleIJNS5_1CILi64EEENS7_ILi128EEENS7_ILi96EEEEEENS_6half_tEfNS_4arch4Sm80ELb0ELb1ELb0ELb0ELb0ELb0ELb0ELb0ELi2ELi2ELi4ELi2ELb1EEENS1_24CollectiveEpilogueBwdGQAISB_fSE_Li256ELb0ELb0EEENS1_19SingleTileSchedulerILb0ELb0ELb0ELi128EEEEEEEEEvNT_6ParamsE,"",@"SHT_CUDA_INFO"
	.sectionflags	@""
	.align	4


	//----- nvinfo : EIATTR_CUDA_API_VERSION
	.align		4
        /*0000*/ 	.byte	0x04, 0x37
        /*0002*/ 	.short	(.L_444 - .L_443)
.L_443:
        /*0004*/ 	.word	0x00000082


	//----- nvinfo : EIATTR_KPARAM_INFO
	.align		4
.L_444:
        /*0008*/ 	.byte	0x04, 0x17
        /*000a*/ 	.short	(.L_446 - .L_445)
.L_445:
        /*000c*/ 	.word	0x00000000
        /*0010*/ 	.short	0x0000
        /*0012*/ 	.short	0x0000
        /*0014*/ 	.byte	0x00, 0xf0, 0xe1, 0x09


	//----- nvinfo : EIATTR_SPARSE_MMA_MASK
	.align		4
.L_446:
        /*0018*/ 	.byte	0x03, 0x50
        /*001a*/ 	.short	0x0000


	//----- nvinfo : EIATTR_MAXREG_COUNT
	.align		4
        /*001c*/ 	.byte	0x03, 0x1b
        /*001e*/ 	.short	0x00ff


	//----- nvinfo : EIATTR_MERCURY_ISA_VERSION
	.align		4
        /*0020*/ 	.byte	0x03, 0x5f
        /*0022*/ 	.short	0x0101


	//----- nvinfo : EIATTR_EXIT_INSTR_OFFSETS
	.align		4
        /*0024*/ 	.byte	0x04, 0x1c
        /*0026*/ 	.short	(.L_448 - .L_447)


	//   ....[0]....
.L_447:
        /*0028*/ 	.word	0x00000010


	//----- nvinfo : EIATTR_MAX_THREADS
	.align		4
.L_448:
        /*002c*/ 	.byte	0x04, 0x05
        /*002e*/ 	.short	(.L_450 - .L_449)
.L_449:
        /*0030*/ 	.word	0x00000100
        /*0034*/ 	.word	0x00000001
        /*0038*/ 	.word	0x00000001


	//----- nvinfo : EIATTR_CBANK_PARAM_SIZE
	.align		4
.L_450:
        /*003c*/ 	.byte	0x03, 0x19
        /*003e*/ 	.short	0x0278


	//----- nvinfo : EIATTR_PARAM_CBANK
	.align		4
        /*0040*/ 	.byte	0x04, 0x0a
        /*0042*/ 	.short	(.L_452 - .L_451)
	.align		4
.L_451:
        /*0044*/ 	.word	index@(.nv.constant0._ZN7cutlass13device_kernelIN5flash19enable_sm80_to_sm89INS1_16FlashAttnBwdSm80INS1_25CollectiveMainloopBwdSm80ILi2ELi1EN4cute5tupleIJNS5_1CILi64EEENS7_ILi128EEENS7_ILi96EEEEEENS_6half_tEfNS_4arch4Sm80ELb0ELb1ELb0ELb0ELb0ELb0ELb0ELb0ELi2ELi2ELi4ELi2ELb1EEENS1_24CollectiveEpilogueBwdGQAISB_fSE_Li256ELb0ELb0EEENS1_19SingleTileSchedulerILb0ELb0ELb0ELi128EEEEEEEEEvNT_6ParamsE)
        /*0048*/ 	.short	0x0210
        /*004a*/ 	.short	0x0278


	//----- nvinfo : EIATTR_SW_WAR
	.align		4
.L_452:
        /*004c*/ 	.byte	0x04, 0x36
        /*004e*/ 	.short	(.L_454 - .L_453)
.L_453:
        /*0050*/ 	.word	0x00000008
.L_454:


//--------------------- .nv.info._ZN7cutlass13device_kernelIN5flash19enable_sm80_to_sm89INS1_16FlashAttnBwdSm80INS1_25CollectiveMainloopBwdSm80ILi2ELi1EN4cute5tupleIJNS5_1CILi64EEENS7_ILi128EEENS7_ILi96EEEEEENS_6half_tEfNS_4arch4Sm80ELb0ELb1ELb0ELb0ELb1ELb0ELb0ELb0ELi2ELi2ELi4ELi2ELb1EEENS1_24CollectiveEpilogueBwdGQAISB_fSE_Li256ELb0ELb1EEENS1_19SingleTileSchedulerILb0ELb0ELb0ELi128EEEEEEEEEvNT_6ParamsE --------------------------
	.section	.nv.info._ZN7cutlass13device_kernelIN5flash19enable_sm80_to_sm89INS1_16FlashAttnBwdSm80INS1_25CollectiveMainloopBwdSm80ILi2ELi1EN4cute5tupleIJNS5_1CILi64EEENS7_ILi128EEENS7_ILi96EEEEEENS_6half_tEfNS_4arch4Sm80ELb0ELb1ELb0ELb0ELb1ELb0ELb0ELb0ELi2ELi2ELi4ELi2ELb1EEENS1_24CollectiveEpilogueBwdGQAISB_fSE_Li256ELb0ELb1EEENS1_19SingleTileSchedulerILb0ELb0ELb0ELi128EEEEEEEEEvNT_6ParamsE,"",@"SHT_CUDA_INFO"
	.sectionflags	@""
	.align	4


	//----- nvinfo : EIATTR_CUDA_API_VERSION
	.align		4
        /*0000*/ 	.byte	0x04, 0x37
        /*0002*/ 	.short	(.L_456 - .L_455)
.L_455:
        /*0004*/ 	.word	0x00000082


	//----- nvinfo : EIATTR_KPARAM_INFO
	.align		4
.L_456:
        /*0008*/ 	.byte	0x04, 0x17
        /*000a*/ 	.short	(.L_458 - .L_457)
.L_457:
        /*000c*/ 	.word	0x00000000
        /*0010*/ 	.short	0x0000
        /*0012*/ 	.short	0x0000
        /*0014*/ 	.byte	0x00, 0xf0, 0xe1, 0x09


	//----- nvinfo : EIATTR_SPARSE_MMA_MASK
	.align		4
.L_458:
        /*0018*/ 	.byte	0x03, 0x50
        /*001a*/ 	.short	0x0000


	//----- nvinfo : EIATTR_MAXREG_COUNT
	.align		4
        /*001c*/ 	.byte	0x03, 0x1b
        /*001e*/ 	.short	0x00ff


	//----- nvinfo : EIATTR_MERCURY_ISA_VERSION
	.align		4
        /*0020*/ 	.byte	0x03, 0x5f
        /*0022*/ 	.short	0x0101


	//----- nvinfo : EIATTR_EXIT_INSTR_OFFSETS
	.align		4
        /*0024*/ 	.byte	0x04, 0x1c
        /*0026*/ 	.short	(.L_460 - .L_459)


	//   ....[0]....
.L_459:
        /*0028*/ 	.word	0x00000010


	//----- nvinfo : EIATTR_MAX_THREADS
	.align		4
.L_460:
        /*002c*/ 	.byte	0x04, 0x05
        /*002e*/ 	.short	(.L_462 - .L_461)
.L_461:
        /*0030*/ 	.word	0x00000100
        /*0034*/ 	.word	0x00000001
        /*0038*/ 	.word	0x00000001


	//----- nvinfo : EIATTR_CBANK_PARAM_SIZE
	.align		4
.L_462:
        /*003c*/ 	.byte	0x03, 0x19
        /*003e*/ 	.short	0x0278


	//----- nvinfo : EIATTR_PARAM_CBANK
	.align		4
        /*0040*/ 	.byte	0x04, 0x0a
        /*0042*/ 	.short	(.L_464 - .L_463)
	.align		4
.L_463:
        /*0044*/ 	.word	index@(.nv.constant0._ZN7cutlass13device_kernelIN5flash19enable_sm80_to_sm89INS1_16FlashAttnBwdSm80INS1_25CollectiveMainloopBwdSm80ILi2ELi1EN4cute5tupleIJNS5_1CILi64EEENS7_ILi128EEENS7_ILi96EEEEEENS_6half_tEfNS_4arch4Sm80ELb0ELb1ELb0ELb0ELb1ELb0ELb0ELb0ELi2ELi2ELi4ELi2ELb1EEENS1_24CollectiveEpilogueBwdGQAISB_fSE_Li256ELb0ELb1EEENS1_19SingleTileSchedulerILb0ELb0ELb0ELi128EEEEEEEEEvNT_6ParamsE)
        /*0048*/ 	.short	0x0210
        /*004a*/ 	.short	0x0278


	//----- nvinfo : EIATTR_SW_WAR
	.align		4
.L_464:
        /*004c*/ 	.byte	0x04, 0x36
        /*004e*/ 	.short	(.L_466 - .L_465)
.L_465:
        /*0050*/ 	.word	0x00000008
.L_466:


//--------------------- .nv.info._ZN7cutlass13device_kernelIN5flash19enable_sm80_to_sm89INS1_16FlashAttnBwdSm80INS1_25CollectiveMainloopBwdSm80ILi2ELi1EN4cute5tupleIJNS5_1CILi64EEENS7_ILi128EEENS7_ILi96EEEEEENS_6half_tEfNS_4arch4Sm80ELb0ELb1ELb0ELb1ELb0ELb0ELb0ELb0ELi2ELi2ELi4ELi2ELb1EEENS1_21CollectiveEpilogueBwdISB_SC_SE_Li256ELb1ELb0ELi2EEENS1_19SingleTileSchedulerILb1ELb0ELb0ELi128EEEEEEEEEvNT_6ParamsE --------------------------
	.section	.nv.info._ZN7cutlass13device_kernelIN5flash19enable_sm80_to_sm89INS1_16FlashAttnBwdSm80INS1_25CollectiveMainloopBwdSm80ILi2ELi1EN4cute5tupleIJNS5_1CILi64EEENS7_ILi128EEENS7_ILi96EEEEEENS_6half_tEfNS_4arch4Sm80ELb0ELb1ELb0ELb1ELb0ELb0ELb0ELb0ELi2ELi2ELi4ELi2ELb1EEENS1_21CollectiveEpilogueBwdISB_SC_SE_Li256ELb1ELb0ELi2EEENS1_19SingleTileSchedulerILb1ELb0ELb0ELi128EEEEEEEEEvNT_6ParamsE,"",@"SHT_CUDA_INFO"
	.sectionflags	@""
	.align	4


	//----- nvinfo : EIATTR_CUDA_API_VERSION
	.align		4
        /*0000*/ 	.byte	0x04, 0x37
        /*0002*/ 	.short	(.L_468 - .L_467)
.L_467:
        /*0004*/ 	.word	0x00000082


	//----- nvinfo : EIATTR_KPARAM_INFO
	.align		4
.L_468:
        /*0008*/ 	.byte	0x04, 0x17
        /*000a*/ 	.short	(.L_470 - .L_469)
.L_469:
        /*000c*/ 	.word	0x00000000
        /*0010*/ 	.short	0x0000
        /*0012*/ 	.short	0x0000
        /*0014*/ 	.byte	0x00, 0xf0, 0xc1, 0x09


	//----- nvinfo : EIATTR_SPARSE_MMA_MASK
	.align		4
.L_470:
        /*0018*/ 	.byte	0x03, 0x50
        /*001a*/ 	.short	0x0000


	//----- nvinfo : EIATTR_MAXREG_COUNT
	.align		4
        /*001c*/ 	.byte	0x03, 0x1b
        /*001e*/ 	.short	0x00ff


	//----- nvinfo : EIATTR_MERCURY_ISA_VERSION
	.align		4
        /*0020*/ 	.byte	0x03, 0x5f
        /*0022*/ 	.short	0x0101


	//----- nvinfo : EIATTR_EXIT_INSTR_OFFSETS
	.align		4
        /*0024*/ 	.byte	0x04, 0x1c
        /*0026*/ 	.short	(.L_472 - .L_471)


	//   ....[0]....
.L_471:
        /*0028*/ 	.word	0x00000010


	//----- nvinfo : EIATTR_MAX_THREADS
	.align		4
.L_472:
        /*002c*/ 	.byte	0x04, 0x05
        /*002e*/ 	.short	(.L_474 - .L_473)
.L_473:
        /*0030*/ 	.word	0x00000100
        /*0034*/ 	.word	0x00000001
        /*0038*/ 	.word	0x00000001


	//----- nvinfo : EIATTR_CBANK_PARAM_SIZE
	.align		4
.L_474:
        /*003c*/ 	.byte	0x03, 0x19
        /*003e*/ 	.short	0x0270


	//----- nvinfo : EIATTR_PARAM_CBANK
	.align		4
        /*0040*/ 	.byte	0x04, 0x0a
        /*0042*/ 	.short	(.L_476 - .L_475)
	.align		4
.L_475:
        /*0044*/ 	.word	index@(.nv.constant0._ZN7cutlass13device_kernelIN5flash19enable_sm80_to_sm89INS1_16FlashAttnBwdSm80INS1_25CollectiveMainloopBwdSm80ILi2ELi1EN4cute5tupleIJNS5_1CILi64EEENS7_ILi128EEENS7_ILi96EEEEEENS_6half_tEfNS_4arch4Sm80ELb0ELb1ELb0ELb1ELb0ELb0ELb0ELb0ELi2ELi2ELi4ELi2ELb1EEENS1_21CollectiveEpilogueBwdISB_SC_SE_Li256ELb1ELb0ELi2EEENS1_19SingleTileSchedulerILb1ELb0ELb0ELi128EEEEEEEEEvNT_6ParamsE)
        /*0048*/ 	.short	0x0210
        /*004a*/ 	.short	0x0270


	//----- nvinfo : EIATTR_SW_WAR
	.align		4
.L_476:
        /*004c*/ 	.byte	0x04, 0x36
        /*004e*/ 	.short	(.L_478 - .L_477)
.L_477:
        /*0050*/ 	.word	0x00000008
.L_478:


//--------------------- .nv.info._ZN7cutlass13device_kernelIN5flash19enable_sm80_to_sm89INS1_16FlashAttnBwdSm80INS1_25CollectiveMainloopBwdSm80ILi2ELi1EN4cute5tupleIJNS5_1CILi64EEENS7_ILi128EEENS7_ILi96EEEEEENS_6half_tEfNS_4arch4Sm80ELb0ELb1ELb0ELb1ELb1ELb0ELb0ELb0ELi2ELi2ELi4ELi2ELb1EEENS1_21CollectiveEpilogueBwdISB_SC_SE_Li256ELb1ELb0ELi2EEENS1_19SingleTileSchedulerILb1ELb0ELb0ELi128EEEEEEEEEvNT_6ParamsE --------------------------
	.section	.nv.info._ZN7cutlass13device_kernelIN5flash19enable_sm80_to_sm89INS1_16FlashAttnBwdSm80INS1_25CollectiveMainloopBwdSm80ILi2ELi1EN4cute5tupleIJNS5_1CILi64EEENS7_ILi128EEENS7_ILi96EEEEEENS_6half_tEfNS_4arch4Sm80ELb0ELb1ELb0ELb1ELb1ELb0ELb0ELb0ELi2ELi2ELi4ELi2ELb1EEENS1_21CollectiveEpilogueBwdISB_SC_SE_Li256ELb1ELb0ELi2EEENS1_19SingleTileSchedulerILb1ELb0ELb0ELi128EEEEEEEEEvNT_6ParamsE,"",@"SHT_CUDA_INFO"
	.sectionflags	@""
	.align	4


	//----- nvinfo : EIATTR_CUDA_API_VERSION
	.align		4
        /*0000*/ 	.byte	0x04, 0x37
        /*0002*/ 	.short	(.L_480 - .L_479)
.L_479:
        /*0004*/ 	.word	0x00000082


	//----- nvinfo : EIATTR_KPARAM_INFO
	.align		4
.L_480:
        /*0008*/ 	.byte	0x04, 0x17
        /*000a*/ 	.short	(.L_482 - .L_481)
.L_481:
        /*000c*/ 	.word	0x00000000
        /*0010*/ 	.short	0x0000
        /*0012*/ 	.short	0x0000
        /*0014*/ 	.byte	0x00, 0xf0, 0xc1, 0x09


	//----- nvinfo : EIATTR_SPARSE_MMA_MASK
	.align		4
.L_482:
        /*0018*/ 	.byte	0x03, 0x50
        /*001a*/ 	.short	0x0000


	//----- nvinfo : EIATTR_MAXREG_COUNT
	.align		4
        /*001c*/ 	.byte	0x03, 0x1b
        /*001e*/ 	.short	0x00ff


	//----- nvinfo : EIATTR_MERCURY_ISA_VERSION
	.align		4
        /*0020*/ 	.byte	0x03, 0x5f
        /*0022*/ 	.short	0x0101


	//----- nvinfo : EIATTR_EXIT_INSTR_OFFSETS
	.align		4
        /*0024*/ 	.byte	0x04, 0x1c
        /*0026*/ 	.short	(.L_484 - .L_483)


	//   ....[0]....
.L_483:
        /*0028*/ 	.word	0x00000010


	//----- nvinfo : EIATTR_MAX_THREADS
	.align		4
.L_484:
        /*002c*/ 	.byte	0x04, 0x05
        /*002e*/ 	.short	(.L_486 - .L_485)
.L_485:
        /*0030*/ 	.word	0x00000100
        /*0034*/ 	.word	0x00000001
        /*0038*/ 	.word	0x00000001


	//----- nvinfo : EIATTR_CBANK_PARAM_SIZE
	.align		4
.L_486:
        /*003c*/ 	.byte	0x03, 0x19
        /*003e*/ 	.short	0x0270


	//----- nvinfo : EIATTR_PARAM_CBANK
	.align		4
        /*0040*/ 	.byte	0x04, 0x0a
        /*0042*/ 	.short	(.L_488 - .L_487)
	.align		4
.L_487:
        /*0044*/ 	.word	index@(.nv.constant0._ZN7cutlass13device_kernelIN5flash19enable_sm80_to_sm89INS1_16FlashAttnBwdSm80INS1_25CollectiveMainloopBwdSm80ILi2ELi1EN4cute5tupleIJNS5_1CILi64EEENS7_ILi128EEENS7_ILi96EEEEEENS_6half_tEfNS_4arch4Sm80ELb0ELb1ELb0ELb1ELb1ELb0ELb0ELb0ELi2ELi2ELi4ELi2ELb1EEENS1_21CollectiveEpilogueBwdISB_SC_SE_Li256ELb1ELb0ELi2EEENS1_19SingleTileSchedulerILb1ELb0ELb0ELi128EEEEEEEEEvNT_6ParamsE)
        /*0048*/ 	.short	0x0210
        /*004a*/ 	.short	0x0270


	//----- nvinfo : EIATTR_SW_WAR
	.align		4
.L_488:
        /*004c*/ 	.byte	0x04, 0x36
        /*004e*/ 	.short	(.L_490 - .L_489)
.L_489:
        /*0050*/ 	.word	0x00000008
.L_490:


//--------------------- .nv.info._ZN7cutlass13device_kernelIN5flash19enable_sm80_to_sm89INS1_16FlashAttnBwdSm80INS1_25CollectiveMainloopBwdSm80ILi2ELi1EN4cute5tupleIJNS5_1CILi64EEENS7_ILi128EEENS7_ILi96EEEEEENS_6half_tEfNS_4arch4Sm80ELb0ELb1ELb0ELb1ELb0ELb0ELb0ELb0ELi2ELi2ELi4ELi2ELb1EEENS1_24CollectiveEpilogueBwdGQAISB_fSE_Li256ELb1ELb0EEENS1_19SingleTileSchedulerILb1ELb0ELb0ELi128EEEEEEEEEvNT_6ParamsE --------------------------
	.section	.nv.info._ZN7cutlass13device_kernelIN5flash19enable_sm80_to_sm89INS1_16FlashAttnBwdSm80INS1_25CollectiveMainloopBwdSm80ILi2ELi1EN4cute5tupleIJNS5_1CILi64EEENS7_ILi128EEENS7_ILi96EEEEEENS_6half_tEfNS_4arch4Sm80ELb0ELb1ELb0ELb1ELb0ELb0ELb0ELb0ELi2ELi2ELi4ELi2ELb1EEENS1_24CollectiveEpilogueBwdGQAISB_fSE_Li256ELb1ELb0EEENS1_19SingleTileSchedulerILb1ELb0ELb0ELi128EEEEEEEEEvNT_6ParamsE,"",@"SHT_CUDA_INFO"
	.sectionflags	@""
	.align	4


	//----- nvinfo : EIATTR_CUDA_API_VERSION
	.align		4
        /*0000*/ 	.byte	0x04, 0x37
        /*0002*/ 	.short	(.L_492 - .L_491)
.L_491:
        /*0004*/ 	.word	0x00000082


	//----- nvinfo : EIATTR_KPARAM_INFO
	.align		4
.L_492:
        /*0008*/ 	.byte	0x04, 0x17
        /*000a*/ 	.short	(.L_494 - .L_493)
.L_493:
        /*000c*/ 	.word	0x00000000
        /*0010*/ 	.short	0x0000
        /*0012*/ 	.short	0x0000
        /*0014*/ 	.byte	0x00, 0xf0, 0xe1, 0x09


	//----- nvinfo : EIATTR_SPARSE_MMA_MASK
	.align		4
.L_494:
        /*0018*/ 	.byte	0x03, 0x50
        /*001a*/ 	.short	0x0000


	//----- nvinfo : EIATTR_MAXREG_COUNT
	.align		4
        /*001c*/ 	.byte	0x03, 0x1b
        /*001e*/ 	.short	0x00ff


	//----- nvinfo : EIATTR_MERCURY_ISA_VERSION
	.align		4
        /*0020*/ 	.byte	0x03, 0x5f
        /*0022*/ 	.short	0x0101


	//----- nvinfo : EIATTR_EXIT_INSTR_OFFSETS
	.align		4
        /*0024*/ 	.byte	0x04, 0x1c
        /*0026*/ 	.short	(.L_496 - .L_495)


	//   ....[0]....
.L_495:
        /*0028*/ 	.word	0x00000010


	//----- nvinfo : EIATTR_MAX_THREADS
	.align		4
.L_496:
        /*002c*/ 	.byte	0x04, 0x05
        /*002e*/ 	.short	(.L_498 - .L_497)
.L_497:
        /*0030*/ 	.word	0x00000100
        /*0034*/ 	.word	0x00000001
        /*0038*/ 	.word	0x00000001


	//----- nvinfo : EIATTR_CBANK_PARAM_SIZE
	.align		4
.L_498:
        /*003c*/ 	.byte	0x03, 0x19
        /*003e*/ 	.short	0x0278


	//----- nvinfo : EIATTR_PARAM_CBANK
	.align		4
        /*0040*/ 	.byte	0x04, 0x0a
        /*0042*/ 	.short	(.L_500 - .L_499)
	.align		4
.L_499:
        /*0044*/ 	.word	index@(.nv.constant0._ZN7cutlass13device_kernelIN5flash19enable_sm80_to_sm89INS1_16FlashAttnBwdSm80INS1_25CollectiveMainloopBwdSm80ILi2ELi1EN4cute5tupleIJNS5_1CILi64EEENS7_ILi128EEENS7_ILi96EEEEEENS_6half_tEfNS_4arch4Sm80ELb0ELb1ELb0ELb1ELb0ELb0ELb0ELb0ELi2ELi2ELi4ELi2ELb1EEENS1_24CollectiveEpilogueBwdGQAISB_fSE_Li256ELb1ELb0EEENS1_19SingleTileSchedulerILb1ELb0ELb0ELi128EEEEEEEEEvNT_6ParamsE)
        /*0048*/ 	.short	0x0210
        /*004a*/ 	.short	0x0278


	//----- nvinfo : EIATTR_SW_WAR
	.align		4
.L_500:
        /*004c*/ 	.byte	0x04, 0x36
        /*004e*/ 	.short	(.L_502 - .L_501)
.L_501:
        /*0050*/ 	.word	0x00000008
.L_502:


//--------------------- .nv.info._ZN7cutlass13device_kernelIN5flash19enable_sm80_to_sm89INS1_16FlashAttnBwdSm80INS1_25CollectiveMainloopBwdSm80ILi2ELi1EN4cute5tupleIJNS5_1CILi64EEENS7_ILi128EEENS7_ILi96EEEEEENS_6half_tEfNS_4arch4Sm80ELb0ELb1ELb0ELb1ELb1ELb0ELb0ELb0ELi2ELi2ELi4ELi2ELb1EEENS1_24CollectiveEpilogueBwdGQAISB_fSE_Li256ELb1ELb1EEENS1_19SingleTileSchedulerILb1ELb0ELb0ELi128EEEEEEEEEvNT_6ParamsE --------------------------
	.section	.nv.info._ZN7cutlass13device_kernelIN5flash19enable_sm80_to_sm89INS1_16FlashAttnBwdSm80INS1_25CollectiveMainloopBwdSm80ILi2ELi1EN4cute5tupleIJNS5_1CILi64EEENS7_ILi128EEENS7_ILi96EEEEEENS_6half_tEfNS_4arch4Sm80ELb0ELb1ELb0ELb1ELb1ELb0ELb0ELb0ELi2ELi2ELi4ELi2ELb1EEENS1_24CollectiveEpilogueBwdGQAISB_fSE_Li256ELb1ELb1EEENS1_19SingleTileSchedulerILb1ELb0ELb0ELi128EEEEEEEEEvNT_6ParamsE,"",@"SHT_CUDA_INFO"
	.sectionflags	@""
	.align	4


	//----- nvinfo : EIATTR_CUDA_API_VERSION
	.align		4
        /*0000*/ 	.byte	0x04, 0x37
        /*0002*/ 	.short	(.L_504 - .L_503)
.L_503:
        /*0004*/ 	.word	0x00000082


	//----- nvinfo : EIATTR_KPARAM_INFO
	.align		4
.L_504:
        /*0008*/ 	.byte	0x04, 0x17
        /*000a*/ 	.short	(.L_506 - .L_505)
.L_505:
        /*000c*/ 	.word	0x00000000
        /*0010*/ 	.short	0x0000
        /*0012*/ 	.short	0x0000
        /*0014*/ 	.byte	0x00, 0xf0, 0xe1, 0x09


	//----- nvinfo : EIATTR_SPARSE_MMA_MASK
	.align		4
.L_506:
        /*0018*/ 	.byte	0x03, 0x50
        /*001a*/ 	.short	0x0000


	//----- nvinfo : EIATTR_MAXREG_COUNT
	.align		4
        /*001c*/ 	.byte	0x03, 0x1b
        /*001e*/ 	.short	0x00ff


	//----- nvinfo : EIATTR_MERCURY_ISA_VERSION
	.align		4
        /*0020*/ 	.byte	0x03, 0x5f
        /*0022*/ 	.short	0x0101


	//----- nvinfo : EIATTR_EXIT_INSTR_OFFSETS
	.align		4
        /*0024*/ 	.byte	0x04, 0x1c
        /*0026*/ 	.short	(.L_508 - .L_507)


	//   ....[0]....
.L_507:
        /*0028*/ 	.word	0x00000010


	//----- nvinfo : EIATTR_MAX_THREADS
	.align		4
.L_508:
        /*002c*/ 	.byte	0x04, 0x05
        /*002e*/ 	.short	(.L_510 - .L_509)
.L_509:
        /*0030*/ 	.word	0x00000100
        /*0034*/ 	.word	0x00000001
        /*0038*/ 	.word	0x00000001


	//----- nvinfo : EIATTR_CBANK_PARAM_SIZE
	.align		4
.L_510:
        /*003c*/ 	.byte	0x03, 0x19
        /*003e*/ 	.short	0x0278


	//----- nvinfo : EIATTR_PARAM_CBANK
	.align		4
        /*0040*/ 	.byte	0x04, 0x0a
        /*0042*/ 	.short	(.L_512 - .L_511)
	.align		4
.L_511:
        /*0044*/ 	.word	index@(.nv.constant0._ZN7cutlass13device_kernelIN5flash19enable_sm80_to_sm89INS1_16FlashAttnBwdSm80INS1_25CollectiveMainloopBwdSm80ILi2ELi1EN4cute5tupleIJNS5_1CILi64EEENS7_ILi128EEENS7_ILi96EEEEEENS_6half_tEfNS_4arch4Sm80ELb0ELb1ELb0ELb1ELb1ELb0ELb0ELb0ELi2ELi2ELi4ELi2ELb1EEENS1_24CollectiveEpilogueBwdGQAISB_fSE_Li256ELb1ELb1EEENS1_19SingleTileSchedulerILb1ELb0ELb0ELi128EEEEEEEEEvNT_6ParamsE)
        /*0048*/ 	.short	0x0210
        /*004a*/ 	.short	0x0278


	//----- nvinfo : EIATTR_SW_WAR
	.align		4
.L_512:
        /*004c*/ 	.byte	0x04, 0x36
        /*004e*/ 	.short	(.L_514 - .L_513)
.L_513:
        /*0050*/ 	.word	0x00000008
.L_514:


//--------------------- .nv.info._ZN7cutlass13device_kernelIN5flash19enable_sm80_to_sm89INS1_16FlashAttnBwdSm80INS1_25CollectiveMainloopBwdSm80ILi2ELi1EN4cute5tupleIJNS5_1CILi64EEENS7_ILi128EEENS7_ILi96EEEEEENS_6half_tEfNS_4arch4Sm80ELb1ELb0ELb0ELb0ELb0ELb0ELb0ELb0ELi2ELi2ELi4ELi2ELb1EEENS1_21CollectiveEpilogueBwdISB_SC_SE_Li256ELb0ELb0ELi2EEENS1_25SingleTileBwdLPTSchedulerILb0ELi128ELb0EEEEEEEEEvNT_6ParamsE --------------------------
	.section	.nv.info._ZN7cutlass13device_kernelIN5flash19enable_sm80_to_sm89INS1_16FlashAttnBwdSm80INS1_25CollectiveMainloopBwdSm80ILi2ELi1EN4cute5tupleIJNS5_1CILi64EEENS7_ILi128EEENS7_ILi96EEEEEENS_6half_tEfNS_4arch4Sm80ELb1ELb0ELb0ELb0ELb0ELb0ELb0ELb0ELi2ELi2ELi4ELi2ELb1EEENS1_21CollectiveEpilogueBwdISB_SC_SE_Li256ELb0ELb0ELi2EEENS1_25SingleTileBwdLPTSchedulerILb0ELi128ELb0EEEEEEEEEvNT_6ParamsE,"",@"SHT_CUDA_INFO"
	.sectionflags	@""
	.align	4


	//----- nvinfo : EIATTR_CUDA_API_VERSION
	.align		4
        /*0000*/ 	.byte	0x04, 0x37
        /*0002*/ 	.short	(.L_516 - .L_515)
.L_515:
        /*0004*/ 	.word	0x00000082


	//----- nvinfo : EIATTR_KPARAM_INFO
	.align		4
.L_516:
        /*0008*/ 	.byte	0x04, 0x17
        /*000a*/ 	.short	(.L_518 - .L_517)
.L_517:
        /*000c*/ 	.word	0x00000000
        /*0010*/ 	.short	0x0000
        /*0012*/ 	.short	0x0000
        /*0014*/ 	.byte	0x00, 0xf0, 0x21, 0x0a


	//----- nvinfo : EIATTR_SPARSE_MMA_MASK
	.align		4
.L_518:
        /*0018*/ 	.byte	0x03, 0x50
        /*001a*/ 	.short	0x0000


	//----- nvinfo : EIATTR_MAXREG_COUNT
	.align		4
        /*001c*/ 	.byte	0x03, 0x1b
        /*001e*/ 	.short	0x00ff


	//----- nvinfo : EIATTR_MERCURY_ISA_VERSION
	.align		4
        /*0020*/ 	.byte	0x03, 0x5f
        /*0022*/ 	.short	0x0101


	//----- nvinfo : EIATTR_EXIT_INSTR_OFFSETS
	.align		4
        /*0024*/ 	.byte	0x04, 0x1c
        /*0026*/ 	.short	(.L_520 - .L_519)


	//   ....[0]....
.L_519:
        /*0028*/ 	.word	0x00000010


	//----- nvinfo : EIATTR_MAX_THREADS
	.align		4
.L_520:
        /*002c*/ 	.byte	0x04, 0x05
        /*002e*/ 	.short	(.L_522 - .L_521)
.L_521:
        /*0030*/ 	.word	0x00000100
        /*0034*/ 	.word	0x00000001
        /*0038*/ 	.word	0x00000001


	//----- nvinfo : EIATTR_CBANK_PARAM_SIZE
	.align		4
.L_522:
        /*003c*/ 	.byte	0x03, 0x19
        /*003e*/ 	.short	0x0288


	//----- nvinfo : EIATTR_PARAM_CBANK
	.align		4
        /*0040*/ 	.byte	0x04, 0x0a
        /*0042*/ 	.short	(.L_524 - .L_523)
	.align		4
.L_523:
        /*0044*/ 	.word	index@(.nv.constant0._ZN7cutlass13device_kernelIN5flash19enable_sm80_to_sm89INS1_16FlashAttnBwdSm80INS1_25CollectiveMainloopBwdSm80ILi2ELi1EN4cute5tupleIJNS5_1CILi64EEENS7_ILi128EEENS7_ILi96EEEEEENS_6half_tEfNS_4arch4Sm80ELb1ELb0ELb0ELb0ELb0ELb0ELb0ELb0ELi2ELi2ELi4ELi2ELb1EEENS1_21CollectiveEpilogueBwdISB_SC_SE_Li256ELb0ELb0ELi2EEENS1_25SingleTileBwdLPTSchedulerILb0ELi128ELb0EEEEEEEEEvNT_6ParamsE)
        /*0048*/ 	.short	0x0210
        /*004a*/ 	.short	0x0288


	//----- nvinfo : EIATTR_SW_WAR
	.align		4
.L_524:
        /*004c*/ 	.byte	0x04, 0x36
        /*004e*/ 	.short	(.L_526 - .L_525)
.L_525:
        /*0050*/ 	.word	0x00000008
.L_526:


//--------------------- .nv.info._ZN7cutlass13device_kernelIN5flash19enable_sm80_to_sm89INS1_16FlashAttnBwdSm80INS1_25CollectiveMainloopBwdSm80ILi2ELi1EN4cute5tupleIJNS5_1CILi64EEENS7_ILi128EEENS7_ILi96EEEEEENS_6half_tEfNS_4arch4Sm80ELb1ELb0ELb0ELb0ELb1ELb0ELb0ELb0ELi2ELi2ELi4ELi2ELb1EEENS1_21CollectiveEpilogueBwdISB_SC_SE_Li256ELb0ELb0ELi2EEENS1_25SingleTileBwdLPTSchedulerILb0ELi128ELb1EEEEEEEEEvNT_6ParamsE --------------------------
	.section	.nv.info._ZN7cutlass13device_kernelIN5flash19enable_sm80_to_sm89INS1_16FlashAttnBwdSm80INS1_25CollectiveMainloopBwdSm80ILi2ELi1EN4cute5tupleIJNS5_1CILi64EEENS7_ILi128EEENS7_ILi96EEEEEENS_6half_tEfNS_4arch4Sm80ELb1ELb0ELb0ELb0ELb1ELb0ELb0ELb0ELi2ELi2ELi4ELi2ELb1EEENS1_21CollectiveEpilogueBwdISB_SC_SE_Li256ELb0ELb0ELi2EEENS1_25SingleTileBwdLPTSchedulerILb0ELi128ELb1EEEEEEEEEvNT_6ParamsE,"",@"SHT_CUDA_INFO"
	.sectionflags	@""
	.align	4


	//----- nvinfo : EIATTR_CUDA_API_VERSION
	.align		4
        /*0000*/ 	.byte	0x04, 0x37
        /*0002*/ 	.short	(.L_528 - .L_527)
.L_527:
        /*0004*/ 	.word	0x00000082


	//----- nvinfo : EIATTR_KPARAM_INFO
	.align		4
.L_528:
        /*0008*/ 	.byte	0x04, 0x17
        /*000a*/ 	.short	(.L_530 - .L_529)
.L_529:
        /*000c*/ 	.word	0x00000000
        /*0010*/ 	.short	0x0000
        /*0012*/ 	.short	0x0000
        /*0014*/ 	.byte	0x00, 0xf0, 0x21, 0x0a


	//----- nvinfo : EIATTR_SPARSE_MMA_MASK
	.align		4
.L_530:
        /*0018*/ 	.byte	0x03, 0x50
        /*001a*/ 	.short	0x0000


	//----- nvinfo : EIATTR_MAXREG_COUNT
	.align		4
        /*001c*/ 	.byte	0x03, 0x1b
        /*001e*/ 	.short	0x00ff


	//----- nvinfo : EIATTR_MERCURY_ISA_VERSION
	.align		4
        /*0020*/ 	.byte	0x03, 0x5f
        /*0022*/ 	.short	0x0101


	//----- nvinfo : EIATTR_EXIT_INSTR_OFFSETS
	.align		4
        /*0024*/ 	.byte	0x04, 0x1c
        /*0026*/ 	.short	(.L_532 - .L_531)


	//   ....[0]....
.L_531:
        /*0028*/ 	.word	0x00000010


	//----- nvinfo : EIATTR_MAX_THREADS
	.align		4
.L_532:
        /*002c*/ 	.byte	0x04, 0x05
        /*002e*/ 	.short	(.L_534 - .L_533)
.L_533:
        /*0030*/ 	.word	0x00000100
        /*0034*/ 	.word	0x00000001
        /*0038*/ 	.word	0x00000001


	//----- nvinfo : EIATTR_CBANK_PARAM_SIZE
	.align		4
.L_534:
        /*003c*/ 	.byte	0x03, 0x19
        /*003e*/ 	.short	0x0288


	//----- nvinfo : EIATTR_PARAM_CBANK
	.align		4
        /*0040*/ 	.byte	0x04, 0x0a
        /*0042*/ 	.short	(.L_536 - .L_535)
	.align		4
.L_535:
        /*0044*/ 	.word	index@(.nv.constant0._ZN7cutlass13device_kernelIN5flash19enable_sm80_to_sm89INS1_16FlashAttnBwdSm80INS1_25CollectiveMainloopBwdSm80ILi2ELi1EN4cute5tupleIJNS5_1CILi64EEENS7_ILi128EEENS7_ILi96EEEEEENS_6half_tEfNS_4arch4Sm80ELb1ELb0ELb0ELb0ELb1ELb0ELb0ELb0ELi2ELi2ELi4ELi2ELb1EEENS1_21CollectiveEpilogueBwdISB_SC_SE_Li256ELb0ELb0ELi2EEENS1_25SingleTileBwdLPTSchedulerILb0ELi128ELb1EEEEEEEEEvNT_6ParamsE)
        /*0048*/ 	.short	0x0210
        /*004a*/ 	.short	0x0288


	//----- nvinfo : EIATTR_SW_WAR
	.align		4
.L_536:
        /*004c*/ 	.byte	0x04, 0x36
        /*004e*/ 	.short	(.L_538 - .L_537)
.L_537:
        /*0050*/ 	.word	0x00000008
.L_538:


//--------------------- .nv.info._ZN7cutlass13device_kernelIN5flash19enable_sm80_to_sm89INS1_16FlashAttnBwdSm80INS1_25CollectiveMainloopBwdSm80ILi2ELi1EN4cute5tupleIJNS5_1CILi64EEENS7_ILi128EEENS7_ILi96EEEEEENS_6half_tEfNS_4arch4Sm80ELb1ELb0ELb0ELb0ELb0ELb0ELb0ELb0ELi2ELi2ELi4ELi2ELb1EEENS1_24CollectiveEpilogueBwdGQAISB_fSE_Li256ELb0ELb0EEENS1_25SingleTileBwdLPTSchedulerILb0ELi128ELb0EEEEEEEEEvNT_6ParamsE --------------------------
	.section	.nv.info._ZN7cutlass13device_kernelIN5flash19enable_sm80_to_sm89INS1_16FlashAttnBwdSm80INS1_25CollectiveMainloopBwdSm80ILi2ELi1EN4cute5tupleIJNS5_1CILi64EEENS7_ILi128EEENS7_ILi96EEEEEENS_6half_tEfNS_4arch4Sm80ELb1ELb0ELb0ELb0ELb0ELb0ELb0ELb0ELi2ELi2ELi4ELi2ELb1EEENS1_24CollectiveEpilogueBwdGQAISB_fSE_Li256ELb0ELb0EEENS1_25SingleTileBwdLPTSchedulerILb0ELi128ELb0EEEEEEEEEvNT_6ParamsE,"",@"SHT_CUDA_INFO"
	.sectionflags	@""
	.align	4


	//----- nvinfo : EIATTR_CUDA_API_VERSION
	.align		4
        /*0000*/ 	.byte	0x04, 0x37
        /*0002*/ 	.short	(.L_540 - .L_539)
.L_539:
        /*0004*/ 	.word	0x00000082


	//----- nvinfo : EIATTR_KPARAM_INFO
	.align		4
.L_540:
        /*0008*/ 	.byte	0x04, 0x17
        /*000a*/ 	.short	(.L_542 - .L_541)
.L_541:
        /*000c*/ 	.word	0x00000000
        /*0010*/ 	.short	0x0000
        /*0012*/ 	.short	0x0000
        /*0014*/ 	.byte	0x00, 0xf0, 0x41, 0x0a


	//----- nvinfo : EIATTR_SPARSE_MMA_MASK
	.align		4
.L_542:
        /*0018*/ 	.byte	0x03, 0x50
        /*001a*/ 	.short	0x0000


	//----- nvinfo : EIATTR_MAXREG_COUNT
	.align		4
        /*001c*/ 	.byte	0x03, 0x1b
        /*001e*/ 	.short	0x00ff


	//----- nvinfo : EIATTR_MERCURY_ISA_VERSION
	.align		4
        /*0020*/ 	.byte	0x03, 0x5f
        /*0022*/ 	.short	0x0101


	//----- nvinfo : EIATTR_EXIT_INSTR_OFFSETS
	.align		4
        /*0024*/ 	.byte	0x04, 0x1c
        /*0026*/ 	.short	(.L_544 - .L_543)


	//   ....[0]....
.L_543:
        /*0028*/ 	.word	0x00000010


	//----- nvinfo : EIATTR_MAX_THREADS
	.align		4
.L_544:
        /*002c*/ 	.byte	0x04, 0x05
        /*002e*/ 	.short	(.L_546 - .L_545)
.L_545:
        /*0030*/ 	.word	0x00000100
        /*0034*/ 	.word	0x00000001
        /*0038*/ 	.word	0x00000001


	//----- nvinfo : EIATTR_CBANK_PARAM_SIZE
	.align		4
.L_546:
        /*003c*/ 	.byte	0x03, 0x19
        /*003e*/ 	.short	0x0290


	//----- nvinfo : EIATTR_PARAM_CBANK
	.align		4
        /*0040*/ 	.byte	0x04, 0x0a
        /*0042*/ 	.short	(.L_548 - .L_547)
	.align		4
.L_547:
        /*0044*/ 	.word	index@(.nv.constant0._ZN7cutlass13device_kernelIN5flash19enable_sm80_to_sm89INS1_16FlashAttnBwdSm80INS1_25CollectiveMainloopBwdSm80ILi2ELi1EN4cute5tupleIJNS5_1CILi64EEENS7_ILi128EEENS7_ILi96EEEEEENS_6half_tEfNS_4arch4Sm80ELb1ELb0ELb0ELb0ELb0ELb0ELb0ELb0ELi2ELi2ELi4ELi2ELb1EEENS1_24CollectiveEpilogueBwdGQAISB_fSE_Li256ELb0ELb0EEENS1_25SingleTileBwdLPTSchedulerILb0ELi128ELb0EEEEEEEEEvNT_6ParamsE)
        /*0048*/ 	.short	0x0210
        /*004a*/ 	.short	0x0290


	//----- nvinfo : EIATTR_SW_WAR
	.align		4
.L_548:
        /*004c*/ 	.byte	0x04, 0x36
        /*004e*/ 	.short	(.L_550 - .L_549)
.L_549:
        /*0050*/ 	.word	0x00000008
.L_550:


//--------------------- .nv.info._ZN7cutlass13device_kernelIN5flash19enable_sm80_to_sm89INS1_16FlashAttnBwdSm80INS1_25CollectiveMainloopBwdSm80ILi2ELi1EN4cute5tupleIJNS5_1CILi64EEENS7_ILi128EEENS7_ILi96EEEEEENS_6half_tEfNS_4arch4Sm80ELb1ELb0ELb0ELb0ELb1ELb0ELb0ELb0ELi2ELi2ELi4ELi2ELb1EEENS1_24CollectiveEpilogueBwdGQAISB_fSE_Li256ELb0ELb1EEENS1_25SingleTileBwdLPTSchedulerILb0ELi128ELb1EEEEEEEEEvNT_6ParamsE --------------------------
	.section	.nv.info._ZN7cutlass13device_kernelIN5flash19enable_sm80_to_sm89INS1_16FlashAttnBwdSm80INS1_25CollectiveMainloopBwdSm80ILi2ELi1EN4cute5tupleIJNS5_1CILi64EEENS7_ILi128EEENS7_ILi96EEEEEENS_6half_tEfNS_4arch4Sm80ELb1ELb0ELb0ELb0ELb1ELb0ELb0ELb0ELi2ELi2ELi4ELi2ELb1EEENS1_24CollectiveEpilogueBwdGQAISB_fSE_Li256ELb0ELb1EEENS1_25SingleTileBwdLPTSchedulerILb0ELi128ELb1EEEEEEEEEvNT_6ParamsE,"",@"SHT_CUDA_INFO"
	.sectionflags	@""
	.align	4


	//----- nvinfo : EIATTR_CUDA_API_VERSION
	.align		4
        /*0000*/ 	.byte	0x04, 0x37
        /*0002*/ 	.short	(.L_552 - .L_551)
.L_551:
        /*0004*/ 	.word	0x00000082


	//----- nvinfo : EIATTR_KPARAM_INFO
	.align		4
.L_552:
        /*0008*/ 	.byte	0x04, 0x17
        /*000a*/ 	.short	(.L_554 - .L_553)
.L_553:
        /*000c*/ 	.word	0x00000000
        /*0010*/ 	.short	0x0000
        /*0012*/ 	.short	0x0000
        /*0014*/ 	.byte	0x00, 0xf0, 0x41, 0x0a


	//----- nvinfo : EIATTR_SPARSE_MMA_MASK
	.align		4
.L_554:
        /*0018*/ 	.byte	0x03, 0x50
        /*001a*/ 	.short	0x0000


	//----- nvinfo : EIATTR_MAXREG_COUNT
	.align		4
        /*001c*/ 	.byte	0x03, 0x1b
        /*001e*/ 	.short	0x00ff


	//----- nvinfo : EIATTR_MERCURY_ISA_VERSION
	.align		4
        /*0020*/ 	.byte	0x03, 0x5f
        /*0022*/ 	.short	0x0101


	//----- nvinfo : EIATTR_EXIT_INSTR_OFFSETS
	.align		4
        /*0024*/ 	.byte	0x04, 0x1c
        /*0026*/ 	.short	(.L_556 - .L_555)


	//   ....[0]....
.L_555:
        /*0028*/ 	.word	0x00000010


	//----- nvinfo : EIATTR_MAX_THREADS
	.align		4
.L_556:
        /*002c*/ 	.byte	0x04, 0x05
        /*002e*/ 	.short	(.L_558 - .L_557)
.L_557:
        /*0030*/ 	.word	0x00000100
        /*0034*/ 	.word	0x00000001
        /*0038*/ 	.word	0x00000001


	//----- nvinfo : EIATTR_CBANK_PARAM_SIZE
	.align		4
.L_558:
        /*003c*/ 	.byte	0x03, 0x19
        /*003e*/ 	.short	0x0290


	//----- nvinfo : EIATTR_PARAM_CBANK
	.align		4
        /*0040*/ 	.byte	0x04, 0x0a
        /*0042*/ 	.short	(.L_560 - .L_559)
	.align		4
.L_559:
        /*0044*/ 	.word	index@(.nv.constant0._ZN7cutlass13device_kernelIN5flash19enable_sm80_to_sm89INS1_16FlashAttnBwdSm80INS1_25CollectiveMainloopBwdSm80ILi2ELi1EN4cute5tupleIJNS5_1CILi64EEENS7_ILi128EEENS7_ILi96EEEEEENS_6half_tEfNS_4arch4Sm80ELb1ELb0ELb0ELb0ELb1ELb0ELb0ELb0ELi2ELi2ELi4ELi2ELb1EEENS1_24CollectiveEpilogueBwdGQAISB_fSE_Li256ELb0ELb1EEENS1_25SingleTileBwdLPTSchedulerILb0ELi128ELb1EEEEEEEEEvNT_6ParamsE)
        /*0048*/ 	.short	0x0210
        /*004a*/ 	.short	0x0290


	//----- nvinfo : EIATTR_SW_WAR
	.align		4
.L_560:
        /*004c*/ 	.byte	0x04, 0x36
        /*004e*/ 	.short	(.L_562 - .L_561)
.L_561:
        /*0050*/ 	.word	0x00000008
.L_562:


//--------------------- .nv.info._ZN7cutlass13device_kernelIN5flash19enable_sm80_to_sm89INS1_16FlashAttnBwdSm80INS1_25CollectiveMainloopBwdSm80ILi2ELi1EN4cute5tupleIJNS5_1CILi64EEENS7_ILi128EEENS7_ILi96EEEEEENS_6half_tEfNS_4arch4Sm80ELb1ELb0ELb0ELb1ELb0ELb0ELb0ELb0ELi2ELi2ELi4ELi2ELb1EEENS1_21CollectiveEpilogueBwdISB_SC_SE_Li256ELb1ELb0ELi2EEENS1_25SingleTileBwdLPTSchedulerILb1ELi128ELb0EEEEEEEEEvNT_6ParamsE --------------------------
	.section	.nv.info._ZN7cutlass13device_kernelIN5flash19enable_sm80_to_sm89INS1_16FlashAttnBwdSm80INS1_25CollectiveMainloopBwdSm80ILi2ELi1EN4cute5tupleIJNS5_1CILi64EEENS7_ILi128EEENS7_ILi96EEEEEENS_6half_tEfNS_4arch4Sm80ELb1ELb0ELb0ELb1ELb0ELb0ELb0ELb0ELi2ELi2ELi4ELi2ELb1EEENS1_21CollectiveEpilogueBwdISB_SC_SE_Li256ELb1ELb0ELi2EEENS1_25SingleTileBwdLPTSchedulerILb1ELi128ELb0EEEEEEEEEvNT_6ParamsE,"",@"SHT_CUDA_INFO"
	.sectionflags	@""
	.align	4


	//----- nvinfo : EIATTR_CUDA_API_VERSION
	.align		4
        /*0000*/ 	.byte	0x04, 0x37
        /*0002*/ 	.short	(.L_564 - .L_563)
.L_563:
        /*0004*/ 	.word	0x00000082


	//----- nvinfo : EIATTR_KPARAM_INFO
	.align		4
.L_564:
        /*0008*/ 	.byte	0x04, 0x17
        /*000a*/ 	.short	(.L_566 - .L_565)
.L_565:
        /*000c*/ 	.word	0x00000000
        /*0010*/ 	.short	0x0000
        /*0012*/ 	.short	0x0000
        /*0014*/ 	.byte	0x00, 0xf0, 0x21, 0x0a


	//----- nvinfo : EIATTR_SPARSE_MMA_MASK
	.align		4
.L_566:
        /*0018*/ 	.byte	0x03, 0x50
        /*001a*/ 	.short	0x0000


	//----- nvinfo : EIATTR_MAXREG_COUNT
	.align		4
        /*001c*/ 	.byte	0x03, 0x1b
        /*001e*/ 	.short	0x00ff


	//----- nvinfo : EIATTR_MERCURY_ISA_VERSION
	.align		4
        /*0020*/ 	.byte	0x03, 0x5f
        /*0022*/ 	.short	0x0101


	//----- nvinfo : EIATTR_EXIT_INSTR_OFFSETS
	.align		4
        /*0024*/ 	.byte	0x04, 0x1c
        /*0026*/ 	.short	(.L_568 - .L_567)


	//   ....[0]....
.L_567:
        /*0028*/ 	.word	0x00000010


	//----- nvinfo : EIATTR_MAX_THREADS
	.align		4
.L_568:
        /*002c*/ 	.byte	0x04, 0x05
        /*002e*/ 	.short	(.L_570 - .L_569)
.L_569:
        /*0030*/ 	.word	0x00000100
        /*0034*/ 	.word	0x00000001
        /*0038*/ 	.word	0x00000001


	//----- nvinfo : EIATTR_CBANK_PARAM_SIZE
	.align		4
.L_570:
        /*003c*/ 	.byte	0x03, 0x19
        /*003e*/ 	.short	0x0288


	//----- nvinfo : EIATTR_PARAM_CBANK
	.align		4
        /*0040*/ 	.byte	0x04, 0x0a
        /*0042*/ 	.short	(.L_572 - .L_571)
	.align		4
.L_571:
        /*0044*/ 	.word	index@(.nv.constant0._ZN7cutlass13device_kernelIN5flash19enable_sm80_to_sm89INS1_16FlashAttnBwdSm80INS1_25CollectiveMainloopBwdSm80ILi2ELi1EN4cute5tupleIJNS5_1CILi64EEENS7_ILi128EEENS7_ILi96EEEEEENS_6half_tEfNS_4arch4Sm80ELb1ELb0ELb0ELb1ELb0ELb0ELb0ELb0ELi2ELi2ELi4ELi2ELb1EEENS1_21CollectiveEpilogueBwdISB_SC_SE_Li256ELb1ELb0ELi2EEENS1_25SingleTileBwdLPTSchedulerILb1ELi128ELb0EEEEEEEEEvNT_6ParamsE)
        /*0048*/ 	.short	0x0210
        /*004a*/ 	.short	0x0288


	//----- nvinfo : EIATTR_SW_WAR
	.align		4
.L_572:
        /*004c*/ 	.byte	0x04, 0x36
        /*004e*/ 	.short	(.L_574 - .L_573)
.L_573:
        /*0050*/ 	.word	0x00000008
.L_574:


//--------------------- .nv.info._ZN7cutlass13device_kernelIN5flash19enable_sm80_to_sm89INS1_16FlashAttnBwdSm80INS1_25CollectiveMainloopBwdSm80ILi2ELi1EN4cute5tupleIJNS5_1CILi64EEENS7_ILi128EEENS7_ILi96EEEEEENS_6half_tEfNS_4arch4Sm80ELb1ELb0ELb0ELb1ELb1ELb0ELb0ELb0ELi2ELi2ELi4ELi2ELb1EEENS1_21CollectiveEpilogueBwdISB_SC_SE_Li256ELb1ELb0ELi2EEENS1_25SingleTileBwdLPTSchedulerILb1ELi128ELb1EEEEEEEEEvNT_6ParamsE --------------------------
	.section	.nv.info._ZN7cutlass13device_kernelIN5flash19enable_sm80_to_sm89INS1_16FlashAttnBwdSm80INS1_25CollectiveMainloopBwdSm80ILi2ELi1EN4cute5tupleIJNS5_1CILi64EEENS7_ILi128EEENS7_ILi96EEEEEENS_6half_tEfNS_4arch4Sm80ELb1ELb0ELb0ELb1ELb1ELb0ELb0ELb0ELi2ELi2ELi4ELi2ELb1EEENS1_21CollectiveEpilogueBwdISB_SC_SE_Li256ELb1ELb0ELi2EEENS1_25SingleTileBwdLPTSchedulerILb1ELi128ELb1EEEEEEEEEvNT_6ParamsE,"",@"SHT_CUDA_INFO"
	.sectionflags	@""
	.align	4


	//----- nvinfo : EIATTR_CUDA_API_VERSION
	.align		4
        /*0000*/ 	.byte	0x04, 0x37
        /*0002*/ 	.short	(.L_576 - .L_575)
.L_575:
        /*0004*/ 	.word	0x00000082


	//----- nvinfo : EIATTR_KPARAM_INFO
	.align		4
.L_576:
        /*0008*/ 	.byte	0x04, 0x17
        /*000a*/ 	.short	(.L_578 - .L_577)
.L_577:
        /*000c*/ 	.word	0x00000000
        /*0010*/ 	.short	0x0000
        /*0012*/ 	.short	0x0000
        /*0014*/ 	.byte	0x00, 0xf0, 0x21, 0x0a


	//----- nvinfo : EIATTR_SPARSE_MMA_MASK
	.align		4
.L_578:
        /*0018*/ 	.byte	0x03, 0x50
        /*001a*/ 	.short	0x0000


	//----- nvinfo : EIATTR_MAXREG_COUNT
	.align		4
        /*001c*/ 	.byte	0x03, 0x1b
        /*001e*/ 	.short	0x00ff


	//----- nvinfo : EIATTR_MERCURY_ISA_VERSION
	.align		4
        /*0020*/ 	.byte	0x03, 0x5f
        /*0022*/ 	.short	0x0101


	//----- nvinfo : EIATTR_EXIT_INSTR_OFFSETS
	.align		4
        /*0024*/ 	.byte	0x04, 0x1c
        /*0026*/ 	.short	(.L_580 - .L_579)


	//   ....[0]....
.L_579:
        /*0028*/ 	.word	0x00000010


	//----- nvinfo : EIATTR_MAX_THREADS
	.align		4
.L_580:
        /*002c*/ 	.byte	0x04, 0x05
        /*002e*/ 	.short	(.L_582 - .L_581)
.L_581:
        /*0030*/ 	.word	0x00000100
        /*0034*/ 	.word	0x00000001
        /*0038*/ 	.word	0x00000001


	//----- nvinfo : EIATTR_CBANK_PARAM_SIZE
	.align		4
.L_582:
        /*003c*/ 	.byte	0x03, 0x19
        /*003e*/ 	.short	0x0288


	//----- nvinfo : EIATTR_PARAM_CBANK
	.align		4
        /*0040*/ 	.byte	0x04, 0x0a
        /*0042*/ 	.short	(.L_584 - .L_583)
	.align		4
.L_583:
        /*0044*/ 	.word	index@(.nv.constant0._ZN7cutlass13device_kernelIN5flash19enable_sm80_to_sm89INS1_16FlashAttnBwdSm80INS1_25CollectiveMainloopBwdSm80ILi2ELi1EN4cute5tupleIJNS5_1CILi64EEENS7_ILi128EEENS7_ILi96EEEEEENS_6half_tEfNS_4arch4Sm80ELb1ELb0ELb0ELb1ELb1ELb0ELb0ELb0ELi2ELi2ELi4ELi2ELb1EEENS1_21CollectiveEpilogueBwdISB_SC_SE_Li256ELb1ELb0ELi2EEENS1_25SingleTileBwdLPTSchedulerILb1ELi128ELb1EEEEEEEEEvNT_6ParamsE)
        /*0048*/ 	.short	0x0210
        /*004a*/ 	.short	0x0288


	//----- nvinfo : EIATTR_SW_WAR
	.align		4
.L_584:
        /*004c*/ 	.byte	0x04, 0x36
        /*004e*/ 	.short	(.L_586 - .L_585)
.L_585:
        /*0050*/ 	.word	0x00000008
.L_586:


//--------------------- .nv.info._ZN7cutlass13device_kernelIN5flash19enable_sm80_to_sm89INS1_16FlashAttnBwdSm80INS1_25CollectiveMainloopBwdSm80ILi2ELi1EN4cute5tupleIJNS5_1CILi64EEENS7_ILi128EEENS7_ILi96EEEEEENS_6half_tEfNS_4arch4Sm80ELb1ELb0ELb0ELb1ELb0ELb0ELb0ELb0ELi2ELi2ELi4ELi2ELb1EEENS1_24CollectiveEpilogueBwdGQAISB_fSE_Li256ELb1ELb0EEENS1_25SingleTileBwdLPTSchedulerILb1ELi128ELb0EEEEEEEEEvNT_6ParamsE --------------------------
	.section	.nv.info._ZN7cutlass13device_kernelIN5flash19enable_sm80_to_sm89INS1_16FlashAttnBwdSm80INS1_25CollectiveMainloopBwdSm80ILi2ELi1EN4cute5tupleIJNS5_1CILi64EEENS7_ILi128EEENS7_ILi96EEEEEENS_6half_tEfNS_4arch4Sm80ELb1ELb0ELb0ELb1ELb0ELb0ELb0ELb0ELi2ELi2ELi4ELi2ELb1EEENS1_24CollectiveEpilogueBwdGQAISB_fSE_Li256ELb1ELb0EEENS1_25SingleTileBwdLPTSchedulerILb1ELi128ELb0EEEEEEEEEvNT_6ParamsE,"",@"SHT_CUDA_INFO"
	.sectionflags	@""
	.align	4


	//----- nvinfo : EIATTR_CUDA_API_VERSION
	.align		4
        /*0000*/ 	.byte	0x04, 0x37
        /*0002*/ 	.short	(.L_588 - .L_587)
.L_587:
        /*0004*/ 	.word	0x00000082


	//----- nvinfo : EIATTR_KPARAM_INFO
	.align		4
.L_588:
        /*0008*/ 	.byte	0x04, 0x17
        /*000a*/ 	.short	(.L_590 - .L_589)
.L_589:
        /*000c*/ 	.word	0x00000000
        /*0010*/ 	.short	0x0000
        /*0012*/ 	.short	0x0000
        /*0014*/ 	.byte	0x00, 0xf0, 0x41, 0x0a


	//----- nvinfo : EIATTR_SPARSE_MMA_MASK
	.align		4
.L_590:
        /*0018*/ 	.byte	0x03, 0x50
        /*001a*/ 	.short	0x0000


	//----- nvinfo : EIATTR_MAXREG_COUNT
	.align		4
        /*001c*/ 	.byte	0x03, 0x1b
        /*001e*/ 	.short	0x00ff


	//----- nvinfo : EIATTR_MERCURY_ISA_VERSION
	.align		4
        /*0020*/ 	.byte	0x03, 0x5f
        /*0022*/ 	.short	0x0101


	//----- nvinfo : EIATTR_EXIT_INSTR_OFFSETS
	.align		4
        /*0024*/ 	.byte	0x04, 0x1c
        /*0026*/ 	.short	(.L_592 - .L_591)


	//   ....[0]....
.L_591:
        /*0028*/ 	.word	0x00000010


	//----- nvinfo : EIATTR_MAX_THREADS
	.align		4
.L_592:
        /*002c*/ 	.byte	0x04, 0x05
        /*002e*/ 	.short	(.L_594 - .L_593)
.L_593:
        /*0030*/ 	.word	0x00000100
        /*0034*/ 	.word	0x00000001
        /*0038*/ 	.word	0x00000001


	//----- nvinfo : EIATTR_CBANK_PARAM_SIZE
	.align		4
.L_594:
        /*003c*/ 	.byte	0x03, 0x19
        /*003e*/ 	.short	0x0290


	//----- nvinfo : EIATTR_PARAM_CBANK
	.align		4
        /*0040*/ 	.byte	0x04, 0x0a
        /*0042*/ 	.short	(.L_596 - .L_595)
	.align		4
.L_595:
        /*0044*/ 	.word	index@(.nv.constant0._ZN7cutlass13device_kernelIN5flash19enable_sm80_to_sm89INS1_16FlashAttnBwdSm80INS1_25CollectiveMainloopBwdSm80ILi2ELi1EN4cute5tupleIJNS5_1CILi64EEENS7_ILi128EEENS7_ILi96EEEEEENS_6half_tEfNS_4arch4Sm80ELb1ELb0ELb0ELb1ELb0ELb0ELb0ELb0ELi2ELi2ELi4ELi2ELb1EEENS1_24CollectiveEpilogueBwdGQAISB_fSE_Li256ELb1ELb0EEENS1_25SingleTileBwdLPTSchedulerILb1ELi128ELb0EEEEEEEEEvNT_6ParamsE)
        /*0048*/ 	.short	0x0210
        /*004a*/ 	.short	0x0290


	//----- nvinfo : EIATTR_SW_WAR
	.align		4
.L_596:
        /*004c*/ 	.byte	0x04, 0x36
        /*004e*/ 	.short	(.L_598 - .L_597)
.L_597:
        /*0050*/ 	.word	0x00000008
.L_598:


//--------------------- .nv.info._ZN7cutlass13device_kernelIN5flash19enable_sm80_to_sm89INS1_16FlashAttnBwdSm80INS1_25CollectiveMainloopBwdSm80ILi2ELi1EN4cute5tupleIJNS5_1CILi64EEENS7_ILi128EEENS7_ILi96EEEEEENS_6half_tEfNS_4arch4Sm80ELb1ELb0ELb0ELb1ELb1ELb0ELb0ELb0ELi2ELi2ELi4ELi2ELb1EEENS1_24CollectiveEpilogueBwdGQAISB_fSE_Li256ELb1ELb1EEENS1_25SingleTileBwdLPTSchedulerILb1ELi128ELb1EEEEEEEEEvNT_6ParamsE --------------------------
	.section	.nv.info._ZN7cutlass13device_kernelIN5flash19enable_sm80_to_sm89INS1_16FlashAttnBwdSm80INS1_25CollectiveMainloopBwdSm80ILi2ELi1EN4cute5tupleIJNS5_1CILi64EEENS7_ILi128EEENS7_ILi96EEEEEENS_6half_tEfNS_4arch4Sm80ELb1ELb0ELb0ELb1ELb1ELb0ELb0ELb0ELi2ELi2ELi4ELi2ELb1EEENS1_24CollectiveEpilogueBwdGQAISB_fSE_Li256ELb1ELb1EEENS1_25SingleTileBwdLPTSchedulerILb1ELi128ELb1EEEEEEEEEvNT_6ParamsE,"",@"SHT_CUDA_INFO"
	.sectionflags	@""
	.align	4


	//----- nvinfo : EIATTR_CUDA_API_VERSION
	.align		4
        /*0000*/ 	.byte	0x04, 0x37
        /*0002*/ 	.short	(.L_600 - .L_599)
.L_599:
        /*0004*/ 	.word	0x00000082


	//----- nvinfo : EIATTR_KPARAM_INFO
	.align		4
.L_600:
        /*0008*/ 	.byte	0x04, 0x17
        /*000a*/ 	.short	(.L_602 - .L_601)
.L_601:
        /*000c*/ 	.word	0x00000000
        /*0010*/ 	.short	0x0000
        /*0012*/ 	.short	0x0000
        /*0014*/ 	.byte	0x00, 0xf0, 0x41, 0x0a


	//----- nvinfo : EIATTR_SPARSE_MMA_MASK
	.align		4
.L_602:
        /*0018*/ 	.byte	0x03, 0x50
        /*001a*/ 	.short	0x0000


	//----- nvinfo : EIATTR_MAXREG_COUNT
	.align		4
        /*001c*/ 	.byte	0x03, 0x1b
        /*001e*/ 	.short	0x00ff


	//----- nvinfo : EIATTR_MERCURY_ISA_VERSION
	.align		4
        /*0020*/ 	.byte	0x03, 0x5f
        /*0022*/ 	.short	0x0101


	//----- nvinfo : EIATTR_EXIT_INSTR_OFFSETS
	.align		4
        /*0024*/ 	.byte	0x04, 0x1c
        /*0026*/ 	.short	(.L_604 - .L_603)


	//   ....[0]....
.L_603:
        /*0028*/ 	.word	0x00000010


	//----- nvinfo : EIATTR_MAX_THREADS
	.align		4
.L_604:
        /*002c*/ 	.byte	0x04, 0x05
        /*002e*/ 	.short	(.L_606 - .L_605)
.L_605:
        /*0030*/ 	.word	0x00000100
        /*0034*/ 	.word	0x00000001
        /*0038*/ 	.word	0x00000001


	//----- nvinfo : EIATTR_CBANK_PARAM_SIZE
	.align		4
.L_606:
        /*003c*/ 	.byte	0x03, 0x19
        /*003e*/ 	.short	0x0290


	//----- nvinfo : EIATTR_PARAM_CBANK
	.align		4
        /*0040*/ 	.byte	0x04, 0x0a
        /*0042*/ 	.short	(.L_608 - .L_607)
	.align		4
.L_607:
        /*0044*/ 	.word	index@(.nv.constant0._ZN7cutlass13device_kernelIN5flash19enable_sm80_to_sm89INS1_16FlashAttnBwdSm80INS1_25CollectiveMainloopBwdSm80ILi2ELi1EN4cute5tupleIJNS5_1CILi64EEENS7_ILi128EEENS7_ILi96EEEEEENS_6half_tEfNS_4arch4Sm80ELb1ELb0ELb0ELb1ELb1ELb0ELb0ELb0ELi2ELi2ELi4ELi2ELb1EEENS1_24CollectiveEpilogueBwdGQAISB_fSE_Li256ELb1ELb1EEENS1_25SingleTileBwdLPTSchedulerILb1ELi128ELb1EEEEEEEEEvNT_6ParamsE)
        /*0048*/ 	.short	0x0210
        /*004a*/ 	.short	0x0290


	//----- nvinfo : EIATTR_SW_WAR
	.align		4
.L_608:
        /*004c*/ 	.byte	0x04, 0x36
        /*004e*/ 	.short	(.L_610 - .L_609)
.L_609:
        /*0050*/ 	.word	0x00000008
.L_610:


//--------------------- .nv.info._ZN7cutlass13device_kernelIN5flash19enable_sm80_to_sm89INS1_16FlashAttnBwdSm80INS1_25CollectiveMainloopBwdSm80ILi2ELi2EN4cute5tupleIJNS5_1CILi64EEENS7_ILi128EEENS7_ILi96EEEEEENS_6half_tEfNS_4arch4Sm80ELb0ELb0ELb0ELb0ELb0ELb0ELb0ELb0ELi2ELi2ELi4ELi2ELb0EEENS1_21CollectiveEpilogueBwdISB_SC_SE_Li256ELb0ELb0ELi2EEENS1_19SingleTileSchedulerILb0ELb0ELb0ELi128EEEEEEEEEvNT_6ParamsE --------------------------
	.section	.nv.info._ZN7cutlass13device_kernelIN5flash19enable_sm80_to_sm89INS1_16FlashAttnBwdSm80INS1_25CollectiveMainloopBwdSm80ILi2ELi2EN4cute5tupleIJNS5_1CILi64EEENS7_ILi128EEENS7_ILi96EEEEEENS_6half_tEfNS_4arch4Sm80ELb0ELb0ELb0ELb0ELb0ELb0ELb0ELb0ELi2ELi2ELi4ELi2ELb0EEENS1_21CollectiveEpilogueBwdISB_SC_SE_Li256ELb0ELb0ELi2EEENS1_19SingleTileSchedulerILb0ELb0ELb0ELi128EEEEEEEEEvNT_6ParamsE,"",@"SHT_CUDA_INFO"
	.sectionflags	@""
	.align	4


	//----- nvinfo : EIATTR_CUDA_API_VERSION
	.align		4
        /*0000*/ 	.byte	0x04, 0x37
        /*0002*/ 	.short	(.L_612 - .L_611)
.L_611:
        /*0004*/ 	.word	0x00000082


	//----- nvinfo : EIATTR_KPARAM_INFO
	.align		4
.L_612:
        /*0008*/ 	.byte	0x04, 0x17
        /*000a*/ 	.short	(.L_614 - .L_613)
.L_613:
        /*000c*/ 	.word	0x00000000
        /*0010*/ 	.short	0x0000
        /*0012*/ 	.short	0x0000
        /*0014*/ 	.byte	0x00, 0xf0, 0xc1, 0x09


	//----- nvinfo : EIATTR_SPARSE_MMA_MASK
	.align		4
.L_614:
        /*0018*/ 	.byte	0x03, 0x50
        /*001a*/ 	.short	0x0000


	//----- nvinfo : EIATTR_MAXREG_COUNT
	.align		4
        /*001c*/ 	.byte	0x03, 0x1b
        /*001e*/ 	.short	0x00ff


	//----- nvinfo : EIATTR_MERCURY_ISA_VERSION
	.align		4
        /*0020*/ 	.byte	0x03, 0x5f
        /*0022*/ 	.short	0x0101


	//----- nvinfo : EIATTR_EXIT_INSTR_OFFSETS
	.align		4
        /*0024*/ 	.byte	0x04, 0x1c
        /*0026*/ 	.short	(.L_616 - .L_615)


	//   ....[0]....
.L_615:
        /*0028*/ 	.word	0x00000010


	//----- nvinfo : EIATTR_MAX_THREADS
	.align		4
.L_616:
        /*002c*/ 	.byte	0x04, 0x05
        /*002e*/ 	.short	(.L_618 - .L_617)
.L_617:
        /*0030*/ 	.word	0x00000100
        /*0034*/ 	.word	0x00000001
        /*0038*/ 	.word	0x00000001


	//----- nvinfo : EIATTR_CBANK_PARAM_SIZE
	.align		4
.L_618:
        /*003c*/ 	.byte	0x03, 0x19
        /*003e*/ 	.short	0x0270


	//----- nvinfo : EIATTR_PARAM_CBANK
	.align		4
        /*0040*/ 	.byte	0x04, 0x0a
        /*0042*/ 	.short	(.L_620 - .L_619)
	.align		4
.L_619:
        /*0044*/ 	.word	index@(.nv.constant0._ZN7cutlass13device_kernelIN5flash19enable_sm80_to_sm89INS1_16FlashAttnBwdSm80INS1_25CollectiveMainloopBwdSm80ILi2ELi2EN4cute5tupleIJNS5_1CILi64EEENS7_ILi128EEENS7_ILi96EEEEEENS_6half_tEfNS_4arch4Sm80ELb0ELb0ELb0ELb0ELb0ELb0ELb0ELb0ELi2ELi2ELi4ELi2ELb0EEENS1_21CollectiveEpilogueBwdISB_SC_SE_Li256ELb0ELb0ELi2EEENS1_19SingleTileSchedulerILb0ELb0ELb0ELi128EEEEEEEEEvNT_6ParamsE)
        /*0048*/ 	.short	0x0210
        /*004a*/ 	.short	0x0270


	//----- nvinfo : EIATTR_SW_WAR
	.align		4
.L_620:
        /*004c*/ 	.byte	0x04, 0x36
        /*004e*/ 	.short	(.L_622 - .L_621)
.L_621:
        /*0050*/ 	.word	0x00000008
.L_622:


//--------------------- .nv.info._ZN7cutlass13device_kernelIN5flash19enable_sm80_to_sm89INS1_16FlashAttnBwdSm80INS1_25CollectiveMainloopBwdSm80ILi2ELi2EN4cute5tupleIJNS5_1CILi64EEENS7_ILi128EEENS7_ILi96EEEEEENS_6half_tEfNS_4arch4Sm80ELb0ELb0ELb0ELb0ELb1ELb0ELb0ELb0ELi2ELi2ELi4ELi2ELb0EEENS1_21CollectiveEpilogueBwdISB_SC_SE_Li256ELb0ELb0ELi2EEENS1_19SingleTileSchedulerILb0ELb0ELb0ELi128EEEEEEEEEvNT_6ParamsE --------------------------
	.section	.nv.info._ZN7cutlass13device_kernelIN5flash19enable_sm80_to_sm89INS1_16FlashAttnBwdSm80INS1_25CollectiveMainloopBwdSm80ILi2ELi2EN4cute5tupleIJNS5_1CILi64EEENS7_ILi128EEENS7_ILi96EEEEEENS_6half_tEfNS_4arch4Sm80ELb0ELb0ELb0ELb0ELb1ELb0ELb0ELb0ELi2ELi2ELi4ELi2ELb0EEENS1_21CollectiveEpilogueBwdISB_SC_SE_Li256ELb0ELb0ELi2EEENS1_19SingleTileSchedulerILb0ELb0ELb0ELi128EEEEEEEEEvNT_6ParamsE,"",@"SHT_CUDA_INFO"
	.sectionflags	@""
	.align	4


	//----- nvinfo : EIATTR_CUDA_API_VERSION
	.align		4
        /*0000*/ 	.byte	0x04, 0x37
        /*0002*/ 	.short	(.L_624 - .L_623)
.L_623:
        /*0004*/ 	.word	0x00000082


	//----- nvinfo : EIATTR_KPARAM_INFO
	.align		4
.L_624:
        /*0008*/ 	.byte	0x04, 0x17
        /*000a*/ 	.short	(.L_626 - .L_625)
.L_625:
        /*000c*/ 	.word	0x00000000
        /*0010*/ 	.short	0x0000
        /*0012*/ 	.short	0x0000
        /*0014*/ 	.byte	0x00, 0xf0, 0xc1, 0x09


	//----- nvinfo : EIATTR_SPARSE_MMA_MASK
	.align		4
.L_626:
        /*0018*/ 	.byte	0x03, 0x50
        /*001a*/ 	.short	0x0000


	//----- nvinfo : EIATTR_MAXREG_COUNT
	.align		4
        /*001c*/ 	.byte	0x03, 0x1b
        /*001e*/ 	.short	0x00ff


	//----- nvinfo : EIATTR_MERCURY_ISA_VERSION
	.align		4
        /*0020*/ 	.byte	0x03, 0x5f
        /*0022*/ 	.short	0x0101


	//----- nvinfo : EIATTR_EXIT_INSTR_OFFSETS
	.align		4
        /*0024*/ 	.byte	0x04, 0x1c
        /*0026*/ 	.short	(.L_628 - .L_627)


	//   ....[0]....
.L_627:
        /*0028*/ 	.word	0x00000010


	//----- nvinfo : EIATTR_MAX_THREADS
	.align		4
.L_628:
        /*002c*/ 	.byte	0x04, 0x05
        /*002e*/ 	.short	(.L_630 - .L_629)
.L_629:
        /*0030*/ 	.word	0x00000100
        /*0034*/ 	.word	0x00000001
        /*0038*/ 	.word	0x00000001


	//----- nvinfo : EIATTR_CBANK_PARAM_SIZE
	.align		4
.L_630:
        /*003c*/ 	.byte	0x03, 0x19
        /*003e*/ 	.short	0x0270


	//----- nvinfo : EIATTR_PARAM_CBANK
	.align		4
        /*0040*/ 	.byte	0x04, 0x0a
        /*0042*/ 	.short	(.L_632 - .L_631)
	.align		4
.L_631:
        /*0044*/ 	.word	index@(.nv.constant0._ZN7cutlass13device_kernelIN5flash19enable_sm80_to_sm89INS1_16FlashAttnBwdSm80INS1_25CollectiveMainloopBwdSm80ILi2ELi2EN4cute5tupleIJNS5_1CILi64EEENS7_ILi128EEENS7_ILi96EEEEEENS_6half_tEfNS_4arch4Sm80ELb0ELb0ELb0ELb0ELb1ELb0ELb0ELb0ELi2ELi2ELi4ELi2ELb0EEENS1_21CollectiveEpilogueBwdISB_SC_SE_Li256ELb0ELb0ELi2EEENS1_19SingleTileSchedulerILb0ELb0ELb0ELi128EEEEEEEEEvNT_6ParamsE)
        /*0048*/ 	.short	0x0210
        /*004a*/ 	.short	0x0270


	//----- nvinfo : EIATTR_SW_WAR
	.align		4
.L_632:
        /*004c*/ 	.byte	0x04, 0x36
        /*004e*/ 	.short	(.L_634 - .L_633)
.L_633:
        /*0050*/ 	.word	0x00000008
.L_634:


//--------------------- .nv.info._ZN7cutlass13device_kernelIN5flash19enable_sm80_to_sm89INS1_16FlashAttnBwdSm80INS1_25CollectiveMainloopBwdSm80ILi2ELi2EN4cute5tupleIJNS5_1CILi64EEENS7_ILi128EEENS7_ILi96EEEEEENS_6half_tEfNS_4arch4Sm80ELb0ELb0ELb0ELb0ELb0ELb0ELb0ELb0ELi2ELi2ELi4ELi2ELb0EEENS1_24CollectiveEpilogueBwdGQAISB_fSE_Li256ELb0ELb0EEENS1_19SingleTileSchedulerILb0ELb0ELb0ELi128EEEEEEEEEvNT_6ParamsE --------------------------
	.section	.nv.info._ZN7cutlass13device_kernelIN5flash19enable_sm80_to_sm89INS1_16FlashAttnBwdSm80INS1_25CollectiveMainloopBwdSm80ILi2ELi2EN4cute5tupleIJNS5_1CILi64EEENS7_ILi128EEENS7_ILi96EEEEEENS_6half_tEfNS_4arch4Sm80ELb0ELb0ELb0ELb0ELb0ELb0ELb0ELb0ELi2ELi2ELi4ELi2ELb0EEENS1_24CollectiveEpilogueBwdGQAISB_fSE_Li256ELb0ELb0EEENS1_19SingleTileSchedulerILb0ELb0ELb0ELi128EEEEEEEEEvNT_6ParamsE,"",@"SHT_CUDA_INFO"
	.sectionflags	@""
	.align	4


	//----- nvinfo : EIATTR_CUDA_API_VERSION
	.align		4
        /*0000*/ 	.byte	0x04, 0x37
        /*0002*/ 	.short	(.L_636 - .L_635)
.L_635:
        /*0004*/ 	.word	0x00000082


	//----- nvinfo : EIATTR_KPARAM_INFO
	.align		4
.L_636:
        /*0008*/ 	.byte	0x04, 0x17
        /*000a*/ 	.short	(.L_638 - .L_637)
.L_637:
        /*000c*/ 	.word	0x00000000
        /*0010*/ 	.short	0x0000
        /*0012*/ 	.short	0x0000
        /*0014*/ 	.byte	0x00, 0xf0, 0xe1, 0x09


	//----- nvinfo : EIATTR_SPARSE_MMA_MASK
	.align		4
.L_638:
        /*0018*/ 	.byte	0x03, 0x50
        /*001a*/ 	.short	0x0000


	//----- nvinfo : EIATTR_MAXREG_COUNT
	.align		4
        /*001c*/ 	.byte	0x03, 0x1b
        /*001e*/ 	.short	0x00ff


	//----- nvinfo : EIATTR_MERCURY_ISA_VERSION
	.align		4
        /*0020*/ 	.byte	0x03, 0x5f
        /*0022*/ 	.short	0x0101


	//----- nvinfo : EIATTR_EXIT_INSTR_OFFSETS
	.align		4
        /*0024*/ 	.byte	0x04, 0x1c
        /*0026*/ 	.short	(.L_640 - .L_639)


	//   ....[0]....
.L_639:
        /*0028*/ 	.word	0x00000010


	//----- nvinfo : EIATTR_MAX_THREADS
	.align		4
.L_640:
        /*002c*/ 	.byte	0x04, 0x05
        /*002e*/ 	.short	(.L_642 - .L_641)
.L_641:
        /*0030*/ 	.word	0x00000100
        /*0034*/ 	.word	0x00000001
        /*0038*/ 	.word	0x00000001


	//----- nvinfo : EIATTR_CBANK_PARAM_SIZE
	.align		4
.L_642:
        /*003c*/ 	.byte	0x03, 0x19
        /*003e*/ 	.short	0x0278


	//----- nvinfo : EIATTR_PARAM_CBANK
	.align		4
        /*0040*/ 	.byte	0x04, 0x0a
        /*0042*/ 	.short	(.L_644 - .L_643)
	.align		4
.L_643:
        /*0044*/ 	.word	index@(.nv.constant0._ZN7cutlass13device_kernelIN5flash19enable_sm80_to_sm89INS1_16FlashAttnBwdSm80INS1_25CollectiveMainloopBwdSm80ILi2ELi2EN4cute5tupleIJNS5_1CILi64EEENS7_ILi128EEENS7_ILi96EEEEEENS_6half_tEfNS_4arch4Sm80ELb0ELb0ELb0ELb0ELb0ELb0ELb0ELb0ELi2ELi2ELi4ELi2ELb0EEENS1_24CollectiveEpilogueBwdGQAISB_fSE_Li256ELb0ELb0EEENS1_19SingleTileSchedulerILb0ELb0ELb0ELi128EEEEEEEEEvNT_6ParamsE)
        /*0048*/ 	.short	0x0210
        /*004a*/ 	.short	0x0278


	//----- nvinfo : EIATTR_SW_WAR
	.align		4
.L_644:
        /*004c*/ 	.byte	0x04, 0x36
        /*004e*/ 	.short	(.L_646 - .L_645)
.L_645:
        /*0050*/ 	.word	0x00000008
.L_646:


//--------------------- .nv.info._ZN7cutlass13device_kernelIN5flash19enable_sm80_to_sm89INS1_16FlashAttnBwdSm80INS1_25CollectiveMainloopBwdSm80ILi2ELi2EN4cute5tupleIJNS5_1CILi64EEENS7_ILi128EEENS7_ILi96EEEEEENS_6half_tEfNS_4arch4Sm80ELb0ELb0ELb0ELb0ELb1ELb0ELb0ELb0ELi2ELi2ELi4ELi2ELb0EEENS1_24CollectiveEpilogueBwdGQAISB_fSE_Li256ELb0ELb1EEENS1_19SingleTileSchedulerILb0ELb0ELb0ELi128EEEEEEEEEvNT_6ParamsE --------------------------
	.section	.nv.info._ZN7cutlass13device_kernelIN5flash19enable_sm80_to_sm89INS1_16FlashAttnBwdSm80INS1_25CollectiveMainloopBwdSm80ILi2ELi2EN4cute5tupleIJNS5_1CILi64EEENS7_ILi128EEENS7_ILi96EEEEEENS_6half_tEfNS_4arch4Sm80ELb0ELb0ELb0ELb0ELb1ELb0ELb0ELb0ELi2ELi2ELi4ELi2ELb0EEENS1_24CollectiveEpilogueBwdGQAISB_fSE_Li256ELb0ELb1EEENS1_19SingleTileSchedulerILb0ELb0ELb0ELi128EEEEEEEEEvNT_6ParamsE,"",@"SHT_CUDA_INFO"
	.sectionflags	@""
	.align	4


	//----- nvinfo : EIATTR_CUDA_API_VERSION
	.align		4
        /*0000*/ 	.byte	0x04, 0x37
        /*0002*/ 	.short	(.L_648 - .L_647)
.L_647:
        /*0004*/ 	.word	0x00000082


	//----- nvinfo : EIATTR_KPARAM_INFO
	.align		4
.L_648:
        /*0008*/ 	.byte	0x04, 0x17
        /*000a*/ 	.short	(.L_650 - .L_649)
.L_649:
        /*000c*/ 	.word	0x00000000
        /*0010*/ 	.short	0x0000
        /*0012*/ 	.short	0x0000
        /*0014*/ 	.byte	0x00, 0xf0, 0xe1, 0x09


	//----- nvinfo : EIATTR_SPARSE_MMA_MASK
	.align		4
.L_650:
        /*0018*/ 	.byte	0x03, 0x50
        /*001a*/ 	.short	0x0000


	//----- nvinfo : EIATTR_MAXREG_COUNT
	.align		4
        /*001c*/ 	.byte	0x03, 0x1b
        /*001e*/ 	.short	0x00ff


	//----- nvinfo : EIATTR_MERCURY_ISA_VERSION
	.align		4
        /*0020*/ 	.byte	0x03, 0x5f
        /*0022*/ 	.short	0x0101


	//----- nvinfo : EIATTR_EXIT_INSTR_OFFSETS
	.align		4
        /*0024*/ 	.byte	0x04, 0x1c
        /*0026*/ 	.short	(.L_652 - .L_651)


	//   ....[0]....
.L_651:
        /*0028*/ 	.word	0x00000010


	//----- nvinfo : EIATTR_MAX_THREADS
	.align		4
.L_652:
        /*002c*/ 	.byte	0x04, 0x05
        /*002e*/ 	.short	(.L_654 - .L_653)
.L_653:
        /*0030*/ 	.word	0x00000100
        /*0034*/ 	.word	0x00000001
        /*0038*/ 	.word	0x00000001


	//----- nvinfo : EIATTR_CBANK_PARAM_SIZE
	.align		4
.L_654:
        /*003c*/ 	.byte	0x03, 0x19
        /*003e*/ 	.short	0x0278


	//----- nvinfo : EIATTR_PARAM_CBANK
	.align		4
        /*0040*/ 	.byte	0x04, 0x0a
        /*0042*/ 	.short	(.L_656 - .L_655)
	.align		4
.L_655:
        /*0044*/ 	.word	index@(.nv.constant0._ZN7cutlass13device_kernelIN5flash19enable_sm80_to_sm89INS1_16FlashAttnBwdSm80INS1_25CollectiveMainloopBwdSm80ILi2ELi2EN4cute5tupleIJNS5_1CILi64EEENS7_ILi128EEENS7_ILi96EEEEEENS_6half_tEfNS_4arch4Sm80ELb0ELb0ELb0ELb0ELb1ELb0ELb0ELb0ELi2ELi2ELi4ELi2ELb0EEENS1_24CollectiveEpilogueBwdGQAISB_fSE_Li256ELb0ELb1EEENS1_19SingleTileSchedulerILb0ELb0ELb0ELi128EEEEEEEEEvNT_6ParamsE)
        /*0048*/ 	.short	0x0210
        /*004a*/ 	.short	0x0278


	//----- nvinfo : EIATTR_SW_WAR
	.align		4
.L_656:
        /*004c*/ 	.byte	0x04, 0x36
        /*004e*/ 	.short	(.L_658 - .L_657)
.L_657:
        /*0050*/ 	.word	0x00000008
.L_658:


//--------------------- .nv.info._ZN7cutlass13device_kernelIN5flash19enable_sm80_to_sm89INS1_16FlashAttnBwdSm80INS1_25CollectiveMainloopBwdSm80ILi2ELi2EN4cute5tupleIJNS5_1CILi64EEENS7_ILi128EEENS7_ILi96EEEEEENS_6half_tEfNS_4arch4Sm80ELb0ELb0ELb0ELb1ELb0ELb0ELb0ELb0ELi2ELi2ELi4ELi2ELb0EEENS1_21CollectiveEpilogueBwdISB_SC_SE_Li256ELb1ELb0ELi2EEENS1_19SingleTileSchedulerILb1ELb0ELb0ELi128EEEEEEEEEvNT_6ParamsE --------------------------
	.section	.nv.info._ZN7cutlass13device_kernelIN5flash19enable_sm80_to_sm89INS1_16FlashAttnBwdSm80INS1_25CollectiveMainloopBwdSm80ILi2ELi2EN4cute5tupleIJNS5_1CILi64EEENS7_ILi128EEENS7_ILi96EEEEEENS_6half_tEfNS_4arch4Sm80ELb0ELb0ELb0ELb1ELb0ELb0ELb0ELb0ELi2ELi2ELi4ELi2ELb0EEENS1_21CollectiveEpilogueBwdISB_SC_SE_Li256ELb1ELb0ELi2EEENS1_19SingleTileSchedulerILb1ELb0ELb0ELi128EEEEEEEEEvNT_6ParamsE,"",@"SHT_CUDA_INFO"
	.sectionflags	@""
	.align	4


	//----- nvinfo : EIATTR_CUDA_API_VERSION
	.align		4
        /*0000*/ 	.byte	0x04, 0x37
        /*0002*/ 	.short	(.L_660 - .L_659)
.L_659:
        /*0004*/ 	.word	0x00000082


	//----- nvinfo : EIATTR_KPARAM_INFO
	.align		4
.L_660:
        /*0008*/ 	.byte	0x04, 0x17
        /*000a*/ 	.short	(.L_662 - .L_661)
.L_661:
        /*000c*/ 	.word	0x00000000
        /*0010*/ 	.short	0x0000
        /*0012*/ 	.short	0x0000
        /*0014*/ 	.byte	0x00, 0xf0, 0xc1, 0x09


	//----- nvinfo : EIATTR_SPARSE_MMA_MASK
	.align		4
.L_662:
        /*0018*/ 	.byte	0x03, 0x50
        /*001a*/ 	.short	0x0000


	//----- nvinfo : EIATTR_MAXREG_COUNT
	.align		4
        /*001c*/ 	.byte	0x03, 0x1b
        /*001e*/ 	.short	0x00ff


	//----- nvinfo : EIATTR_MERCURY_ISA_VERSION
	.align		4
        /*0020*/ 	.byte	0x03, 0x5f
        /*0022*/ 	.short	0x0101


	//----- nvinfo : EIATTR_EXIT_INSTR_OFFSETS
	.align		4
        /*0024*/ 	.byte	0x04, 0x1c
        /*0026*/ 	.short	(.L_664 - .L_663)


	//   ....[0]....
.L_663:
        /*0028*/ 	.word	0x00000010


	//----- nvinfo : EIATTR_MAX_THREADS
	.align		4
.L_664:
        /*002c*/ 	.byte	0x04, 0x05
        /*002e*/ 	.short	(.L_666 - .L_665)
.L_665:
        /*0030*/ 	.word	0x00000100
        /*0034*/ 	.word	0x00000001
        /*0038*/ 	.word	0x00000001


	//----- nvinfo : EIATTR_CBANK_PARAM_SIZE
	.align		4
.L_666:
        /*003c*/ 	.byte	0x03, 0x19
        /*003e*/ 	.short	0x0270


	//----- nvinfo : EIATTR_PARAM_CBANK
	.align		4
        /*0040*/ 	.byte	0x04, 0x0a
        /*0042*/ 	.short	(.L_668 - .L_667)
	.align		4
.L_667:
        /*0044*/ 	.word	index@(.nv.constant0._ZN7cutlass13device_kernelIN5flash19enable_sm80_to_sm89INS1_16FlashAttnBwdSm80INS1_25CollectiveMainloopBwdSm80ILi2ELi2EN4cute5tupleIJNS5_1CILi64EEENS7_ILi128EEENS7_ILi96EEEEEENS_6half_tEfNS_4arch4Sm80ELb0ELb0ELb0ELb1ELb0ELb0ELb0ELb0ELi2ELi2ELi4ELi2ELb0EEENS1_21CollectiveEpilogueBwdISB_SC_SE_Li256ELb1ELb0ELi2EEENS1_19SingleTileSchedulerILb1ELb0ELb0ELi128EEEEEEEEEvNT_6ParamsE)
        /*0048*/ 	.short	0x0210
        /*004a*/ 	.short	0x0270


	//----- nvinfo : EIATTR_SW_WAR
	.align		4
.L_668:
        /*004c*/ 	.byte	0x04, 0x36
        /*004e*/ 	.short	(.L_670 - .L_669)
.L_669:
        /*0050*/ 	.word	0x00000008
.L_670:


//--------------------- .nv.info._ZN7cutlass13device_kernelIN5flash19enable_sm80_to_sm89INS1_16FlashAttnBwdSm80INS1_25CollectiveMainloopBwdSm80ILi2ELi2EN4cute5tupleIJNS5_1CILi64EEENS7_ILi128EEENS7_ILi96EEEEEENS_6half_tEfNS_4arch4Sm80ELb0ELb0ELb0ELb1ELb1ELb0ELb0ELb0ELi2ELi2ELi4ELi2ELb0EEENS1_21CollectiveEpilogueBwdISB_SC_SE_Li256ELb1ELb0ELi2EEENS1_19SingleTileSchedulerILb1ELb0ELb0ELi128EEEEEEEEEvNT_6ParamsE --------------------------
	.section	.nv.info._ZN7cutlass13device_kernelIN5flash19enable_sm80_to_sm89INS1_16FlashAttnBwdSm80INS1_25CollectiveMainloopBwdSm80ILi2ELi2EN4cute5tupleIJNS5_1CILi64EEENS7_ILi128EEENS7_ILi96EEEEEENS_6half_tEfNS_4arch4Sm80ELb0ELb0ELb0ELb1ELb1ELb0ELb0ELb0ELi2ELi2ELi4ELi2ELb0EEENS1_21CollectiveEpilogueBwdISB_SC_SE_Li256ELb1ELb0ELi2EEENS1_19SingleTileSchedulerILb1ELb0ELb0ELi128EEEEEEEEEvNT_6ParamsE,"",@"SHT_CUDA_INFO"
	.sectionflags	@""
	.align	4


	//----- nvinfo : EIATTR_CUDA_API_VERSION
	.align		4
        /*0000*/ 	.byte	0x04, 0x37
        /*0002*/ 	.short	(.L_672 - .L_671)
.L_671:
        /*0004*/ 	.word	0x00000082


	//----- nvinfo : EIATTR_KPARAM_INFO
	.align		4
.L_672:
        /*0008*/ 	.byte	0x04, 0x17
        /*000a*/ 	.short	(.L_674 - .L_673)
.L_673:
        /*000c*/ 	.word	0x00000000
        /*0010*/ 	.short	0x0000
        /*0012*/ 	.short	0x0000
        /*0014*/ 	.byte	0x00, 0xf0, 0xc1, 0x09


	//----- nvinfo : EIATTR_SPARSE_MMA_MASK
	.align		4
.L_674:
        /*0018*/ 	.byte	0x03, 0x50
        /*001a*/ 	.short	0x0000


	//----- nvinfo : EIATTR_MAXREG_COUNT
	.align		4
        /*001c*/ 	.byte	0x03, 0x1b
        /*001e*/ 	.short	0x00ff


	//----- nvinfo : EIATTR_MERCURY_ISA_VERSION
	.align		4
        /*0020*/ 	.byte	0x03, 0x5f
        /*0022*/ 	.short	0x0101


	//----- nvinfo : EIATTR_EXIT_INSTR_OFFSETS
	.align		4
        /*0024*/ 	.byte	0x04, 0x1c
        /*0026*/ 	.short	(.L_676 - .L_675)


	//   ....[0]....
.L_675:
        /*0028*/ 	.word	0x00000010


	//----- nvinfo : EIATTR_MAX_THREADS
	.align		4
.L_676:
        /*002c*/ 	.byte	0x04, 0x05
        /*002e*/ 	.short	(.L_678 - .L_677)
.L_677:
        /*0030*/ 	.word	0x00000100
        /*0034*/ 	.word	0x00000001
        /*0038*/ 	.word	0x00000001


	//----- nvinfo : EIATTR_CBANK_PARAM_SIZE
	.align		4
.L_678:
        /*003c*/ 	.byte	0x03, 0x19
        /*003e*/ 	.short	0x0270


	//----- nvinfo : EIATTR_PARAM_CBANK
	.align		4
        /*0040*/ 	.byte	0x04, 0x0a
        /*0042*/ 	.short	(.L_680 - .L_679)
	.align		4
.L_679:
        /*0044*/ 	.word	index@(.nv.constant0._ZN7cutlass13device_kernelIN5flash19enable_sm80_to_sm89INS1_16FlashAttnBwdSm80INS1_25CollectiveMainloopBwdSm80ILi2ELi2EN4cute5tupleIJNS5_1CILi64EEENS7_ILi128EEENS7_ILi96EEEEEENS_6half_tEfNS_4arch4Sm80ELb0ELb0ELb0ELb1ELb1ELb0ELb0ELb0ELi2ELi2ELi4ELi2ELb0EEENS1_21CollectiveEpilogueBwdISB_SC_SE_Li256ELb1ELb0ELi2EEENS1_19SingleTileSchedulerILb1ELb0ELb0ELi128EEEEEEEEEvNT_6ParamsE)
        /*0048*/ 	.short	0x0210
        /*004a*/ 	.short	0x0270


	//----- nvinfo : EIATTR_SW_WAR
	.align		4
.L_680:
        /*004c*/ 	.byte	0x04, 0x36
        /*004e*/ 	.short	(.L_682 - .L_681)
.L_681:
        /*0050*/ 	.word	0x00000008
.L_682:


//--------------------- .nv.info._ZN7cutlass13device_kernelIN5flash19enable_sm80_to_sm89INS1_16FlashAttnBwdSm80INS1_25CollectiveMainloopBwdSm80ILi2ELi2EN4cute5tupleIJNS5_1CILi64EEENS7_ILi128EEENS7_ILi96EEEEEENS_6half_tEfNS_4arch4Sm80ELb0ELb0ELb0ELb1ELb0ELb0ELb0ELb0ELi2ELi2ELi4ELi2ELb0EEENS1_24CollectiveEpilogueBwdGQAISB_fSE_Li256ELb1ELb0EEENS1_19SingleTileSchedulerILb1ELb0ELb0ELi128EEEEEEEEEvNT_6ParamsE --------------------------
	.section	.nv.info._ZN7cutlass13device_kernelIN5flash19enable_sm80_to_sm89INS1_16FlashAttnBwdSm80INS1_25CollectiveMainloopBwdSm80ILi2ELi2EN4cute5tupleIJNS5_1CILi64EEENS7_ILi128EEENS7_ILi96EEEEEENS_6half_tEfNS_4arch4Sm80ELb0ELb0ELb0ELb1ELb0ELb0ELb0ELb0ELi2ELi2ELi4ELi2ELb0EEENS1_24CollectiveEpilogueBwdGQAISB_fSE_Li256ELb1ELb0EEENS1_19SingleTileSchedulerILb1ELb0ELb0ELi128EEEEEEEEEvNT_6ParamsE,"",@"SHT_CUDA_INFO"
	.sectionflags	@""
	.align	4


	//----- nvinfo : EIATTR_CUDA_API_VERSION
	.align		4
        /*0000*/ 	.byte	0x04, 0x37
        /*0002*/ 	.short	(.L_684 - .L_683)
.L_683:
        /*0004*/ 	.word	0x00000082


	//----- nvinfo : EIATTR_KPARAM_INFO
	.align		4
.L_684:
        /*0008*/ 	.byte	0x04, 0x17
        /*000a*/ 	.short	(.L_686 - .L_685)
.L_685:
        /*000c*/ 	.word	0x00000000
        /*0010*/ 	.short	0x0000
        /*0012*/ 	.short	0x0000
        /*0014*/ 	.byte	0x00, 0xf0, 0xe1, 0x09


	//----- nvinfo : EIATTR_SPARSE_MMA_MASK
	.align		4
.L_686:
        /*0018*/ 	.byte	0x03, 0x50
        /*001a*/ 	.short	0x0000


	//----- nvinfo : EIATTR_MAXREG_COUNT
	.align		4
        /*001c*/ 	.byte	0x03, 0x1b
        /*001e*/ 	.short	0x00ff


	//----- nvinfo : EIATTR_MERCURY_ISA_VERSION
	.align		4
        /*0020*/ 	.byte	0x03, 0x5f
        /*0022*/ 	.short	0x0101


	//----- nvinfo : EIATTR_EXIT_INSTR_OFFSETS
	.align		4
        /*0024*/ 	.byte	0x04, 0x1c
        /*0026*/ 	.short	(.L_688 - .L_687)


	//   ....[0]....
.L_687:
        /*0028*/ 	.word	0x00000010


	//----- nvinfo : EIATTR_MAX_THREADS
	.align		4
.L_688:
        /*002c*/ 	.byte	0x04, 0x05
        /*002e*/ 	.short	(.L_690 - .L_689)
.L_689:
        /*0030*/ 	.word	0x00000100
        /*0034*/ 	.word	0x00000001
        /*0038*/ 	.word	0x00000001


	//----- nvinfo : EIATTR_CBANK_PARAM_SIZE
	.align		4
.L_690:
        /*003c*/ 	.byte	0x03, 0x19
        /*003e*/ 	.short	0x0278


	//----- nvinfo : EIATTR_PARAM_CBANK
	.align		4
        /*0040*/ 	.byte	0x04, 0x0a
        /*0042*/ 	.short	(.L_692 - .L_691)
	.align		4
.L_691:
        /*0044*/ 	.word	index@(.nv.constant0._ZN7cutlass13device_kernelIN5flash19enable_sm80_to_sm89INS1_16FlashAttnBwdSm80INS1_25CollectiveMainloopBwdSm80ILi2ELi2EN4cute5tupleIJNS5_1CILi64EEENS7_ILi128EEENS7_ILi96EEEEEENS_6half_tEfNS_4arch4Sm80ELb0ELb0ELb0ELb1ELb0ELb0ELb0ELb0ELi2ELi2ELi4ELi2ELb0EEENS1_24CollectiveEpilogueBwdGQAISB_fSE_Li256ELb1ELb0EEENS1_19SingleTileSchedulerILb1ELb0ELb0ELi128EEEEEEEEEvNT_6ParamsE)
        /*0048*/ 	.short	0x0210
        /*004a*/ 	.short	0x0278


	//----- nvinfo : EIATTR_SW_WAR
	.align		4
.L_692:
        /*004c*/ 	.byte	0x04, 0x36
        /*004e*/ 	.short	(.L_694 - .L_693)
.L_693:
        /*0050*/ 	.word	0x00000008
.L_694:


//--------------------- .nv.info._ZN7cutlass13device_kernelIN5flash19enable_sm80_to_sm89INS1_16FlashAttnBwdSm80INS1_25CollectiveMainloopBwdSm80ILi2ELi2EN4cute5tupleIJNS5_1CILi64EEENS7_ILi128EEENS7_ILi96EEEEEENS_6half_tEfNS_4arch4Sm80ELb0ELb0ELb0ELb1ELb1ELb0ELb0ELb0ELi2ELi2ELi4ELi2ELb0EEENS1_24CollectiveEpilogueBwdGQAISB_fSE_Li256ELb1ELb1EEENS1_19SingleTileSchedulerILb1ELb0ELb0ELi128EEEEEEEEEvNT_6ParamsE --------------------------
	.section	.nv.info._ZN7cutlass13device_kernelIN5flash19enable_sm80_to_sm89INS1_16FlashAttnBwdSm80INS1_25CollectiveMainloopBwdSm80ILi2ELi2EN4cute5tupleIJNS5_1CILi64EEENS7_ILi128EEENS7_ILi96EEEEEENS_6half_tEfNS_4arch4Sm80ELb0ELb0ELb0ELb1ELb1ELb0ELb0ELb0ELi2ELi2ELi4ELi2ELb0EEENS1_24CollectiveEpilogueBwdGQAISB_fSE_Li256ELb1ELb1EEENS1_19SingleTileSchedulerILb1ELb0ELb0ELi128EEEEEEEEEvNT_6ParamsE,"",@"SHT_CUDA_INFO"
	.sectionflags	@""
	.align	4


	//----- nvinfo : EIATTR_CUDA_API_VERSION
	.align		4
        /*0000*/ 	.byte	0x04, 0x37
        /*0002*/ 	.short	(.L_696 - .L_695)
.L_695:
        /*0004*/ 	.word	0x00000082


	//----- nvinfo : EIATTR_KPARAM_INFO
	.align		4
.L_696:
        /*0008*/ 	.byte	0x04, 0x17
        /*000a*/ 	.short	(.L_698 - .L_697)
.L_697:
        /*000c*/ 	.word	0x00000000
        /*0010*/ 	.short	0x0000
        /*0012*/ 	.short	0x0000
        /*0014*/ 	.byte	0x00, 0xf0, 0xe1, 0x09


	//----- nvinfo : EIATTR_SPARSE_MMA_MASK
	.align		4
.L_698:
        /*0018*/ 	.byte	0x03, 0x50
        /*001a*/ 	.short	0x0000


	//----- nvinfo : EIATTR_MAXREG_COUNT
	.align		4
        /*001c*/ 	.byte	0x03, 0x1b
        /*001e*/ 	.short	0x00ff


	//----- nvinfo : EIATTR_MERCURY_ISA_VERSION
	.align		4
        /*0020*/ 	.byte	0x03, 0x5f
        /*0022*/ 	.short	0x0101


	//----- nvinfo : EIATTR_EXIT_INSTR_OFFSETS
	.align		4
        /*0024*/ 	.byte	0x04, 0x1c
        /*0026*/ 	.short	(.L_700 - .L_699)


	//   ....[0]....
.L_699:
        /*0028*/ 	.word	0x00000010


	//----- nvinfo : EIATTR_MAX_THREADS
	.align		4
.L_700:
        /*002c*/ 	.byte	0x04, 0x05
        /*002e*/ 	.short	(.L_702 - .L_701)
.L_701:
        /*0030*/ 	.word	0x00000100
        /*0034*/ 	.word	0x00000001
        /*0038*/ 	.word	0x00000001


	//----- nvinfo : EIATTR_CBANK_PARAM_SIZE
	.align		4
.L_702:
        /*003c*/ 	.byte	0x03, 0x19
        /*003e*/ 	.short	0x0278


	//----- nvinfo : EIATTR_PARAM_CBANK
	.align		4
        /*0040*/ 	.byte	0x04, 0x0a
        /*0042*/ 	.short	(.L_704 - .L_703)
	.align		4
.L_703:
        /*0044*/ 	.word	index@(.nv.constant0._ZN7cutlass13device_kernelIN5flash19enable_sm80_to_sm89INS1_16FlashAttnBwdSm80INS1_25CollectiveMainloopBwdSm80ILi2ELi2EN4cute5tupleIJNS5_1CILi64EEENS7_ILi128EEENS7_ILi96EEEEEENS_6half_tEfNS_4arch4Sm80ELb0ELb0ELb0ELb1ELb1ELb0ELb0ELb0ELi2ELi2ELi4ELi2ELb0EEENS1_24CollectiveEpilogueBwdGQAISB_fSE_Li256ELb1ELb1EEENS1_19SingleTileSchedulerILb1ELb0ELb0ELi128EEEEEEEEEvNT_6ParamsE)
        /*0048*/ 	.short	0x0210
        /*004a*/ 	.short	0x0278


	//----- nvinfo : EIATTR_SW_WAR
	.align		4
.L_704:
        /*004c*/ 	.byte	0x04, 0x36
        /*004e*/ 	.short	(.L_706 - .L_705)
.L_705:
        /*0050*/ 	.word	0x00000008
.L_706:


//--------------------- .nv.info._ZN7cutlass13device_kernelIN5flash19enable_sm80_to_sm89INS1_16FlashAttnBwdSm80INS1_25CollectiveMainloopBwdSm80ILi2ELi2EN4cute5tupleIJNS5_1CILi64EEENS7_ILi128EEENS7_ILi96EEEEEENS_6half_tEfNS_4arch4Sm80ELb0ELb1ELb0ELb0ELb0ELb0ELb0ELb0ELi2ELi2ELi4ELi2ELb0EEENS1_21CollectiveEpilogueBwdISB_SC_SE_Li256ELb0ELb0ELi2EEENS1_19SingleTileSchedulerILb0ELb0ELb0ELi128EEEEEEEEEvNT_6ParamsE --------------------------
	.section	.nv.info._ZN7cutlass13device_kernelIN5flash19enable_sm80_to_sm89INS1_16FlashAttnBwdSm80INS1_25CollectiveMainloopBwdSm80ILi2ELi2EN4cute5tupleIJNS5_1CILi64EEENS7_ILi128EEENS7_ILi96EEEEEENS_6half_tEfNS_4arch4Sm80ELb0ELb1ELb0ELb0ELb0ELb0ELb0ELb0ELi2ELi2ELi4ELi2ELb0EEENS1_21CollectiveEpilogueBwdISB_SC_SE_Li256ELb0ELb0ELi2EEENS1_19SingleTileSchedulerILb0ELb0ELb0ELi128EEEEEEEEEvNT_6ParamsE,"",@"SHT_CUDA_INFO"
	.sectionflags	@""
	.align	4


	//----- nvinfo : EIATTR_CUDA_API_VERSION
	.align		4
        /*0000*/ 	.byte	0x04, 0x37
        /*0002*/ 	.short	(.L_708 - .L_707)
.L_707:
        /*0004*/ 	.word	0x00000082


	//----- nvinfo : EIATTR_KPARAM_INFO
	.align		4
.L_708:
        /*0008*/ 	.byte	0x04, 0x17
        /*000a*/ 	.short	(.L_710 - .L_709)
.L_709:
        /*000c*/ 	.word	0x00000000
        /*0010*/ 	.short	0x0000
        /*0012*/ 	.short	0x0000
        /*0014*/ 	.byte	0x00, 0xf0, 0xc1, 0x09


	//----- nvinfo : EIATTR_SPARSE_MMA_MASK
	.align		4
.L_710:
        /*0018*/ 	.byte	0x03, 0x50
        /*001a*/ 	.short	0x0000


	//----- nvinfo : EIATTR_MAXREG_COUNT
	.align		4
        /*001c*/ 	.byte	0x03, 0x1b
        /*001e*/ 	.short	0x00ff


	//----- nvinfo : EIATTR_MERCURY_ISA_VERSION
	.align		4
        /*0020*/ 	.byte	0x03, 0x5f
        /*0022*/ 	.short	0x0101


	//----- nvinfo : EIATTR_EXIT_INSTR_OFFSETS
	.align		4
        /*0024*/ 	.byte	0x04, 0x1c
        /*0026*/ 	.short	(.L_712 - .L_711)


	//   ....[0]....
.L_711:
        /*0028*/ 	.word	0x00000010


	//----- nvinfo : EIATTR_MAX_THREADS
	.align		4
.L_712:
        /*002c*/ 	.byte	0x04, 0x05
        /*002e*/ 	.short	(.L_714 - .L_713)
.L_713:
        /*0030*/ 	.word	0x00000100
        /*0034*/ 	.word	0x00000001
        /*0038*/ 	.word	0x00000001


	//----- nvinfo : EIATTR_CBANK_PARAM_SIZE
	.align		4
.L_714:
        /*003c*/ 	.byte	0x03, 0x19
        /*003e*/ 	.short	0x0270


	//----- nvinfo : EIATTR_PARAM_CBANK
	.align		4
        /*0040*/ 	.byte	0x04, 0x0a
        /*0042*/ 	.short	(.L_716 - .L_715)
	.align		4
.L_715:
        /*0044*/ 	.word	index@(.nv.constant0._ZN7cutlass13device_kernelIN5flash19enable_sm80_to_sm89INS1_16FlashAttnBwdSm80INS1_25CollectiveMainloopBwdSm80ILi2ELi2EN4cute5tupleIJNS5_1CILi64EEENS7_ILi128EEENS7_ILi96EEEEEENS_6half_tEfNS_4arch4Sm80ELb0ELb1ELb0ELb0ELb0ELb0ELb0ELb0ELi2ELi2ELi4ELi2ELb0EEENS1_21CollectiveEpilogueBwdISB_SC_SE_Li256ELb0ELb0ELi2EEENS1_19SingleTileSchedulerILb0ELb0ELb0ELi128EEEEEEEEEvNT_6ParamsE)
        /*0048*/ 	.short	0x0210
        /*004a*/ 	.short	0x0270


	//----- nvinfo : EIATTR_SW_WAR
	.align		4
.L_716:
        /*004c*/ 	.byte	0x04, 0x36
        /*004e*/ 	.short	(.L_718 - .L_717)
.L_717:
        /*0050*/ 	.word	0x00000008
.L_718:


//--------------------- .nv.info._ZN7cutlass13device_kernelIN5flash19enable_sm80_to_sm89INS1_16FlashAttnBwdSm80INS1_25CollectiveMainloopBwdSm80ILi2ELi2EN4cute5tupleIJNS5_1CILi64EEENS7_ILi128EEENS7_ILi96EEEEEENS_6half_tEfNS_4arch4Sm80ELb0ELb1ELb0ELb0ELb1ELb0ELb0ELb0ELi2ELi2ELi4ELi2ELb0EEENS1_21CollectiveEpilogueBwdISB_SC_SE_Li256ELb0ELb0ELi2EEENS1_19SingleTileSchedulerILb0ELb0ELb0ELi128EEEEEEEEEvNT_6ParamsE --------------------------
	.section	.nv.info._ZN7cutlass13device_kernelIN5flash19enable_sm80_to_sm89INS1_16FlashAttnBwdSm80INS1_25CollectiveMainloopBwdSm80ILi2ELi2EN4cute5tupleIJNS5_1CILi64EEENS7_ILi128EEENS7_ILi96EEEEEENS_6half_tEfNS_4arch4Sm80ELb0ELb1ELb0ELb0ELb1ELb0ELb0ELb0ELi2ELi2ELi4ELi2ELb0EEENS1_21CollectiveEpilogueBwdISB_SC_SE_Li256ELb0ELb0ELi2EEENS1_19SingleTileSchedulerILb0ELb0ELb0ELi128EEEEEEEEEvNT_6ParamsE,"",@"SHT_CUDA_INFO"
	.sectionflags	@""
	.align	4


	//----- nvinfo : EIATTR_CUDA_API_VERSION
	.align		4
        /*0000*/ 	.byte	0x04, 0x37
        /*0002*/ 	.short	(.L_720 - .L_719)
.L_719:
        /*0004*/ 	.word	0x00000082


	//----- nvinfo : EIATTR_KPARAM_INFO
	.align		4
.L_720:
        /*0008*/ 	.byte	0x04, 0x17
        /*000a*/ 	.short	(.L_722 - .L_721)
.L_721:
        /*000c*/ 	.word	0x00000000
        /*0010*/ 	.short	0x0000
        /*0012*/ 	.short	0x0000
        /*0014*/ 	.byte	0x00, 0xf0, 0xc1, 0x09


	//----- nvinfo : EIATTR_SPARSE_MMA_MASK
	.align		4
.L_722:
        /*0018*/ 	.byte	0x03, 0x50
        /*001a*/ 	.short	0x0000


	//----- nvinfo : EIATTR_MAXREG_COUNT
	.align		4
        /*001c*/ 	.byte	0x03, 0x1b
        /*001e*/ 	.short	0x00ff


	//----- nvinfo : EIATTR_MERCURY_ISA_VERSION
	.align		4
        /*0020*/ 	.byte	0x03, 0x5f
        /*0022*/ 	.short	0x0101


	//----- nvinfo : EIATTR_EXIT_INSTR_OFFSETS
	.align		4
        /*0024*/ 	.byte	0x04, 0x1c
        /*0026*/ 	.short	(.L_724 - .L_723)


	//   ....[0]....
.L_723:
        /*0028*/ 	.word	0x00000010


	//----- nvinfo : EIATTR_MAX_THREADS
	.align		4
.L_724:
        /*002c*/ 	.byte	0x04, 0x05
        /*002e*/ 	.short	(.L_726 - .L_725)
.L_725:
        /*0030*/ 	.word	0x00000100
        /*0034*/ 	.word	0x00000001
        /*0038*/ 	.word	0x00000001


	//----- nvinfo : EIATTR_CBANK_PARAM_SIZE
	.align		4
.L_726:
        /*003c*/ 	.byte	0x03, 0x19
        /*003e*/ 	.short	0x0270


	//----- nvinfo : EIATTR_PARAM_CBANK
	.align		4
        /*0040*/ 	.byte	0x04, 0x0a
        /*0042*/ 	.short	(.L_728 - .L_727)
	.align		4
.L_727:
        /*0044*/ 	.word	index@(.nv.constant0._ZN7cutlass13device_kernelIN5flash19enable_sm80_to_sm89INS1_16FlashAttnBwdSm80INS1_25CollectiveMainloopBwdSm80ILi2ELi2EN4cute5tupleIJNS5_1CILi64EEENS7_ILi128EEENS7_ILi96EEEEEENS_6half_tEfNS_4arch4Sm80ELb0ELb1ELb0ELb0ELb1ELb0ELb0ELb0ELi2ELi2ELi4ELi2ELb0EEENS1_21CollectiveEpilogueBwdISB_SC_SE_Li256ELb0ELb0ELi2EEENS1_19SingleTileSchedulerILb0ELb0ELb0ELi128EEEEEEEEEvNT_6ParamsE)
        /*0048*/ 	.short	0x0210
        /*004a*/ 	.short	0x0270


	//----- nvinfo : EIATTR_SW_WAR
	.align		4
.L_728:
        /*004c*/ 	.byte	0x04, 0x36
        /*004e*/ 	.short	(.L_730 - .L_729)
.L_729:
        /*0050*/ 	.word	0x00000008
.L_730:


//--------------------- .nv.info._ZN7cutlass13device_kernelIN5flash19enable_sm80_to_sm89INS1_16FlashAttnBwdSm80INS1_25CollectiveMainloopBwdSm80ILi2ELi2EN4cute5tupleIJNS5_1CILi64EEENS7_ILi128EEENS7_ILi96EEEEEENS_6half_tEfNS_4arch4Sm80ELb0ELb1ELb0ELb0ELb0ELb0ELb0ELb0ELi2ELi2ELi4ELi2ELb0EEENS1_24CollectiveEpilogueBwdGQAISB_fSE_Li256ELb0ELb0EEENS1_19SingleTileSchedulerILb0ELb0ELb0ELi128EEEEEEEEEvNT_6ParamsE --------------------------
	.section	.nv.info._ZN7cutlass13device_kernelIN5flash19enable_sm80_to_sm89INS1_16FlashAttnBwdSm80INS1_25CollectiveMainloopBwdSm80ILi2ELi2EN4cute5tupleIJNS5_1CILi64EEENS7_ILi128EEENS7_ILi96EEEEEENS_6half_tEfNS_4arch4Sm80ELb0ELb1ELb0ELb0ELb0ELb0ELb0ELb0ELi2ELi2ELi4ELi2ELb0EEENS1_24CollectiveEpilogueBwdGQAISB_fSE_Li256ELb0ELb0EEENS1_19SingleTileSchedulerILb0ELb0ELb0ELi128EEEEEEEEEvNT_6ParamsE,"",@"SHT_CUDA_INFO"
	.sectionflags	@""
	.align	4


	//----- nvinfo : EIATTR_CUDA_API_VERSION
	.align		4
        /*0000*/ 	.byte	0x04, 0x37
        /*0002*/ 	.short	(.L_732 - .L_731)
.L_731:
        /*0004*/ 	.word	0x00000082


	//----- nvinfo : EIATTR_KPARAM_INFO
	.align		4
.L_732:
        /*0008*/ 	.byte	0x04, 0x17
        /*000a*/ 	.short	(.L_734 - .L_733)
.L_733:
        /*000c*/ 	.word	0x00000000
        /*0010*/ 	.short	0x0000
        /*0012*/ 	.short	0x0000
        /*0014*/ 	.byte	0x00, 0xf0, 0xe1, 0x09


	//----- nvinfo : EIATTR_SPARSE_MMA_MASK
	.align		4
.L_734:
        /*0018*/ 	.byte	0x03, 0x50
        /*001a*/ 	.short	0x0000


	//----- nvinfo : EIATTR_MAXREG_COUNT
	.align		4
        /*001c*/ 	.byte	0x03, 0x1b
        /*001e*/ 	.short	0x00ff


	//----- nvinfo : EIATTR_MERCURY_ISA_VERSION
	.align		4
        /*0020*/ 	.byte	0x03, 0x5f
        /*0022*/ 	.short	0x0101


	//----- nvinfo : EIATTR_EXIT_INSTR_OFFSETS
	.align		4
        /*0024*/ 	.byte	0x04, 0x1c
        /*0026*/ 	.short	(.L_736 - .L_735)


	//   ....[0]....
.L_735:
        /*0028*/ 	.word	0x00000010


	//----- nvinfo : EIATTR_MAX_THREADS
	.align		4
.L_736:
        /*002c*/ 	.byte	0x04, 0x05
        /*002e*/ 	.short	(.L_738 - .L_737)
.L_737:
        /*0030*/ 	.word	0x00000100
        /*0034*/ 	.word	0x00000001
        /*0038*/ 	.word	0x00000001


	//----- nvinfo : EIATTR_CBANK_PARAM_SIZE
	.align		4
.L_738:
        /*003c*/ 	.byte	0x03, 0x19
        /*003e*/ 	.short	0x0278


	//----- nvinfo : EIATTR_PARAM_CBANK
	.align		4
        /*0040*/ 	.byte	0x04, 0x0a
        /*0042*/ 	.short	(.L_740 - .L_739)
	.align		4
.L_739:
        /*0044*/ 	.word	index@(.nv.constant0._ZN7cutlass13device_kernelIN5flash19enable_sm80_to_sm89INS1_16FlashAttnBwdSm80INS1_25CollectiveMainloopBwdSm80ILi2ELi2EN4cute5tupleIJNS5_1CILi64EEENS7_ILi128EEENS7_ILi96EEEEEENS_6half_tEfNS_4arch4Sm80ELb0ELb1ELb0ELb0ELb0ELb0ELb0ELb0ELi2ELi2ELi4ELi2ELb0EEENS1_24CollectiveEpilogueBwdGQAISB_fSE_Li256ELb0ELb0EEENS1_19SingleTileSchedulerILb0ELb0ELb0ELi128EEEEEEEEEvNT_6ParamsE)
        /*0048*/ 	.short	0x0210
        /*004a*/ 	.short	0x0278


	//----- nvinfo : EIATTR_SW_WAR
	.align		4
.L_740:
        /*004c*/ 	.byte	0x04, 0x36
        /*004e*/ 	.short	(.L_742 - .L_741)
.L_741:
        /*0050*/ 	.word	0x00000008
.L_742:


//--------------------- .nv.info._ZN7cutlass13device_kernelIN5flash19enable_sm80_to_sm89INS1_16FlashAttnBwdSm80INS1_25CollectiveMainloopBwdSm80ILi2ELi2EN4cute5tupleIJNS5_1CILi64EEENS7_ILi128EEENS7_ILi96EEEEEENS_6half_tEfNS_4arch4Sm80ELb0ELb1ELb0ELb0ELb1ELb0ELb0ELb0ELi2ELi2ELi4ELi2ELb0EEENS1_24CollectiveEpilogueBwdGQAISB_fSE_Li256ELb0ELb1EEENS1_19SingleTileSchedulerILb0ELb0ELb0ELi128EEEEEEEEEvNT_6ParamsE --------------------------
	.section	.nv.info._ZN7cutlass13device_kernelIN5flash19enable_sm80_to_sm89INS1_16FlashAttnBwdSm80INS1_25CollectiveMainloopBwdSm80ILi2ELi2EN4cute5tupleIJNS5_1CILi64EEENS7_ILi128EEENS7_ILi96EEEEEENS_6half_tEfNS_4arch4Sm80ELb0ELb1ELb0ELb0ELb1ELb0ELb0ELb0ELi2ELi2ELi4ELi2ELb0EEENS1_24CollectiveEpilogueBwdGQAISB_fSE_Li256ELb0ELb1EEENS1_19SingleTileSchedulerILb0ELb0ELb0ELi128EEEEEEEEEvNT_6ParamsE,"",@"SHT_CUDA_INFO"
	.sectionflags	@""
	.align	4


	//----- nvinfo : EIATTR_CUDA_API_VERSION
	.align		4
        /*0000*/ 	.byte	0x04, 0x37
        /*0002*/ 	.short	(.L_744 - .L_743)
.L_743:
        /*0004*/ 	.word	0x00000082


	//----- nvinfo : EIATTR_KPARAM_INFO
	.align		4
.L_744:
        /*0008*/ 	.byte	0x04, 0x17
        /*000a*/ 	.short	(.L_746 - .L_745)
.L_745:
        /*000c*/ 	.word	0x00000000
        /*0010*/ 	.short	0x0000
        /*0012*/ 	.short	0x0000
        /*0014*/ 	.byte	0x00, 0xf0, 0xe1, 0x09


	//----- nvinfo : EIATTR_SPARSE_MMA_MASK
	.align		4
.L_746:
        /*0018*/ 	.byte	0x03, 0x50
        /*001a*/ 	.short	0x0000


	//----- nvinfo : EIATTR_MAXREG_COUNT
	.align		4
        /*001c*/ 	.byte	0x03, 0x1b
        /*001e*/ 	.short	0x00ff


	//----- nvinfo : EIATTR_MERCURY_ISA_VERSION
	.align		4
        /*0020*/ 	.byte	0x03, 0x5f
        /*0022*/ 	.short	0x0101


	//----- nvinfo : EIATTR_EXIT_INSTR_OFFSETS
	.align		4
        /*0024*/ 	.byte	0x04, 0x1c
        /*0026*/ 	.short	(.L_748 - .L_747)


	//   ....[0]....
.L_747:
        /*0028*/ 	.word	0x00000010


	//----- nvinfo : EIATTR_MAX_THREADS
	.align		4
.L_748:
        /*002c*/ 	.byte	0x04, 0x05
        /*002e*/ 	.short	(.L_750 - .L_749)
.L_749:
        /*0030*/ 	.word	0x00000100
        /*0034*/ 	.word	0x00000001
        /*0038*/ 	.word	0x00000001


	//----- nvinfo : EIATTR_CBANK_PARAM_SIZE
	.align		4
.L_750:
        /*003c*/ 	.byte	0x03, 0x19
        /*003e*/ 	.short	0x0278


	//----- nvinfo : EIATTR_PARAM_CBANK
	.align		4
        /*0040*/ 	.byte	0x04, 0x0a
        /*0042*/ 	.short	(.L_752 - .L_751)
	.align		4
.L_751:
        /*0044*/ 	.word	index@(.nv.constant0._ZN7cutlass13device_kernelIN5flash19enable_sm80_to_sm89INS1_16FlashAttnBwdSm80INS1_25CollectiveMainloopBwdSm80ILi2ELi2EN4cute5tupleIJNS5_1CILi64EEENS7_ILi128EEENS7_ILi96EEEEEENS_6half_tEfNS_4arch4Sm80ELb0ELb1ELb0ELb0ELb1ELb0ELb0ELb0ELi2ELi2ELi4ELi2ELb0EEENS1_24CollectiveEpilogueBwdGQAISB_fSE_Li256ELb0ELb1EEENS1_19SingleTileSchedulerILb0ELb0ELb0ELi128EEEEEEEEEvNT_6ParamsE)
        /*0048*/ 	.short	0x0210
        /*004a*/ 	.short	0x0278


	//----- nvinfo : EIATTR_SW_WAR
	.align		4
.L_752:
        /*004c*/ 	.byte	0x04, 0x36
        /*004e*/ 	.short	(.L_754 - .L_753)
.L_753:
        /*0050*/ 	.word	0x00000008
.L_754:


//--------------------- .nv.info._ZN7cutlass13device_kernelIN5flash19enable_sm80_to_sm89INS1_16FlashAttnBwdSm80INS1_25CollectiveMainloopBwdSm80ILi2ELi2EN4cute5tupleIJNS5_1CILi64EEENS7_ILi128EEENS7_ILi96EEEEEENS_6half_tEfNS_4arch4Sm80ELb0ELb1ELb0ELb1ELb0ELb0ELb0ELb0ELi2ELi2ELi4ELi2ELb0EEENS1_21CollectiveEpilogueBwdISB_SC_SE_Li256ELb1ELb0ELi2EEENS1_19SingleTileSchedulerILb1ELb0ELb0ELi128EEEEEEEEEvNT_6ParamsE --------------------------
	.section	.nv.info._ZN7cutlass13device_kernelIN5flash19enable_sm80_to_sm89INS1_16FlashAttnBwdSm80INS1_25CollectiveMainloopBwdSm80ILi2ELi2EN4cute5tupleIJNS5_1CILi64EEENS7_ILi128EEENS7_ILi96EEEEEENS_6half_tEfNS_4arch4Sm80ELb0ELb1ELb0ELb1ELb0ELb0ELb0ELb0ELi2ELi2ELi4ELi2ELb0EEENS1_21CollectiveEpilogueBwdISB_SC_SE_Li256ELb1ELb0ELi2EEENS1_19SingleTileSchedulerILb1ELb0ELb0ELi128EEEEEEEEEvNT_6ParamsE,"",@"SHT_CUDA_INFO"
	.sectionflags	@""
	.align	4


	//----- nvinfo : EIATTR_CUDA_API_VERSION
	.align		4
        /*0000*/ 	.byte	0x04, 0x37
        /*0002*/ 	.short	(.L_756 - .L_755)
.L_755:
        /*0004*/ 	.word	0x00000082


	//----- nvinfo : EIATTR_KPARAM_INFO
	.align		4
.L_756:
        /*0008*/ 	.byte	0x04, 0x17
        /*000a*/ 	.short	(.L_758 - .L_757)
.L_757:
        /*000c*/ 	.word	0x00000000
        /*0010*/ 	.short	0x0000
        /*0012*/ 	.short	0x0000
        /*0014*/ 	.byte	0x00, 0xf0, 0xc1, 0x09


	//----- nvinfo : EIATTR_SPARSE_MMA_MASK
	.align		4
.L_758:
        /*0018*/ 	.byte	0x03, 0x50
        /*001a*/ 	.short	0x0000


	//----- nvinfo : EIATTR_MAXREG_COUNT
	.align		4
        /*001c*/ 	.byte	0x03, 0x1b
        /*001e*/ 	.short	0x00ff


	//----- nvinfo : EIATTR_MERCURY_ISA_VERSION
	.align		4
        /*0020*/ 	.byte	0x03, 0x5f
        /*0022*/ 	.short	0x0101


	//----- nvinfo : EIATTR_EXIT_INSTR_OFFSETS
	.align		4
        /*0024*/ 	.byte	0x04, 0x1c
        /*0026*/ 	.short	(.L_760 - .L_759)


	//   ....[0]....
.L_759:
        /*0028*/ 	.word	0x00000010


	//----- nvinfo : EIATTR_MAX_THREADS
	.align		4
.L_760:
        /*002c*/ 	.byte	0x04, 0x05
        /*002e*/ 	.short	(.L_762 - .L_761)
.L_761:
        /*0030*/ 	.word	0x00000100
        /*0034*/ 	.word	0x00000001
        /*0038*/ 	.word	0x00000001


	//----- nvinfo : EIATTR_CBANK_PARAM_SIZE
	.align		4
.L_762:
        /*003c*/ 	.byte	0x03, 0x19
        /*003e*/ 	.short	0x0270


	//----- nvinfo : EIATTR_PARAM_CBANK
	.align		4
        /*0040*/ 	.byte	0x04, 0x0a
        /*0042*/ 	.short	(.L_764 - .L_763)
	.align		4
.L_763:
        /*0044*/ 	.word	index@(.nv.constant0._ZN7cutlass13device_kernelIN5flash19enable_sm80_to_sm89INS1_16FlashAttnBwdSm80INS1_25CollectiveMainloopBwdSm80ILi2ELi2EN4cute5tupleIJNS5_1CILi64EEENS7_ILi128EEENS7_ILi96EEEEEENS_6half_tEfNS_4arch4Sm80ELb0ELb1ELb0ELb1ELb0ELb0ELb0ELb0ELi2ELi2ELi4ELi2ELb0EEENS1_21CollectiveEpilogueBwdISB_SC_SE_Li256ELb1ELb0ELi2EEENS1_19SingleTileSchedulerILb1ELb0ELb0ELi128EEEEEEEEEvNT_6ParamsE)
        /*0048*/ 	.short	0x0210
        /*004a*/ 	.short	0x0270


	//----- nvinfo : EIATTR_SW_WAR
	.align		4
.L_764:
        /*004c*/ 	.byte	0x04, 0x36
        /*004e*/ 	.short	(.L_766 - .L_765)
.L_765:
        /*0050*/ 	.word	0x00000008
.L_766:


//--------------------- .nv.info._ZN7cutlass13device_kernelIN5flash19enable_sm80_to_sm89INS1_16FlashAttnBwdSm80INS1_25CollectiveMainloopBwdSm80ILi2ELi2EN4cute5tupleIJNS5_1CILi64EEENS7_ILi128EEENS7_ILi96EEEEEENS_6half_tEfNS_4arch4Sm80ELb0ELb1ELb0ELb1ELb1ELb0ELb0ELb0ELi2ELi2ELi4ELi2ELb0EEENS1_21CollectiveEpilogueBwdISB_SC_SE_Li256ELb1ELb0ELi2EEENS1_19SingleTileSchedulerILb1ELb0ELb0ELi128EEEEEEEEEvNT_6ParamsE --------------------------
	.section	.nv.info._ZN7cutlass13device_kernelIN5flash19enable_sm80_to_sm89INS1_16FlashAttnBwdSm80INS1_25CollectiveMainloopBwdSm80ILi2ELi2EN4cute5tupleIJNS5_1CILi64EEENS7_ILi128EEENS7_ILi96EEEEEENS_6half_tEfNS_4arch4Sm80ELb0ELb1ELb0ELb1ELb1ELb0ELb0ELb0ELi2ELi2ELi4ELi2ELb0EEENS1_21CollectiveEpilogueBwdISB_SC_SE_Li256ELb1ELb0ELi2EEENS1_19SingleTileSchedulerILb1ELb0ELb0ELi128EEEEEEEEEvNT_6ParamsE,"",@"SHT_CUDA_INFO"
	.sectionflags	@""
	.align	4


	//----- nvinfo : EIATTR_CUDA_API_VERSION
	.align		4
        /*0000*/ 	.byte	0x04, 0x37
        /*0002*/ 	.short	(.L_768 - .L_767)
.L_767:
        /*0004*/ 	.word	0x00000082


	//----- nvinfo : EIATTR_KPARAM_INFO
	.align		4
.L_768:
        /*0008*/ 	.byte	0x04, 0x17
        /*000a*/ 	.short	(.L_770 - .L_769)
.L_769:
        /*000c*/ 	.word	0x00000000
        /*0010*/ 	.short	0x0000
        /*0012*/ 	.short	0x0000
        /*0014*/ 	.byte	0x00, 0xf0, 0xc1, 0x09


	//----- nvinfo : EIATTR_SPARSE_MMA_MASK
	.align		4
.L_770:
        /*0018*/ 	.byte	0x03, 0x50
        /*001a*/ 	.short	0x0000


	//----- nvinfo : EIATTR_MAXREG_COUNT
	.align		4
        /*001c*/ 	.byte	0x03, 0x1b
        /*001e*/ 	.short	0x00ff


	//----- nvinfo : EIATTR_MERCURY_ISA_VERSION
	.align		4
        /*0020*/ 	.byte	0x03, 0x5f
        /*0022*/ 	.short	0x0101


	//----- nvinfo : EIATTR_EXIT_INSTR_OFFSETS
	.align		4
        /*0024*/ 	.byte	0x04, 0x1c
        /*0026*/ 	.short	(.L_772 - .L_771)


	//   ....[0]....
.L_771:
        /*0028*/ 	.word	0x00000010


	//----- nvinfo : EIATTR_MAX_THREADS
	.align		4
.L_772:
        /*002c*/ 	.byte	0x04, 0x05
        /*002e*/ 	.short	(.L_774 - .L_773)
.L_773:
        /*0030*/ 	.word	0x00000100
        /*0034*/ 	.word	0x00000001
        /*0038*/ 	.word	0x00000001


	//----- nvinfo : EIATTR_CBANK_PARAM_SIZE
	.align		4
.L_774:
        /*003c*/ 	.byte	0x03, 0x19
        /*003e*/ 	.short	0x0270


	//----- nvinfo : EIATTR_PARAM_CBANK
	.align		4
        /*0040*/ 	.byte	0x04, 0x0a
        /*0042*/ 	.short	(.L_776 - .L_775)
	.align		4
.L_775:
        /*0044*/ 	.word	index@(.nv.constant0._ZN7cutlass13device_kernelIN5flash19enable_sm80_to_sm89INS1_16FlashAttnBwdSm80INS1_25CollectiveMainloopBwdSm80ILi2ELi2EN4cute5tupleIJNS5_1CILi64EEENS7_ILi128EEENS7_ILi96EEEEEENS_6half_tEfNS_4arch4Sm80ELb0ELb1ELb0ELb1ELb1ELb0ELb0ELb0ELi2ELi2ELi4ELi2ELb0EEENS1_21CollectiveEpilogueBwdISB_SC_SE_Li256ELb1ELb0ELi2EEENS1_19SingleTileSchedulerILb1ELb0ELb0ELi128EEEEEEEEEvNT_6ParamsE)
        /*0048*/ 	.short	0x0210
        /*004a*/ 	.short	0x0270


	//----- nvinfo : EIATTR_SW_WAR
	.align		4
.L_776:
        /*004c*/ 	.byte	0x04, 0x36
        /*004e*/ 	.short	(.L_778 - .L_777)
.L_777:
        /*0050*/ 	.word	0x00000008
.L_778:


//--------------------- .nv.info._ZN7cutlass13device_kernelIN5flash19enable_sm80_to_sm89INS1_16FlashAttnBwdSm80INS1_25CollectiveMainloopBwdSm80ILi2ELi2EN4cute5tupleIJNS5_1CILi64EEENS7_ILi128EEENS7_ILi96EEEEEENS_6half_tEfNS_4arch4Sm80ELb0ELb1ELb0ELb1ELb0ELb0ELb0ELb0ELi2ELi2ELi4ELi2ELb0EEENS1_24CollectiveEpilogueBwdGQAISB_fSE_Li256ELb1ELb0EEENS1_19SingleTileSchedulerILb1ELb0ELb0ELi128EEEEEEEEEvNT_6ParamsE --------------------------
	.section	.nv.info._ZN7cutlass13device_kernelIN5flash19enable_sm80_to_sm89INS1_16FlashAttnBwdSm80INS1_25CollectiveMainloopBwdSm80ILi2ELi2EN4cute5tupleIJNS5_1CILi64EEENS7_ILi128EEENS7_ILi96EEEEEENS_6half_tEfNS_4arch4Sm80ELb0ELb1ELb0ELb1ELb0ELb0ELb0ELb0ELi2ELi2ELi4ELi2ELb0EEENS1_24CollectiveEpilogueBwdGQAISB_fSE_Li256ELb1ELb0EEENS1_19SingleTileSchedulerILb1ELb0ELb0ELi128EEEEEEEEEvNT_6ParamsE,"",@"SHT_CUDA_INFO"
	.sectionflags	@""
	.align	4


	//----- nvinfo : EIATTR_CUDA_API_VERSION
	.align		4
        /*0000*/ 	.byte	0x04, 0x37
        /*0002*/ 	.short	(.L_780 - .L_779)
.L_779:
        /*0004*/ 	.word	0x00000082


	//----- nvinfo : EIATTR_KPARAM_INFO
	.align		4
.L_780:
        /*0008*/ 	.byte	0x04, 0x17
        /*000a*/ 	.short	(.L_782 - .L_781)
.L_781:
        /*000c*/ 	.word	0x00000000
        /*0010*/ 	.short	0x0000
        /*0012*/ 	.short	0x0000
        /*0014*/ 	.byte	0x00, 0xf0, 0xe1, 0x09


	//----- nvinfo : EIATTR_SPARSE_MMA_MASK
	.align		4
.L_782:
        /*0018*/ 	.byte	0x03, 0x50
        /*001a*/ 	.short	0x0000


	//----- nvinfo : EIATTR_MAXREG_COUNT
	.align		4
        /*001c*/ 	.byte	0x03, 0x1b
        /*001e*/ 	.short	0x00ff


	//----- nvinfo : EIATTR_MERCURY_ISA_VERSION
	.align		4
        /*0020*/ 	.byte	0x03, 0x5f
        /*0022*/ 	.short	0x0101


	//----- nvinfo : EIATTR_EXIT_INSTR_OFFSETS
	.align		4
        /*0024*/ 	.byte	0x04, 0x1c
        /*0026*/ 	.short	(.L_784 - .L_783)


	//   ....[0]....
.L_783:
        /*0028*/ 	.word	0x00000010


	//----- nvinfo : EIATTR_MAX_THREADS
	.align		4
.L_784:
        /*002c*/ 	.byte	0x04, 0x05
        /*002e*/ 	.short	(.L_786 - .L_785)
.L_785:
        /*0030*/ 	.word	0x00000100
        /*0034*/ 	.word	0x00000001
        /*0038*/ 	.word	0x00000001


	//----- nvinfo : EIATTR_CBANK_PARAM_SIZE
	.align		4
.L_786:
        /*003c*/ 	.byte	0x03, 0x19
        /*003e*/ 	.short	0x0278


	//----- nvinfo : EIATTR_PARAM_CBANK
	.align		4
        /*0040*/ 	.byte	0x04, 0x0a
        /*0042*/ 	.short	(.L_788 - .L_787)
	.align		4
.L_787:
        /*0044*/ 	.word	index@(.nv.constant0._ZN7cutlass13device_kernelIN5flash19enable_sm80_to_sm89INS1_16FlashAttnBwdSm80INS1_25CollectiveMainloopBwdSm80ILi2ELi2EN4cute5tupleIJNS5_1CILi64EEENS7_ILi128EEENS7_ILi96EEEEEENS_6half_tEfNS_4arch4Sm80ELb0ELb1ELb0ELb1ELb0ELb0ELb0ELb0ELi2ELi2ELi4ELi2ELb0EEENS1_24CollectiveEpilogueBwdGQAISB_fSE_Li256ELb1ELb0EEENS1_19SingleTileSchedulerILb1ELb0ELb0ELi128EEEEEEEEEvNT_6ParamsE)
        /*0048*/ 	.short	0x0210
        /*004a*/ 	.short	0x0278


	//----- nvinfo : EIATTR_SW_WAR
	.align		4
.L_788:
        /*004c*/ 	.byte	0x04, 0x36
        /*004e*/ 	.short	(.L_790 - .L_789)
.L_789:
        /*0050*/ 	.word	0x00000008
.L_790:


//--------------------- .nv.info._ZN7cutlass13device_kernelIN5flash19enable_sm80_to_sm89INS1_16FlashAttnBwdSm80INS1_25CollectiveMainloopBwdSm80ILi2ELi2EN4cute5tupleIJNS5_1CILi64EEENS7_ILi128EEENS7_ILi96EEEEEENS_6half_tEfNS_4arch4Sm80ELb0ELb1ELb0ELb1ELb1ELb0ELb0ELb0ELi2ELi2ELi4ELi2ELb0EEENS1_24CollectiveEpilogueBwdGQAISB_fSE_Li256ELb1ELb1EEENS1_19SingleTileSchedulerILb1ELb0ELb0ELi128EEEEEEEEEvNT_6ParamsE --------------------------
	.section	.nv.info._ZN7cutlass13device_kernelIN5flash19enable_sm80_to_sm89INS1_16FlashAttnBwdSm80INS1_25CollectiveMainloopBwdSm80ILi2ELi2EN4cute5tupleIJNS5_1CILi64EEENS7_ILi128EEENS7_ILi96EEEEEENS_6half_tEfNS_4arch4Sm80ELb0ELb1ELb0ELb1ELb1ELb0ELb0ELb0ELi2ELi2ELi4ELi2ELb0EEENS1_24CollectiveEpilogueBwdGQAISB_fSE_Li256ELb1ELb1EEENS1_19SingleTileSchedulerILb1ELb0ELb0ELi128EEEEEEEEEvNT_6ParamsE,"",@"SHT_CUDA_INFO"
	.sectionflags	@""
	.align	4


	//----- nvinfo : EIATTR_CUDA_API_VERSION
	.align		4
        /*0000*/ 	.byte	0x04, 0x37
        /*0002*/ 	.short	(.L_792 - .L_791)
.L_791:
        /*0004*/ 	.word	0x00000082


	//----- nvinfo : EIATTR_KPARAM_INFO
	.align		4
.L_792:
        /*0008*/ 	.byte	0x04, 0x17
        /*000a*/ 	.short	(.L_794 - .L_793)
.L_793:
        /*000c*/ 	.word	0x00000000
        /*0010*/ 	.short	0x0000
        /*0012*/ 	.short	0x0000
        /*0014*/ 	.byte	0x00, 0xf0, 0xe1, 0x09


	//----- nvinfo : EIATTR_SPARSE_MMA_MASK
	.align		4
.L_794:
        /*0018*/ 	.byte	0x03, 0x50
        /*001a*/ 	.short	0x0000


	//----- nvinfo : EIATTR_MAXREG_COUNT
	.align		4
        /*001c*/ 	.byte	0x03, 0x1b
        /*001e*/ 	.short	0x00ff


	//----- nvinfo : EIATTR_MERCURY_ISA_VERSION
	.align		4
        /*0020*/ 	.byte	0x03, 0x5f
        /*0022*/ 	.short	0x0101


	//----- nvinfo : EIATTR_EXIT_INSTR_OFFSETS
	.align		4
        /*0024*/ 	.byte	0x04, 0x1c
        /*0026*/ 	.short	(.L_796 - .L_795)


	//   ....[0]....
.L_795:
        /*0028*/ 	.word	0x00000010


	//----- nvinfo : EIATTR_MAX_THREADS
	.align		4
.L_796:
        /*002c*/ 	.byte	0x04, 0x05
        /*002e*/ 	.short	(.L_798 - .L_797)
.L_797:
        /*0030*/ 	.word	0x00000100
        /*0034*/ 	.word	0x00000001
        /*0038*/ 	.word	0x00000001


	//----- nvinfo : EIATTR_CBANK_PARAM_SIZE
	.align		4
.L_798:
        /*003c*/ 	.byte	0x03, 0x19
        /*003e*/ 	.short	0x0278


	//----- nvinfo : EIATTR_PARAM_CBANK
	.align		4
        /*0040*/ 	.byte	0x04, 0x0a
        /*0042*/ 	.short	(.L_800 - .L_799)
	.align		4
.L_799:
        /*0044*/ 	.word	index@(.nv.constant0._ZN7cutlass13device_kernelIN5flash19enable_sm80_to_sm89INS1_16FlashAttnBwdSm80INS1_25CollectiveMainloopBwdSm80ILi2ELi2EN4cute5tupleIJNS5_1CILi64EEENS7_ILi128EEENS7_ILi96EEEEEENS_6half_tEfNS_4arch4Sm80ELb0ELb1ELb0ELb1ELb1ELb0ELb0ELb0ELi2ELi2ELi4ELi2ELb0EEENS1_24CollectiveEpilogueBwdGQAISB_fSE_Li256ELb1ELb1EEENS1_19SingleTileSchedulerILb1ELb0ELb0ELi128EEEEEEEEEvNT_6ParamsE)
        /*0048*/ 	.short	0x0210
        /*004a*/ 	.short	0x0278


	//----- nvinfo : EIATTR_SW_WAR
	.align		4
.L_800:
        /*004c*/ 	.byte	0x04, 0x36
        /*004e*/ 	.short	(.L_802 - .L_801)
.L_801:
        /*0050*/ 	.word	0x00000008
.L_802:


//--------------------- .nv.info._ZN7cutlass13device_kernelIN5flash19enable_sm80_to_sm89INS1_16FlashAttnBwdSm80INS1_25CollectiveMainloopBwdSm80ILi2ELi2EN4cute5tupleIJNS5_1CILi64EEENS7_ILi128EEENS7_ILi96EEEEEENS_6half_tEfNS_4arch4Sm80ELb1ELb0ELb0ELb0ELb0ELb0ELb0ELb0ELi2ELi2ELi4ELi2ELb0EEENS1_21CollectiveEpilogueBwdISB_SC_SE_Li256ELb0ELb0ELi2EEENS1_25SingleTileBwdLPTSchedulerILb0ELi128ELb0EEEEEEEEEvNT_6ParamsE --------------------------
	.section	.nv.info._ZN7cutlass13device_kernelIN5flash19enable_sm80_to_sm89INS1_16FlashAttnBwdSm80INS1_25CollectiveMainloopBwdSm80ILi2ELi2EN4cute5tupleIJNS5_1CILi64EEENS7_ILi128EEENS7_ILi96EEEEEENS_6half_tEfNS_4arch4Sm80ELb1ELb0ELb0ELb0ELb0ELb0ELb0ELb0ELi2ELi2ELi4ELi2ELb0EEENS1_21CollectiveEpilogueBwdISB_SC_SE_Li256ELb0ELb0ELi2EEENS1_25SingleTileBwdLPTSchedulerILb0ELi128ELb0EEEEEEEEEvNT_6ParamsE,"",@"SHT_CUDA_INFO"
	.sectionflags	@""
	.align	4


	//----- nvinfo : EIATTR_CUDA_API_VERSION
	.align		4
        /*0000*/ 	.byte	0x04, 0x37
        /*0002*/ 	.short	(.L_804 - .L_803)
.L_803:
        /*0004*/ 	.word	0x00000082


	//----- nvinfo : EIATTR_KPARAM_INFO
	.align		4
.L_804:
        /*0008*/ 	.byte	0x04, 0x17
        /*000a*/ 	.short	(.L_806 - .L_805)
.L_805:
        /*000c*/ 	.word	0x00000000
        /*0010*/ 	.short	0x0000
        /*0012*/ 	.short	0x0000
        /*0014*/ 	.byte	0x00, 0xf0, 0x21, 0x0a


	//----- nvinfo : EIATTR_SPARSE_MMA_MASK
	.align		4
.L_806:
        /*0018*/ 	.byte	0x03, 0x50
        /*001a*/ 	.short	0x0000


	//----- nvinfo : EIATTR_MAXREG_COUNT
	.align		4
        /*001c*/ 	.byte	0x03, 0x1b
        /*001e*/ 	.short	0x00ff


	//----- nvinfo : EIATTR_MERCURY_ISA_VERSION
	.align		4
        /*0020*/ 	.byte	0x03, 0x5f
        /*0022*/ 	.short	0x0101


	//----- nvinfo : EIATTR_EXIT_INSTR_OFFSETS
	.align		4
        /*0024*/ 	.byte	0x04, 0x1c
        /*0026*/ 	.short	(.L_808 - .L_807)


	//   ....[0]....
.L_807:
        /*0028*/ 	.word	0x00000010


	//----- nvinfo : EIATTR_MAX_THREADS
	.align		4
.L_808:
        /*002c*/ 	.byte	0x04, 0x05
        /*002e*/ 	.short	(.L_810 - .L_809)
.L_809:
        /*0030*/ 	.word	0x00000100
        /*0034*/ 	.word	0x00000001
        /*0038*/ 	.word	0x00000001


	//----- nvinfo : EIATTR_CBANK_PARAM_SIZE
	.align		4
.L_810:
        /*003c*/ 	.byte	0x03, 0x19
        /*003e*/ 	.short	0x0288


	//----- nvinfo : EIATTR_PARAM_CBANK
	.align		4
        /*0040*/ 	.byte	0x04, 0x0a
        /*0042*/ 	.short	(.L_812 - .L_811)
	.align		4
.L_811:
        /*0044*/ 	.word	index@(.nv.constant0._ZN7cutlass13device_kernelIN5flash19enable_sm80_to_sm89INS1_16FlashAttnBwdSm80INS1_25CollectiveMainloopBwdSm80ILi2ELi2EN4cute5tupleIJNS5_1CILi64EEENS7_ILi128EEENS7_ILi96EEEEEENS_6half_tEfNS_4arch4Sm80ELb1ELb0ELb0ELb0ELb0ELb0ELb0ELb0ELi2ELi2ELi4ELi2ELb0EEENS1_21CollectiveEpilogueBwdISB_SC_SE_Li256ELb0ELb0ELi2EEENS1_25SingleTileBwdLPTSchedulerILb0ELi128ELb0EEEEEEEEEvNT_6ParamsE)
        /*0048*/ 	.short	0x0210
        /*004a*/ 	.short	0x0288


	//----- nvinfo : EIATTR_SW_WAR
	.align		4
.L_812:
        /*004c*/ 	.byte	0x04, 0x36
        /*004e*/ 	.short	(.L_814 - .L_813)
.L_813:
        /*0050*/ 	.word	0x00000008
.L_814:


//--------------------- .nv.info._ZN7cutlass13device_kernelIN5flash19enable_sm80_to_sm89INS1_16FlashAttnBwdSm80INS1_25CollectiveMainloopBwdSm80ILi2ELi2EN4cute5tupleIJNS5_1CILi64EEENS7_ILi128EEENS7_ILi96EEEEEENS_6half_tEfNS_4arch4Sm80ELb1ELb0ELb0ELb0ELb1ELb0ELb0ELb0ELi2ELi2ELi4ELi2ELb0EEENS1_21CollectiveEpilogueBwdISB_SC_SE_Li256ELb0ELb0ELi2EEENS1_25SingleTileBwdLPTSchedulerILb0ELi128ELb1EEEEEEEEEvNT_6ParamsE --------------------------
	.section	.nv.info._ZN7cutlass13device_kernelIN5flash19enable_sm80_to_sm89INS1_16FlashAttnBwdSm80INS1_25CollectiveMainloopBwdSm80ILi2ELi2EN4cute5tupleIJNS5_1CILi64EEENS7_ILi128EEENS7_ILi96EEEEEENS_6half_tEfNS_4arch4Sm80ELb1ELb0ELb0ELb0ELb1ELb0ELb0ELb0ELi2ELi2ELi4ELi2ELb0EEENS1_21CollectiveEpilogueBwdISB_SC_SE_Li256ELb0ELb0ELi2EEENS1_25SingleTileBwdLPTSchedulerILb0ELi128ELb1EEEEEEEEEvNT_6ParamsE,"",@"SHT_CUDA_INFO"
	.sectionflags	@""
	.align	4


	//----- nvinfo : EIATTR_CUDA_API_VERSION
	.align		4
        /*0000*/ 	.byte	0x04, 0x37
        /*0002*/ 	.short	(.L_816 - .L_815)
.L_815:
        /*0004*/ 	.word	0x00000082


	//----- nvinfo : EIATTR_KPARAM_INFO
	.align		4
.L_816:
        /*0008*/ 	.byte	0x04, 0x17
        /*000a*/ 	.short	(.L_818 - .L_817)
.L_817:
        /*000c*/ 	.word	0x00000000
        /*0010*/ 	.short	0x0000
        /*0012*/ 	.short	0x0000
        /*0014*/ 	.byte	0x00, 0xf0, 0x21, 0x0a


	//----- nvinfo : EIATTR_SPARSE_MMA_MASK
	.align		4
.L_818:
        /*0018*/ 	.byte	0x03, 0x50
        /*001a*/ 	.short	0x0000


	//----- nvinfo : EIATTR_MAXREG_COUNT
	.align		4
        /*001c*/ 	.byte	0x03, 0x1b
        /*001e*/ 	.short	0x00ff


	//----- nvinfo : EIATTR_MERCURY_ISA_VERSION
	.align		4
        /*0020*/ 	.byte	0x03, 0x5f
        /*0022*/ 	.short	0x0101


	//----- nvinfo : EIATTR_EXIT_INSTR_OFFSETS
	.align		4
        /*0024*/ 	.byte	0x04, 0x1c
        /*0026*/ 	.short	(.L_820 - .L_819)


	//   ....[0]....
.L_819:
        /*0028*/ 	.word	0x00000010


	//----- nvinfo : EIATTR_MAX_THREADS
	.align		4
.L_820:
        /*002c*/ 	.byte	0x04, 0x05
        /*002e*/ 	.short	(.L_822 - .L_821)
.L_821:
        /*0030*/ 	.word	0x00000100
        /*0034*/ 	.word	0x00000001
        /*0038*/ 	.word	0x00000001


	//----- nvinfo : EIATTR_CBANK_PARAM_SIZE
	.align		4
.L_822:
        /*003c*/ 	.byte	0x03, 0x19
        /*003e*/ 	.short	0x0288


	//----- nvinfo : EIATTR_PARAM_CBANK
	.align		4
        /*0040*/ 	.byte	0x04, 0x0a
        /*0042*/ 	.short	(.L_824 - .L_823)
	.align		4
.L_823:
        /*0044*/ 	.word	index@(.nv.constant0._ZN7cutlass13device_kernelIN5flash19enable_sm80_to_sm89INS1_16FlashAttnBwdSm80INS1_25CollectiveMainloopBwdSm80ILi2ELi2EN4cute5tupleIJNS5_1CILi64EEENS7_ILi128EEENS7_ILi96EEEEEENS_6half_tEfNS_4arch4Sm80ELb1ELb0ELb0ELb0ELb1ELb0ELb0ELb0ELi2ELi2ELi4ELi2ELb0EEENS1_21CollectiveEpilogueBwdISB_SC_SE_Li256ELb0ELb0ELi2EEENS1_25SingleTileBwdLPTSchedulerILb0ELi128ELb1EEEEEEEEEvNT_6ParamsE)
        /*0048*/ 	.short	0x0210
        /*004a*/ 	.short	0x0288


	//----- nvinfo : EIATTR_SW_WAR
	.align		4
.L_824:
        /*004c*/ 	.byte	0x04, 0x36
        /*004e*/ 	.short	(.L_826 - .L_825)
.L_825:
        /*0050*/ 	.word	0x00000008
.L_826:


//--------------------- .nv.info._ZN7cutlass13device_kernelIN5flash19enable_sm80_to_sm89INS1_16FlashAttnBwdSm80INS1_25CollectiveMainloopBwdSm80ILi2ELi2EN4cute5tupleIJNS5_1CILi64EEENS7_ILi128EEENS7_ILi96EEEEEENS_6half_tEfNS_4arch4Sm80ELb1ELb0ELb0ELb0ELb0ELb0ELb0ELb0ELi2ELi2ELi4ELi2ELb0EEENS1_24CollectiveEpilogueBwdGQAISB_fSE_Li256ELb0ELb0EEENS1_25SingleTileBwdLPTSchedulerILb0ELi128ELb0EEEEEEEEEvNT_6ParamsE --------------------------
	.section	.nv.info._ZN7cutlass13device_kernelIN5flash19enable_sm80_to_sm89INS1_16FlashAttnBwdSm80INS1_25CollectiveMainloopBwdSm80ILi2ELi2EN4cute5tupleIJNS5_1CILi64EEENS7_ILi128EEENS7_ILi96EEEEEENS_6half_tEfNS_4arch4Sm80ELb1ELb0ELb0ELb0ELb0ELb0ELb0ELb0ELi2ELi2ELi4ELi2ELb0EEENS1_24CollectiveEpilogueBwdGQAISB_fSE_Li256ELb0ELb0EEENS1_25SingleTileBwdLPTSchedulerILb0ELi128ELb0EEEEEEEEEvNT_6ParamsE,"",@"SHT_CUDA_INFO"
	.sectionflags	@""
	.align	4


	//----- nvinfo : EIATTR_CUDA_API_VERSION
	.align		4
        /*0000*/ 	.byte	0x04, 0x37
        /*0002*/ 	.short	(.L_828 - .L_827)
.L_827:
        /*0004*/ 	.word	0x00000082


	//----- nvinfo : EIATTR_KPARAM_INFO
	.align		4
.L_828:
        /*0008*/ 	.byte	0x04, 0x17
        /*000a*/ 	.short	(.L_830 - .L_829)
.L_829:
        /*000c*/ 	.word	0x00000000
        /*0010*/ 	.short	0x0000
        /*0012*/ 	.short	0x0000
        /*0014*/ 	.byte	0x00, 0xf0, 0x41, 0x0a


	//----- nvinfo : EIATTR_SPARSE_MMA_MASK
	.align		4
.L_830:
        /*0018*/ 	.byte	0x03, 0x50
        /*001a*/ 	.short	0x0000


	//----- nvinfo : EIATTR_MAXREG_COUNT
	.align		4
        /*001c*/ 	.byte	0x03, 0x1b
        /*001e*/ 	.short	0x00ff


	//----- nvinfo : EIATTR_MERCURY_ISA_VERSION
	.align		4
        /*0020*/ 	.byte	0x03, 0x5f
        /*0022*/ 	.short	0x0101


	//----- nvinfo : EIATTR_EXIT_INSTR_OFFSETS
	.align		4
        /*0024*/ 	.byte	0x04, 0x1c
        /*0026*/ 	.short	(.L_832 - .L_831)


	//   ....[0]....
.L_831:
        /*0028*/ 	.word	0x00000010


	//----- nvinfo : EIATTR_MAX_THREADS
	.align		4
.L_832:
        /*002c*/ 	.byte	0x04, 0x05
        /*002e*/ 	.short	(.L_834 - .L_833)
.L_833:
        /*0030*/ 	.word	0x00000100
        /*0034*/ 	.word	0x00000001
        /*0038*/ 	.word	0x00000001


	//----- nvinfo : EIATTR_CBANK_PARAM_SIZE
	.align		4
.L_834:
        /*003c*/ 	.byte	0x03, 0x19
        /*003e*/ 	.short	0x0290


	//----- nvinfo : EIATTR_PARAM_CBANK
	.align		4
        /*0040*/ 	.byte	0x04, 0x0a
        /*0042*/ 	.short	(.L_836 - .L_835)
	.align		4
.L_835:
        /*0044*/ 	.word	index@(.nv.constant0._ZN7cutlass13device_kernelIN5flash19enable_sm80_to_sm89INS1_16FlashAttnBwdSm80INS1_25CollectiveMainloopBwdSm80ILi2ELi2EN4cute5tupleIJNS5_1CILi64EEENS7_ILi128EEENS7_ILi96EEEEEENS_6half_tEfNS_4arch4Sm80ELb1ELb0ELb0ELb0ELb0ELb0ELb0ELb0ELi2ELi2ELi4ELi2ELb0EEENS1_24CollectiveEpilogueBwdGQAISB_fSE_Li256ELb0ELb0EEENS1_25SingleTileBwdLPTSchedulerILb0ELi128ELb0EEEEEEEEEvNT_6ParamsE)
        /*0048*/ 	.short	0x0210
        /*004a*/ 	.short	0x0290


	//----- nvinfo : EIATTR_SW_WAR
	.align		4
.L_836:
        /*004c*/ 	.byte	0x04, 0x36
        /*004e*/ 	.short	(.L_838 - .L_837)
.L_837:
        /*0050*/ 	.word	0x00000008
.L_838:


//--------------------- .nv.info._ZN7cutlass13device_kernelIN5flash19enable_sm80_to_sm89INS1_16FlashAttnBwdSm80INS1_25CollectiveMainloopBwdSm80ILi2ELi2EN4cute5tupleIJNS5_1CILi64EEENS7_ILi128EEENS7_ILi96EEEEEENS_6half_tEfNS_4arch4Sm80ELb1ELb0ELb0ELb0ELb1ELb0ELb0ELb0ELi2ELi2ELi4ELi2ELb0EEENS1_24CollectiveEpilogueBwdGQAISB_fSE_Li256ELb0ELb1EEENS1_25SingleTileBwdLPTSchedulerILb0ELi128ELb1EEEEEEEEEvNT_6ParamsE --------------------------
	.section	.nv.info._ZN7cutlass13device_kernelIN5flash19enable_sm80_to_sm89INS1_16FlashAttnBwdSm80INS1_25CollectiveMainloopBwdSm80ILi2ELi2EN4cute5tupleIJNS5_1CILi64EEENS7_ILi128EEENS7_ILi96EEEEEENS_6half_tEfNS_4arch4Sm80ELb1ELb0ELb0ELb0ELb1ELb0ELb0ELb0ELi2ELi2ELi4ELi2ELb0EEENS1_24CollectiveEpilogueBwdGQAISB_fSE_Li256ELb0ELb1EEENS1_25SingleTileBwdLPTSchedulerILb0ELi128ELb1EEEEEEEEEvNT_6ParamsE,"",@"SHT_CUDA_INFO"
	.sectionflags	@""
	.align	4


	//----- nvinfo : EIATTR_CUDA_API_VERSION
	.align		4
        /*0000*/ 	.byte	0x04, 0x37
        /*0002*/ 	.short	(.L_840 - .L_839)
.L_839:
        /*0004*/ 	.word	0x00000082


	//----- nvinfo : EIATTR_KPARAM_INFO
	.align		4
.L_840:
        /*0008*/ 	.byte	0x04, 0x17
        /*000a*/ 	.short	(.L_842 - .L_841)
.L_841:
        /*000c*/ 	.word	0x00000000
        /*0010*/ 	.short	0x0000
        /*0012*/ 	.short	0x0000
        /*0014*/ 	.byte	0x00, 0xf0, 0x41, 0x0a


	//----- nvinfo : EIATTR_SPARSE_MMA_MASK
	.align		4
.L_842:
        /*0018*/ 	.byte	0x03, 0x50
        /*001a*/ 	.short	0x0000


	//----- nvinfo : EIATTR_MAXREG_COUNT
	.align		4
        /*001c*/ 	.byte	0x03, 0x1b
        /*001e*/ 	.short	0x00ff


	//----- nvinfo : EIATTR_MERCURY_ISA_VERSION
	.align		4
        /*0020*/ 	.byte	0x03, 0x5f
        /*0022*/ 	.short	0x0101


	//----- nvinfo : EIATTR_EXIT_INSTR_OFFSETS
	.align		4
        /*0024*/ 	.byte	0x04, 0x1c
        /*0026*/ 	.short	(.L_844 - .L_843)


	//   ....[0]....
.L_843:
        /*0028*/ 	.word	0x00000010


	//----- nvinfo : EIATTR_MAX_THREADS
	.align		4
.L_844:
        /*002c*/ 	.byte	0x04, 0x05
        /*002e*/ 	.short	(.L_846 - .L_845)
.L_845:
        /*0030*/ 	.word	0x00000100
        /*0034*/ 	.word	0x00000001
        /*0038*/ 	.word	0x00000001


	//----- nvinfo : EIATTR_CBANK_PARAM_SIZE
	.align		4
.L_846:
        /*003c*/ 	.byte	0x03, 0x19
        /*003e*/ 	.short	0x0290


	//----- nvinfo : EIATTR_PARAM_CBANK
	.align		4
        /*0040*/ 	.byte	0x04, 0x0a
        /*0042*/ 	.short	(.L_848 - .L_847)
	.align		4
.L_847:
        /*0044*/ 	.word	index@(.nv.constant0._ZN7cutlass13device_kernelIN5flash19enable_sm80_to_sm89INS1_16FlashAttnBwdSm80INS1_25CollectiveMainloopBwdSm80ILi2ELi2EN4cute5tupleIJNS5_1CILi64EEENS7_ILi128EEENS7_ILi96EEEEEENS_6half_tEfNS_4arch4Sm80ELb1ELb0ELb0ELb0ELb1ELb0ELb0ELb0ELi2ELi2ELi4ELi2ELb0EEENS1_24CollectiveEpilogueBwdGQAISB_fSE_Li256ELb0ELb1EEENS1_25SingleTileBwdLPTSchedulerILb0ELi128ELb1EEEEEEEEEvNT_6ParamsE)
        /*0048*/ 	.short	0x0210
        /*004a*/ 	.short	0x0290


	//----- nvinfo : EIATTR_SW_WAR
	.align		4
.L_848:
        /*004c*/ 	.byte	0x04, 0x36
        /*004e*/ 	.short	(.L_850 - .L_849)
.L_849:
        /*0050*/ 	.word	0x00000008
.L_850:


//--------------------- .nv.info._ZN7cutlass13device_kernelIN5flash22FlashAttnBwdPreprocessIN4cute5tupleIJNS3_1CILi64EEENS5_ILi96EEEEEENS_6half_tEfNS_4arch4Sm80ELb1ELb0EEEEEvNT_6ParamsE --------------------------
	.section	.nv.info._ZN7cutlass13device_kernelIN5flash22FlashAttnBwdPreprocessIN4cute5tupleIJNS3_1CILi64EEENS5_ILi96EEEEEENS_6half_tEfNS_4arch4Sm80ELb1ELb0EEEEEvNT_6ParamsE,"",@"SHT_CUDA_INFO"
	.sectionflags	@""
	.align	4


	//----- nvinfo : EIATTR_CUDA_API_VERSION
	.align		4
        /*0000*/ 	.byte	0x04, 0x37
        /*0002*/ 	.short	(.L_852 - .L_851)
.L_851:
        /*0004*/ 	.word	0x00000082


	//----- nvinfo : EIATTR_KPARAM_INFO
	.align		4
.L_852:
        /*0008*/ 	.byte	0x04, 0x17
        /*000a*/ 	.short	(.L_854 - .L_853)
.L_853:
        /*000c*/ 	.word	0x00000000
        /*0010*/ 	.short	0x0000
        /*0012*/ 	.short	0x0000
        /*0014*/ 	.byte	0x00, 0xf0, 0xc1, 0x03


	//----- nvinfo : EIATTR_SPARSE_MMA_MASK
	.align		4
.L_854:
        /*0018*/ 	.byte	0x03, 0x50
        /*001a*/ 	.short	0x0000


	//----- nvinfo : EIATTR_MAXREG_COUNT
	.align		4
        /*001c*/ 	.byte	0x03, 0x1b
        /*001e*/ 	.short	0x0080


	//----- nvinfo : EIATTR_MERCURY_ISA_VERSION
	.align		4
        /*0020*/ 	.byte	0x03, 0x5f
        /*0022*/ 	.short	0x0101


	//----- nvinfo : EIATTR_COOP_GROUP_MASK_REGIDS
	.align		4
        /*0024*/ 	.byte	0x04, 0x29
        /*0026*/ 	.short	(.L_856 - .L_855)


	//   ....[0]....
.L_855:
        /*0028*/ 	.word	0xffffffff


	//   ....[1]....
        /*002c*/ 	.word	0xffffffff


	//----- nvinfo : EIATTR_COOP_GROUP_INSTR_OFFSETS
	.align		4
.L_856:
        /*0030*/ 	.byte	0x04, 0x28
        /*0032*/ 	.short	(.L_858 - .L_857)


	//   ....[0]....
.L_857:
        /*0034*/ 	.word	0x00000cf0


	//   ....[1]....
        /*0038*/ 	.word	0x00000d10


	//----- nvinfo : EIATTR_EXIT_INSTR_OFFSETS
	.align		4
.L_858:
        /*003c*/ 	.byte	0x04, 0x1c
        /*003e*/ 	.short	(.L_860 - .L_859)


	//   ....[0]....
.L_859:
        /*0040*/ 	.word	0x00001260


	//   ....[1]....
        /*0044*/ 	.word	0x000012e0


	//----- nvinfo : EIATTR_MAX_THREADS
	.align		4
.L_860:
        /*0048*/ 	.byte	0x04, 0x05
        /*004a*/ 	.short	(.L_862 - .L_861)
.L_861:
        /*004c*/ 	.word	0x00000100
        /*0050*/ 	.word	0x00000001
        /*0054*/ 	.word	0x00000001


	//----- nvinfo : EIATTR_CRS_STACK_SIZE
	.align		4
.L_862:
        /*0058*/ 	.byte	0x04, 0x1e
        /*005a*/ 	.short	(.L_864 - .L_863)
.L_863:
        /*005c*/ 	.word	0x00000000


	//----- nvinfo : EIATTR_CBANK_PARAM_SIZE
	.align		4
.L_864:
        /*0060*/ 	.byte	0x03, 0x19
        /*0062*/ 	.short	0x00f0


	//----- nvinfo : EIATTR_PARAM_CBANK
	.align		4
        /*0064*/ 	.byte	0x04, 0x0a
        /*0066*/ 	.short	(.L_866 - .L_865)
	.align		4
.L_865:
        /*0068*/ 	.word	index@(.nv.constant0._ZN7cutlass13device_kernelIN5flash22FlashAttnBwdPreprocessIN4cute5tupleIJNS3_1CILi64EEENS5_ILi96EEEEEENS_6half_tEfNS_4arch4Sm80ELb1ELb0EEEEEvNT_6ParamsE)
        /*006c*/ 	.short	0x0210
        /*006e*/ 	.short	0x00f0


	//----- nvinfo : EIATTR_SW_WAR
	.align		4
.L_866:
        /*0070*/ 	.byte	0x04, 0x36
        /*0072*/ 	.short	(.L_868 - .L_867)
.L_867:
        /*0074*/ 	.word	0x00000008
.L_868:


//--------------------- .nv.info._ZN7cutlass13device_kernelIN5flash19enable_sm80_to_sm89INS1_16FlashAttnBwdSm80INS1_25CollectiveMainloopBwdSm80ILi2ELi2EN4cute5tupleIJNS5_1CILi64EEENS7_ILi128EEENS7_ILi96EEEEEENS_6half_tEfNS_4arch4Sm80ELb1ELb0ELb0ELb1ELb0ELb0ELb0ELb0ELi2ELi2ELi4ELi2ELb0EEENS1_21CollectiveEpilogueBwdISB_SC_SE_Li256ELb1ELb0ELi2EEENS1_25SingleTileBwdLPTSchedulerILb1ELi128ELb0EEEEEEEEEvNT_6ParamsE --------------------------
	.section	.nv.info._ZN7cutlass13device_kernelIN5flash19enable_sm80_to_sm89INS1_16FlashAttnBwdSm80INS1_25CollectiveMainloopBwdSm80ILi2ELi2EN4cute5tupleIJNS5_1CILi64EEENS7_ILi128EEENS7_ILi96EEEEEENS_6half_tEfNS_4arch4Sm80ELb1ELb0ELb0ELb1ELb0ELb0ELb0ELb0ELi2ELi2ELi4ELi2ELb0EEENS1_21CollectiveEpilogueBwdISB_SC_SE_Li256ELb1ELb0ELi2EEENS1_25SingleTileBwdLPTSchedulerILb1ELi128ELb0EEEEEEEEEvNT_6ParamsE,"",@"SHT_CUDA_INFO"
	.sectionflags	@""
	.align	4


	//----- nvinfo : EIATTR_CUDA_API_VERSION
	.align		4
        /*0000*/ 	.byte	0x04, 0x37
        /*0002*/ 	.short	(.L_870 - .L_869)
.L_869:
        /*0004*/ 	.word	0x00000082


	//----- nvinfo : EIATTR_KPARAM_INFO
	.align		4
.L_870:
        /*0008*/ 	.byte	0x04, 0x17
        /*000a*/ 	.short	(.L_872 - .L_871)
.L_871:
        /*000c*/ 	.word	0x00000000
        /*0010*/ 	.short	0x0000
        /*0012*/ 	.short	0x0000
        /*0014*/ 	.byte	0x00, 0xf0, 0x21, 0x0a


	//----- nvinfo : EIATTR_SPARSE_MMA_MASK
	.align		4
.L_872:
        /*0018*/ 	.byte	0x03, 0x50
        /*001a*/ 	.short	0x0000


	//----- nvinfo : EIATTR_MAXREG_COUNT
	.align		4
        /*001c*/ 	.byte	0x03, 0x1b
        /*001e*/ 	.short	0x00ff


	//----- nvinfo : EIATTR_MERCURY_ISA_VERSION
	.align		4
        /*0020*/ 	.byte	0x03, 0x5f
        /*0022*/ 	.short	0x0101


	//----- nvinfo : EIATTR_EXIT_INSTR_OFFSETS
	.align		4
        /*0024*/ 	.byte	0x04, 0x1c
        /*0026*/ 	.short	(.L_874 - .L_873)


	//   ....[0]....
.L_873:
        /*0028*/ 	.word	0x00000010


	//----- nvinfo : EIATTR_MAX_THREADS
	.align		4
.L_874:
        /*002c*/ 	.byte	0x04, 0x05
        /*002e*/ 	.short	(.L_876 - .L_875)
.L_875:
        /*0030*/ 	.word	0x00000100
        /*0034*/ 	.word	0x00000001
        /*0038*/ 	.word	0x00000001


	//----- nvinfo : EIATTR_CBANK_PARAM_SIZE
	.align		4
.L_876:
        /*003c*/ 	.byte	0x03, 0x19
        /*003e*/ 	.short	0x0288


	//----- nvinfo : EIATTR_PARAM_CBANK
	.align		4
        /*0040*/ 	.byte	0x04, 0x0a
        /*0042*/ 	.short	(.L_878 - .L_877)
	.align		4
.L_877:
        /*0044*/ 	.word	index@(.nv.constant0._ZN7cutlass13device_kernelIN5flash19enable_sm80_to_sm89INS1_16FlashAttnBwdSm80INS1_25CollectiveMainloopBwdSm80ILi2ELi2EN4cute5tupleIJNS5_1CILi64EEENS7_ILi128EEENS7_ILi96EEEEEENS_6half_tEfNS_4arch4Sm80ELb1ELb0ELb0ELb1ELb0ELb0ELb0ELb0ELi2ELi2ELi4ELi2ELb0EEENS1_21CollectiveEpilogueBwdISB_SC_SE_Li256ELb1ELb0ELi2EEENS1_25SingleTileBwdLPTSchedulerILb1ELi128ELb0EEEEEEEEEvNT_6ParamsE)
        /*0048*/ 	.short	0x0210
        /*004a*/ 	.short	0x0288


	//----- nvinfo : EIATTR_SW_WAR
	.align		4
.L_878:
        /*004c*/ 	.byte	0x04, 0x36
        /*004e*/ 	.short	(.L_880 - .L_879)
.L_879:
        /*0050*/ 	.word	0x00000008
.L_880:


//--------------------- .nv.info._ZN7cutlass13device_kernelIN5flash19enable_sm80_to_sm89INS1_16FlashAttnBwdSm80INS1_25CollectiveMainloopBwdSm80ILi2ELi2EN4cute5tupleIJNS5_1CILi64EEENS7_ILi128EEENS7_ILi96EEEEEENS_6half_tEfNS_4arch4Sm80ELb1ELb0ELb0ELb1ELb1ELb0ELb0ELb0ELi2ELi2ELi4ELi2ELb0EEENS1_21CollectiveEpilogueBwdISB_SC_SE_Li256ELb1ELb0ELi2EEENS1_25SingleTileBwdLPTSchedulerILb1ELi128ELb1EEEEEEEEEvNT_6ParamsE --------------------------
	.section	.nv.info._ZN7cutlass13device_kernelIN5flash19enable_sm80_to_sm89INS1_16FlashAttnBwdSm80INS1_25CollectiveMainloopBwdSm80ILi2ELi2EN4cute5tupleIJNS5_1CILi64EEENS7_ILi128EEENS7_ILi96EEEEEENS_6half_tEfNS_4arch4Sm80ELb1ELb0ELb0ELb1ELb1ELb0ELb0ELb0ELi2ELi2ELi4ELi2ELb0EEENS1_21CollectiveEpilogueBwdISB_SC_SE_Li256ELb1ELb0ELi2EEENS1_25SingleTileBwdLPTSchedulerILb1ELi128ELb1EEEEEEEEEvNT_6ParamsE,"",@"SHT_CUDA_INFO"
	.sectionflags	@""
	.align	4


	//----- nvinfo : EIATTR_CUDA_API_VERSION
	.align		4
        /*0000*/ 	.byte	0x04, 0x37
        /*0002*/ 	.short	(.L_882 - .L_881)
.L_881:
        /*0004*/ 	.word	0x00000082


	//----- nvinfo : EIATTR_KPARAM_INFO
	.align		4
.L_882:
        /*0008*/ 	.byte	0x04, 0x17
        /*000a*/ 	.short	(.L_884 - .L_883)
.L_883:
        /*000c*/ 	.word	0x00000000
        /*0010*/ 	.short	0x0000
        /*0012*/ 	.short	0x0000
        /*0014*/ 	.byte	0x00, 0xf0, 0x21, 0x0a


	//----- nvinfo : EIATTR_SPARSE_MMA_MASK
	.align		4
.L_884:
        /*0018*/ 	.byte	0x03, 0x50
        /*001a*/ 	.short	0x0000


	//----- nvinfo : EIATTR_MAXREG_COUNT
	.align		4
        /*001c*/ 	.byte	0x03, 0x1b
        /*001e*/ 	.short	0x00ff


	//----- nvinfo : EIATTR_MERCURY_ISA_VERSION
	.align		4
        /*0020*/ 	.byte	0x03, 0x5f
        /*0022*/ 	.short	0x0101


	//----- nvinfo : EIATTR_EXIT_INSTR_OFFSETS
	.align		4
        /*0024*/ 	.byte	0x04, 0x1c
        /*0026*/ 	.short	(.L_886 - .L_885)


	//   ....[0]....
.L_885:
        /*0028*/ 	.word	0x00000010


	//----- nvinfo : EIATTR_MAX_THREADS
	.align		4
.L_886:
        /*002c*/ 	.byte	0x04, 0x05
        /*002e*/ 	.short	(.L_888 - .L_887)
.L_887:
        /*0030*/ 	.word	0x00000100
        /*0034*/ 	.word	0x00000001
        /*0038*/ 	.word	0x00000001


	//----- nvinfo : EIATTR_CBANK_PARAM_SIZE
	.align		4
.L_888:
        /*003c*/ 	.byte	0x03, 0x19
        /*003e*/ 	.short	0x0288


	//----- nvinfo : EIATTR_PARAM_CBANK
	.align		4
        /*0040*/ 	.byte	0x04, 0x0a
        /*0042*/ 	.short	(.L_890 - .L_889)
	.align		4
.L_889:
        /*0044*/ 	.word	index@(.nv.constant0._ZN7cutlass13device_kernelIN5flash19enable_sm80_to_sm89INS1_16FlashAttnBwdSm80INS1_25CollectiveMainloopBwdSm80ILi2ELi2EN4cute5tupleIJNS5_1CILi64EEENS7_ILi128EEENS7_ILi96EEEEEENS_6half_tEfNS_4arch4Sm80ELb1ELb0ELb0ELb1ELb1ELb0ELb0ELb0ELi2ELi2ELi4ELi2ELb0EEENS1_21CollectiveEpilogueBwdISB_SC_SE_Li256ELb1ELb0ELi2EEENS1_25SingleTileBwdLPTSchedulerILb1ELi128ELb1EEEEEEEEEvNT_6ParamsE)
        /*0048*/ 	.short	0x0210
        /*004a*/ 	.short	0x0288


	//----- nvinfo : EIATTR_SW_WAR
	.align		4
.L_890:
        /*004c*/ 	.byte	0x04, 0x36
        /*004e*/ 	.short	(.L_892 - .L_891)
.L_891:
        /*0050*/ 	.word	0x00000008
.L_892:


//--------------------- .nv.info._ZN7cutlass13device_kernelIN5flash19enable_sm80_to_sm89INS1_16FlashAttnBwdSm80INS1_25CollectiveMainloopBwdSm80ILi2ELi2EN4cute5tupleIJNS5_1CILi64EEENS7_ILi128EEENS7_ILi96EEEEEENS_6half_tEfNS_4arch4Sm80ELb1ELb0ELb0ELb1ELb0ELb0ELb0ELb0ELi2ELi2ELi4ELi2ELb0EEENS1_24CollectiveEpilogueBwdGQAISB_fSE_Li256ELb1ELb0EEENS1_25SingleTileBwdLPTSchedulerILb1ELi128ELb0EEEEEEEEEvNT_6ParamsE --------------------------
	.section	.nv.info._ZN7cutlass13device_kernelIN5flash19enable_sm80_to_sm89INS1_16FlashAttnBwdSm80INS1_25CollectiveMainloopBwdSm80ILi2ELi2EN4cute5tupleIJNS5_1CILi64EEENS7_ILi128EEENS7_ILi96EEEEEENS_6half_tEfNS_4arch4Sm80ELb1ELb0ELb0ELb1ELb0ELb0ELb0ELb0ELi2ELi2ELi4ELi2ELb0EEENS1_24CollectiveEpilogueBwdGQAISB_fSE_Li256ELb1ELb0EEENS1_25SingleTileBwdLPTSchedulerILb1ELi128ELb0EEEEEEEEEvNT_6ParamsE,"",@"SHT_CUDA_INFO"
	.sectionflags	@""
	.align	4


	//----- nvinfo : EIATTR_CUDA_API_VERSION
	.align		4
        /*0000*/ 	.byte	0x04, 0x37
        /*0002*/ 	.short	(.L_894 - .L_893)
.L_893:
        /*0004*/ 	.word	0x00000082


	//----- nvinfo : EIATTR_KPARAM_INFO
	.align		4
.L_894:
        /*0008*/ 	.byte	0x04, 0x17
        /*000a*/ 	.short	(.L_896 - .L_895)
.L_895:
        /*000c*/ 	.word	0x00000000
        /*0010*/ 	.short	0x0000
        /*0012*/ 	.short	0x0000
        /*0014*/ 	.byte	0x00, 0xf0, 0x41, 0x0a


	//----- nvinfo : EIATTR_SPARSE_MMA_MASK
	.align		4
.L_896:
        /*0018*/ 	.byte	0x03, 0x50
        /*001a*/ 	.short	0x0000


	//----- nvinfo : EIATTR_MAXREG_COUNT
	.align		4
        /*001c*/ 	.byte	0x03, 0x1b
        /*001e*/ 	.short	0x00ff


	//----- nvinfo : EIATTR_MERCURY_ISA_VERSION
	.align		4
        /*0020*/ 	.byte	0x03, 0x5f
        /*0022*/ 	.short	0x0101


	//----- nvinfo : EIATTR_EXIT_INSTR_OFFSETS
	.align		4
        /*0024*/ 	.byte	0x04, 0x1c
        /*0026*/ 	.short	(.L_898 - .L_897)


	//   ....[0]....
.L_897:
        /*0028*/ 	.word	0x00000010


	//----- nvinfo : EIATTR_MAX_THREADS
	.align		4
.L_898:
        /*002c*/ 	.byte	0x04, 0x05
        /*002e*/ 	.short	(.L_900 - .L_899)
.L_899:
        /*0030*/ 	.word	0x00000100
        /*0034*/ 	.word	0x00000001
        /*0038*/ 	.word	0x00000001


	//----- nvinfo : EIATTR_CBANK_PARAM_SIZE
	.align		4
.L_900:
        /*003c*/ 	.byte	0x03, 0x19
        /*003e*/ 	.short	0x0290


	//----- nvinfo : EIATTR_PARAM_CBANK
	.align		4
        /*0040*/ 	.byte	0x04, 0x0a
        /*0042*/ 	.short	(.L_902 - .L_901)
	.align		4
.L_901:
        /*0044*/ 	.word	index@(.nv.constant0._ZN7cutlass13device_kernelIN5flash19enable_sm80_to_sm89INS1_16FlashAttnBwdSm80INS1_25CollectiveMainloopBwdSm80ILi2ELi2EN4cute5tupleIJNS5_1CILi64EEENS7_ILi128EEENS7_ILi96EEEEEENS_6half_tEfNS_4arch4Sm80ELb1ELb0ELb0ELb1ELb0ELb0ELb0ELb0ELi2ELi2ELi4ELi2ELb0EEENS1_24CollectiveEpilogueBwdGQAISB_fSE_Li256ELb1ELb0EEENS1_25SingleTileBwdLPTSchedulerILb1ELi128ELb0EEEEEEEEEvNT_6ParamsE)
        /*0048*/ 	.short	0x0210
        /*004a*/ 	.short	0x0290


	//----- nvinfo : EIATTR_SW_WAR
	.align		4
.L_902:
        /*004c*/ 	.byte	0x04, 0x36
        /*004e*/ 	.short	(.L_904 - .L_903)
.L_903:
        /*0050*/ 	.word	0x00000008
.L_904:


//--------------------- .nv.info._ZN7cutlass13device_kernelIN5flash32FlashAttnBwdPostprocessConvertdQIN4cute5tupleIJNS3_1CILi128EEENS5_ILi96EEEEEENS_6half_tEfNS_4arch4Sm80ELi256ENS3_8TiledMMAINS3_8MMA_AtomIJNS3_28SM80_16x8x16_F32F16F16F32_TNEEEENS3_6LayoutINS4_IJNS5_ILi4EEENS5_ILi2EEENS5_ILi1EEEEEENS4_IJSJ_SH_NS5_ILi0EEEEEEEENS4_IJNS5_ILi64EEENS5_ILi32EEENS5_ILi16EEEEEEEELb0EEEEEvNT_6ParamsE --------------------------
	.section	.nv.info._ZN7cutlass13device_kernelIN5flash32FlashAttnBwdPostprocessConvertdQIN4cute5tupleIJNS3_1CILi128EEENS5_ILi96EEEEEENS_6half_tEfNS_4arch4Sm80ELi256ENS3_8TiledMMAINS3_8MMA_AtomIJNS3_28SM80_16x8x16_F32F16F16F32_TNEEEENS3_6LayoutINS4_IJNS5_ILi4EEENS5_ILi2EEENS5_ILi1EEEEEENS4_IJSJ_SH_NS5_ILi0EEEEEEEENS4_IJNS5_ILi64EEENS5_ILi32EEENS5_ILi16EEEEEEEELb0EEEEEvNT_6ParamsE,"",@"SHT_CUDA_INFO"
	.sectionflags	@""
	.align	4


	//----- nvinfo : EIATTR_CUDA_API_VERSION
	.align		4
        /*0000*/ 	.byte	0x04, 0x37
        /*0002*/ 	.short	(.L_906 - .L_905)
.L_905:
        /*0004*/ 	.word	0x00000082


	//----- nvinfo : EIATTR_KPARAM_INFO
	.align		4
.L_906:
        /*0008*/ 	.byte	0x04, 0x17
        /*000a*/ 	.short	(.L_908 - .L_907)
.L_907:
        /*000c*/ 	.word	0x00000000
        /*0010*/ 	.short	0x0000
        /*0012*/ 	.short	0x0000
        /*0014*/ 	.byte	0x00, 0xf0, 0xc1, 0x01


	//----- nvinfo : EIATTR_SPARSE_MMA_MASK
	.align		4
.L_908:
        /*0018*/ 	.byte	0x03, 0x50
        /*001a*/ 	.short	0x0000


	//----- nvinfo : EIATTR_MAXREG_COUNT
	.align		4
        /*001c*/ 	.byte	0x03, 0x1b
        /*001e*/ 	.short	0x0080


	//----- nvinfo : EIATTR_NUM_BARRIERS
	.align		4
        /*0020*/ 	.byte	0x02, 0x4c
        /*0022*/ 	.byte	0x01
	.zero		1


	//----- nvinfo : EIATTR_MERCURY_ISA_VERSION
	.align		4
        /*0024*/ 	.byte	0x03, 0x5f
        /*0026*/ 	.short	0x0101


	//----- nvinfo : EIATTR_EXIT_INSTR_OFFSETS
	.align		4
        /*0028*/ 	.byte	0x04, 0x1c
        /*002a*/ 	.short	(.L_910 - .L_909)


	//   ....[0]....
.L_909:
        /*002c*/ 	.word	0x000001b0


	//   ....[1]....
        /*0030*/ 	.word	0x00001490


	//   ....[2]....
        /*0034*/ 	.word	0x00001680


	//   ....[3]....
        /*0038*/ 	.word	0x000016a0


	//----- nvinfo : EIATTR_MAX_THREADS
	.align		4
.L_910:
        /*003c*/ 	.byte	0x04, 0x05
        /*003e*/ 	.short	(.L_912 - .L_911)
.L_911:
        /*0040*/ 	.word	0x00000100
        /*0044*/ 	.word	0x00000001
        /*0048*/ 	.word	0x00000001


	//----- nvinfo : EIATTR_CRS_STACK_SIZE
	.align		4
.L_912:
        /*004c*/ 	.byte	0x04, 0x1e
        /*004e*/ 	.short	(.L_914 - .L_913)
.L_913:
        /*0050*/ 	.word	0x00000000


	//----- nvinfo : EIATTR_CBANK_PARAM_SIZE
	.align		4
.L_914:
        /*0054*/ 	.byte	0x03, 0x19
        /*0056*/ 	.short	0x0070


	//----- nvinfo : EIATTR_PARAM_CBANK
	.align		4
        /*0058*/ 	.byte	0x04, 0x0a
        /*005a*/ 	.short	(.L_916 - .L_915)
	.align		4
.L_915:
        /*005c*/ 	.word	index@(.nv.constant0._ZN7cutlass13device_kernelIN5flash32FlashAttnBwdPostprocessConvertdQIN4cute5tupleIJNS3_1CILi128EEENS5_ILi96EEEEEENS_6half_tEfNS_4arch4Sm80ELi256ENS3_8TiledMMAINS3_8MMA_AtomIJNS3_28SM80_16x8x16_F32F16F16F32_TNEEEENS3_6LayoutINS4_IJNS5_ILi4EEENS5_ILi2EEENS5_ILi1EEEEEENS4_IJSJ_SH_NS5_ILi0EEEEEEEENS4_IJNS5_ILi64EEENS5_ILi32EEENS5_ILi16EEEEEEEELb0EEEEEvNT_6ParamsE)
        /*0060*/ 	.short	0x0210
        /*0062*/ 	.short	0x0070


	//----- nvinfo : EIATTR_SW_WAR
	.align		4
.L_916:
        /*0064*/ 	.byte	0x04, 0x36
        /*0066*/ 	.short	(.L_918 - .L_917)
.L_917:
        /*0068*/ 	.word	0x00000008
.L_918:


//--------------------- .nv.info._ZN7cutlass13device_kernelIN5flash32FlashAttnBwdPostprocessConvertdQIN4cute5tupleIJNS3_1CILi64EEENS5_ILi96EEEEEENS_6half_tEfNS_4arch4Sm80ELi256ENS3_8TiledMMAINS3_8MMA_AtomIJNS3_28SM80_16x8x16_F32F16F16F32_TNEEEENS3_6LayoutINS4_IJNS5_ILi2EEENS5_ILi4EEENS5_ILi1EEEEEENS4_IJSJ_SH_NS5_ILi0EEEEEEEENS4_IJNS5_ILi32EEESO_NS5_ILi16EEEEEEEELb0EEEEEvNT_6ParamsE --------------------------
	.section	.nv.info._ZN7cutlass13device_kernelIN5flash32FlashAttnBwdPostprocessConvertdQIN4cute5tupleIJNS3_1CILi64EEENS5_ILi96EEEEEENS_6half_tEfNS_4arch4Sm80ELi256ENS3_8TiledMMAINS3_8MMA_AtomIJNS3_28SM80_16x8x16_F32F16F16F32_TNEEEENS3_6LayoutINS4_IJNS5_ILi2EEENS5_ILi4EEENS5_ILi1EEEEEENS4_IJSJ_SH_NS5_ILi0EEEEEEEENS4_IJNS5_ILi32EEESO_NS5_ILi16EEEEEEEELb0EEEEEvNT_6ParamsE,"",@"SHT_CUDA_INFO"
	.sectionflags	@""
	.align	4


	//----- nvinfo : EIATTR_CUDA_API_VERSION
	.align		4
        /*0000*/ 	.byte	0x04, 0x37
        /*0002*/ 	.short	(.L_920 - .L_919)
.L_919:
        /*0004*/ 	.word	0x00000082


	//----- nvinfo : EIATTR_KPARAM_INFO
	.align		4
.L_920:
        /*0008*/ 	.byte	0x04, 0x17
        /*000a*/ 	.short	(.L_922 - .L_921)
.L_921:
        /*000c*/ 	.word	0x00000000
        /*0010*/ 	.short	0x0000
        /*0012*/ 	.short	0x0000
        /*0014*/ 	.byte	0x00, 0xf0, 0xc1, 0x01


	//----- nvinfo : EIATTR_SPARSE_MMA_MASK
	.align		4
.L_922:
        /*0018*/ 	.byte	0x03, 0x50
        /*001a*/ 	.short	0x0000


	//----- nvinfo : EIATTR_MAXREG_COUNT
	.align		4
        /*001c*/ 	.byte	0x03, 0x1b
        /*001e*/ 	.short	0x0080


	//----- nvinfo : EIATTR_NUM_BARRIERS
	.align		4
        /*0020*/ 	.byte	0x02, 0x4c
        /*0022*/ 	.byte	0x01
	.zero		1


	//----- nvinfo : EIATTR_MERCURY_ISA_VERSION
	.align		4
        /*0024*/ 	.byte	0x03, 0x5f
        /*0026*/ 	.short	0x0101


	//----- nvinfo : EIATTR_EXIT_INSTR_OFFSETS
	.align		4
        /*0028*/ 	.byte	0x04, 0x1c
        /*002a*/ 	.short	(.L_924 - .L_923)


	//   ....[0]....
.L_923:
        /*002c*/ 	.word	0x000001b0


	//   ....[1]....
        /*0030*/ 	.word	0x00000bf0


	//   ....[2]....
        /*0034*/ 	.word	0x00000f00


	//   ....[3]....
        /*0038*/ 	.word	0x00000f30


	//----- nvinfo : EIATTR_MAX_THREADS
	.align		4
.L_924:
        /*003c*/ 	.byte	0x04, 0x05
        /*003e*/ 	.short	(.L_926 - .L_925)
.L_925:
        /*0040*/ 	.word	0x00000100
        /*0044*/ 	.word	0x00000001
        /*0048*/ 	.word	0x00000001


	//----- nvinfo : EIATTR_CBANK_PARAM_SIZE
	.align		4
.L_926:
        /*004c*/ 	.byte	0x03, 0x19
        /*004e*/ 	.short	0x0070


	//----- nvinfo : EIATTR_PARAM_CBANK
	.align		4
        /*0050*/ 	.byte	0x04, 0x0a
        /*0052*/ 	.short	(.L_928 - .L_927)
	.align		4
.L_927:
        /*0054*/ 	.word	index@(.nv.constant0._ZN7cutlass13device_kernelIN5flash32FlashAttnBwdPostprocessConvertdQIN4cute5tupleIJNS3_1CILi64EEENS5_ILi96EEEEEENS_6half_tEfNS_4arch4Sm80ELi256ENS3_8TiledMMAINS3_8MMA_AtomIJNS3_28SM80_16x8x16_F32F16F16F32_TNEEEENS3_6LayoutINS4_IJNS5_ILi2EEENS5_ILi4EEENS5_ILi1EEEEEENS4_IJSJ_SH_NS5_ILi0EEEEEEEENS4_IJNS5_ILi32EEESO_NS5_ILi16EEEEEEEELb0EEEEEvNT_6ParamsE)
        /*0058*/ 	.short	0x0210
        /*005a*/ 	.short	0x0070


	//----- nvinfo : EIATTR_SW_WAR
	.align		4
.L_928:
        /*005c*/ 	.byte	0x04, 0x36
        /*005e*/ 	.short	(.L_930 - .L_929)
.L_929:
        /*0060*/ 	.word	0x00000008
.L_930:


//--------------------- .nv.info._ZN7cutlass13device_kernelIN5flash19enable_sm80_to_sm89INS1_16FlashAttnBwdSm80INS1_25CollectiveMainloopBwdSm80ILi2ELi2EN4cute5tupleIJNS5_1CILi64EEENS7_ILi128EEENS7_ILi96EEEEEENS_6half_tEfNS_4arch4Sm80ELb1ELb0ELb0ELb1ELb1ELb0ELb0ELb0ELi2ELi2ELi4ELi2ELb0EEENS1_24CollectiveEpilogueBwdGQAISB_fSE_Li256ELb1ELb1EEENS1_25SingleTileBwdLPTSchedulerILb1ELi128ELb1EEEEEEEEEvNT_6ParamsE --------------------------
	.section	.nv.info._ZN7cutlass13device_kernelIN5flash19enable_sm80_to_sm89INS1_16FlashAttnBwdSm80INS1_25CollectiveMainloopBwdSm80ILi2ELi2EN4cute5tupleIJNS5_1CILi64EEENS7_ILi128EEENS7_ILi96EEEEEENS_6half_tEfNS_4arch4Sm80ELb1ELb0ELb0ELb1ELb1ELb0ELb0ELb0ELi2ELi2ELi4ELi2ELb0EEENS1_24CollectiveEpilogueBwdGQAISB_fSE_Li256ELb1ELb1EEENS1_25SingleTileBwdLPTSchedulerILb1ELi128ELb1EEEEEEEEEvNT_6ParamsE,"",@"SHT_CUDA_INFO"
	.sectionflags	@""
	.align	4


	//----- nvinfo : EIATTR_CUDA_API_VERSION
	.align		4
        /*0000*/ 	.byte	0x04, 0x37
        /*0002*/ 	.short	(.L_932 - .L_931)
.L_931:
        /*0004*/ 	.word	0x00000082


	//----- nvinfo : EIATTR_KPARAM_INFO
	.align		4
.L_932:
        /*0008*/ 	.byte	0x04, 0x17
        /*000a*/ 	.short	(.L_934 - .L_933)
.L_933:
        /*000c*/ 	.word	0x00000000
        /*0010*/ 	.short	0x0000
        /*0012*/ 	.short	0x0000
        /*0014*/ 	.byte	0x00, 0xf0, 0x41, 0x0a


	//----- nvinfo : EIATTR_SPARSE_MMA_MASK
	.align		4
.L_934:
        /*0018*/ 	.byte	0x03, 0x50
        /*001a*/ 	.short	0x0000


	//----- nvinfo : EIATTR_MAXREG_COUNT
	.align		4
        /*001c*/ 	.byte	0x03, 0x1b
        /*001e*/ 	.short	0x00ff


	//----- nvinfo : EIATTR_MERCURY_ISA_VERSION
	.align		4
        /*0020*/ 	.byte	0x03, 0x5f
        /*0022*/ 	.short	0x0101


	//----- nvinfo : EIATTR_EXIT_INSTR_OFFSETS
	.align		4
        /*0024*/ 	.byte	0x04, 0x1c
        /*0026*/ 	.short	(.L_936 - .L_935)


	//   ....[0]....
.L_935:
        /*0028*/ 	.word	0x00000010


	//----- nvinfo : EIATTR_MAX_THREADS
	.align		4
.L_936:
        /*002c*/ 	.byte	0x04, 0x05
        /*002e*/ 	.short	(.L_938 - .L_937)
.L_937:
        /*0030*/ 	.word	0x00000100
        /*0034*/ 	.word	0x00000001
        /*0038*/ 	.word	0x00000001


	//----- nvinfo : EIATTR_CBANK_PARAM_SIZE
	.align		4
.L_938:
        /*003c*/ 	.byte	0x03, 0x19
        /*003e*/ 	.short	0x0290


	//----- nvinfo : EIATTR_PARAM_CBANK
	.align		4
        /*0040*/ 	.byte	0x04, 0x0a
        /*0042*/ 	.short	(.L_940 - .L_939)
	.align		4
.L_939:
        /*0044*/ 	.word	index@(.nv.constant0._ZN7cutlass13device_kernelIN5flash19enable_sm80_to_sm89INS1_16FlashAttnBwdSm80INS1_25CollectiveMainloopBwdSm80ILi2ELi2EN4cute5tupleIJNS5_1CILi64EEENS7_ILi128EEENS7_ILi96EEEEEENS_6half_tEfNS_4arch4Sm80ELb1ELb0ELb0ELb1ELb1ELb0ELb0ELb0ELi2ELi2ELi4ELi2ELb0EEENS1_24CollectiveEpilogueBwdGQAISB_fSE_Li256ELb1ELb1EEENS1_25SingleTileBwdLPTSchedulerILb1ELi128ELb1EEEEEEEEEvNT_6ParamsE)
        /*0048*/ 	.short	0x0210
        /*004a*/ 	.short	0x0290


	//----- nvinfo : EIATTR_SW_WAR
	.align		4
.L_940:
        /*004c*/ 	.byte	0x04, 0x36
        /*004e*/ 	.short	(.L_942 - .L_941)
.L_941:
        /*0050*/ 	.word	0x00000008
.L_942:


//--------------------- .nv.info._ZN7cutlass13device_kernelIN5flash22FlashAttnBwdPreprocessIN4cute5tupleIJNS3_1CILi64EEENS5_ILi96EEEEEENS_6half_tEfNS_4arch4Sm80ELb1ELb1EEEEEvNT_6ParamsE --------------------------
	.section	.nv.info._ZN7cutlass13device_kernelIN5flash22FlashAttnBwdPreprocessIN4cute5tupleIJNS3_1CILi64EEENS5_ILi96EEEEEENS_6half_tEfNS_4arch4Sm80ELb1ELb1EEEEEvNT_6ParamsE,"",@"SHT_CUDA_INFO"
	.sectionflags	@""
	.align	4


	//----- nvinfo : EIATTR_CUDA_API_VERSION
	.align		4
        /*0000*/ 	.byte	0x04, 0x37
        /*0002*/ 	.short	(.L_944 - .L_943)
.L_943:
        /*0004*/ 	.word	0x00000082


	//----- nvinfo : EIATTR_KPARAM_INFO
	.align		4
.L_944:
        /*0008*/ 	.byte	0x04, 0x17
        /*000a*/ 	.short	(.L_946 - .L_945)
.L_945:
        /*000c*/ 	.word	0x00000000
        /*0010*/ 	.short	0x0000
        /*0012*/ 	.short	0x0000
        /*0014*/ 	.byte	0x00, 0xf0, 0xc1, 0x03


	//----- nvinfo : EIATTR_SPARSE_MMA_MASK
	.align		4
.L_946:
        /*0018*/ 	.byte	0x03, 0x50
        /*001a*/ 	.short	0x0000


	//----- nvinfo : EIATTR_MAXREG_COUNT
	.align		4
        /*001c*/ 	.byte	0x03, 0x1b
        /*001e*/ 	.short	0x0080


	//----- nvinfo : EIATTR_MERCURY_ISA_VERSION
	.align		4
        /*0020*/ 	.byte	0x03, 0x5f
        /*0022*/ 	.short	0x0101


	//----- nvinfo : EIATTR_COOP_GROUP_MASK_REGIDS
	.align		4
        /*0024*/ 	.byte	0x04, 0x29
        /*0026*/ 	.short	(.L_948 - .L_947)


	//   ....[0]....
.L_947:
        /*0028*/ 	.word	0xffffffff


	//   ....[1]....
        /*002c*/ 	.word	0xffffffff


	//----- nvinfo : EIATTR_COOP_GROUP_INSTR_OFFSETS
	.align		4
.L_948:
        /*0030*/ 	.byte	0x04, 0x28
        /*0032*/ 	.short	(.L_950 - .L_949)


	//   ....[0]....
.L_949:
        /*0034*/ 	.word	0x00000e60


	//   ....[1]....
        /*0038*/ 	.word	0x00000ec0


	//----- nvinfo : EIATTR_EXIT_INSTR_OFFSETS
	.align		4
.L_950:
        /*003c*/ 	.byte	0x04, 0x1c
        /*003e*/ 	.short	(.L_952 - .L_951)


	//   ....[0]....
.L_951:
        /*0040*/ 	.word	0x000001c0


	//   ....[1]....
        /*0044*/ 	.word	0x00001430


	//   ....[2]....
        /*0048*/ 	.word	0x000014b0


	//----- nvinfo : EIATTR_MAX_THREADS
	.align		4
.L_952:
        /*004c*/ 	.byte	0x04, 0x05
        /*004e*/ 	.short	(.L_954 - .L_953)
.L_953:
        /*0050*/ 	.word	0x00000100
        /*0054*/ 	.word	0x00000001
        /*0058*/ 	.word	0x00000001


	//----- nvinfo : EIATTR_CRS_STACK_SIZE
	.align		4
.L_954:
        /*005c*/ 	.byte	0x04, 0x1e
        /*005e*/ 	.short	(.L_956 - .L_955)
.L_955:
        /*0060*/ 	.word	0x00000000


	//----- nvinfo : EIATTR_CBANK_PARAM_SIZE
	.align		4
.L_956:
        /*0064*/ 	.byte	0x03, 0x19
        /*0066*/ 	.short	0x00f0


	//----- nvinfo : EIATTR_PARAM_CBANK
	.align		4
        /*0068*/ 	.byte	0x04, 0x0a
        /*006a*/ 	.short	(.L_958 - .L_957)
	.align		4
.L_957:
        /*006c*/ 	.word	index@(.nv.constant0._ZN7cutlass13device_kernelIN5flash22FlashAttnBwdPreprocessIN4cute5tupleIJNS3_1CILi64EEENS5_ILi96EEEEEENS_6half_tEfNS_4arch4Sm80ELb1ELb1EEEEEvNT_6ParamsE)
        /*0070*/ 	.short	0x0210
        /*0072*/ 	.short	0x00f0


	//----- nvinfo : EIATTR_SW_WAR
	.align		4
.L_958:
        /*0074*/ 	.byte	0x04, 0x36
        /*0076*/ 	.short	(.L_960 - .L_959)
.L_959:
        /*0078*/ 	.word	0x00000008
.L_960:


//--------------------- .nv.callgraph             --------------------------
	.section	.nv.callgraph,"",@"SHT_CUDA_CALLGRAPH"
	.align	4
	.sectionentsize	8
	.align		4
        /*0000*/ 	.word	0x00000000
	.align		4
        /*0004*/ 	.word	0xffffffff
	.align		4
        /*0008*/ 	.word	0x00000000
	.align		4
        /*000c*/ 	.word	0xfffffffe
	.align		4
        /*0010*/ 	.word	0x00000000
	.align		4
        /*0014*/ 	.word	0xfffffffd
	.align		4
        /*0018*/ 	.word	0x00000000
	.align		4
        /*001c*/ 	.word	0xfffffffc


//--------------------- .nv.constant4             --------------------------
	.section	.nv.constant4,"a",@progbits
	.align	8
	.align		8
.nv.constant4:
        /*0000*/ 	.dword	_ZN65_INTERNAL_1b1d66f1_29_flash_bwd_hdim96_fp16_sm80_cu_8e232a79_26424cuda3std3__45__cpo5beginE
	.align		8
        /*0008*/ 	.dword	_ZN65_INTERNAL_1b1d66f1_29_flash_bwd_hdim96_fp16_sm80_cu_8e232a79_26424cuda3std3__45__cpo3endE
	.align		8
        /*0010*/ 	.dword	_ZN65_INTERNAL_1b1d66f1_29_flash_bwd_hdim96_fp16_sm80_cu_8e232a79_26424cuda3std3__45__cpo6cbeginE
	.align		8
        /*0018*/ 	.dword	_ZN65_INTERNAL_1b1d66f1_29_flash_bwd_hdim96_fp16_sm80_cu_8e232a79_26424cuda3std3__45__cpo4cendE
	.align		8
        /*0020*/ 	.dword	_ZN65_INTERNAL_1b1d66f1_29_flash_bwd_hdim96_fp16_sm80_cu_8e232a79_26424cuda3std3__467_GLOBAL__N__1b1d66f1_29_flash_bwd_hdim96_fp16_sm80_cu_8e232a79_26426ignoreE
	.align		8
        /*0028*/ 	.dword	_ZN65_INTERNAL_1b1d66f1_29_flash_bwd_hdim96_fp16_sm80_cu_8e232a79_26424cuda3std3__419piecewise_constructE
	.align		8
        /*0030*/ 	.dword	_ZN65_INTERNAL_1b1d66f1_29_flash_bwd_hdim96_fp16_sm80_cu_8e232a79_26424cuda3std3__48in_placeE
	.align		8
        /*0038*/ 	.dword	_ZN65_INTERNAL_1b1d66f1_29_flash_bwd_hdim96_fp16_sm80_cu_8e232a79_26424cuda3std6ranges3__45__cpo4swapE
	.align		8
        /*0040*/ 	.dword	_ZN65_INTERNAL_1b1d66f1_29_flash_bwd_hdim96_fp16_sm80_cu_8e232a79_26424cuda3std6ranges3__45__cpo9iter_moveE
	.align		8
        /*0048*/ 	.dword	_ZN65_INTERNAL_1b1d66f1_29_flash_bwd_hdim96_fp16_sm80_cu_8e232a79_26424cute7productE
	.align		8
        /*0050*/ 	.dword	_ZN65_INTERNAL_1b1d66f1_29_flash_bwd_hdim96_fp16_sm80_cu_8e232a79_26424cute1_E


//--------------------- .text._ZN7cutlass13device_kernelIN5flash19enable_sm80_to_sm89INS1_16FlashAttnBwdSm80INS1_25CollectiveMainloopBwdSm80ILi2ELi1EN4cute5tupleIJNS5_1CILi64EEENS7_ILi128EEENS7_ILi96EEEEEENS_6half_tEfNS_4arch4Sm80ELb0ELb0ELb0ELb0ELb0ELb0ELb0ELb0ELi2ELi2ELi4ELi2ELb1EEENS1_21CollectiveEpilogueBwdISB_SC_SE_Li256ELb0ELb0ELi2EEENS1_19SingleTileSchedulerILb0ELb0ELb0ELi128EEEEEEEEEvNT_6ParamsE --------------------------
	.section	.text._ZN7cutlass13device_kernelIN5flash19enable_sm80_to_sm89INS1_16FlashAttnBwdSm80INS1_25CollectiveMainloopBwdSm80ILi2ELi1EN4cute5tupleIJNS5_1CILi64EEENS7_ILi128EEENS7_ILi96EEEEEENS_6half_tEfNS_4arch4Sm80ELb0ELb0ELb0ELb0ELb0ELb0ELb0ELb0ELi2ELi2ELi4ELi2ELb1EEENS1_21CollectiveEpilogueBwdISB_SC_SE_Li256ELb0ELb0ELi2EEENS1_19SingleTileSchedulerILb0ELb0ELb0ELi128EEEEEEEEEvNT_6ParamsE,"ax",@progbits
	.align	128
.text._ZN7cutlass13device_kernelIN5flash19enable_sm80_to_sm89INS1_16FlashAttnBwdSm80INS1_25CollectiveMainloopBwdSm80ILi2ELi1EN4cute5tupleIJNS5_1CILi64EEENS7_ILi128EEENS7_ILi96EEEEEENS_6half_tEfNS_4arch4Sm80ELb0ELb0ELb0ELb0ELb0ELb0ELb0ELb0ELi2ELi2ELi4ELi2ELb1EEENS1_21CollectiveEpilogueBwdISB_SC_SE_Li256ELb0ELb0ELi2EEENS1_19SingleTileSchedulerILb0ELb0ELb0ELi128EEEEEEEEEvNT_6ParamsE:
        .type           _ZN7cutlass13device_kernelIN5flash19enable_sm80_to_sm89INS1_16FlashAttnBwdSm80INS1_25CollectiveMainloopBwdSm80ILi2ELi1EN4cute5tupleIJNS5_1CILi64EEENS7_ILi128EEENS7_ILi96EEEEEENS_6half_tEfNS_4arch4Sm80ELb0ELb0ELb0ELb0ELb0ELb0ELb0ELb0ELi2ELi2ELi4ELi2ELb1EEENS1_21CollectiveEpilogueBwdISB_SC_SE_Li256ELb0ELb0ELi2EEENS1_19SingleTileSchedulerILb0ELb0ELb0ELi128EEEEEEEEEvNT_6ParamsE,@function
        .size           _ZN7cutlass13device_kernelIN5flash19enable_sm80_to_sm89INS1_16FlashAttnBwdSm80INS1_25CollectiveMainloopBwdSm80ILi2ELi1EN4cute5tupleIJNS5_1CILi64EEENS7_ILi128EEENS7_ILi96EEEEEENS_6half_tEfNS_4arch4Sm80ELb0ELb0ELb0ELb0ELb0ELb0ELb0ELb0ELi2ELi2ELi4ELi2ELb1EEENS1_21CollectiveEpilogueBwdISB_SC_SE_Li256ELb0ELb0ELi2EEENS1_19SingleTileSchedulerILb0ELb0ELb0ELi128EEEEEEEEEvNT_6ParamsE,(.L_x_77 - _ZN7cutlass13device_kernelIN5flash19enable_sm80_to_sm89INS1_16FlashAttnBwdSm80INS1_25CollectiveMainloopBwdSm80ILi2ELi1EN4cute5tupleIJNS5_1CILi64EEENS7_ILi128EEENS7_ILi96EEEEEENS_6half_tEfNS_4arch4Sm80ELb0ELb0ELb0ELb0ELb0ELb0ELb0ELb0ELi2ELi2ELi4ELi2ELb1EEENS1_21CollectiveEpilogueBwdISB_SC_SE_Li256ELb0ELb0ELi2EEENS1_19SingleTileSchedulerILb0ELb0ELb0ELi128EEEEEEEEEvNT_6ParamsE)
        .other          _ZN7cutlass13device_kernelIN5flash19enable_sm80_to_sm89INS1_16FlashAttnBwdSm80INS1_25CollectiveMainloopBwdSm80ILi2ELi1EN4cute5tupleIJNS5_1CILi64EEENS7_ILi128EEENS7_ILi96EEEEEENS_6half_tEfNS_4arch4Sm80ELb0ELb0ELb0ELb0ELb0ELb0ELb0ELb0ELi2ELi2ELi4ELi2ELb1EEENS1_21CollectiveEpilogueBwdISB_SC_SE_Li256ELb0ELb0ELi2EEENS1_19SingleTileSchedulerILb0ELb0ELb0ELi128EEEEEEEEEvNT_6ParamsE,@"STO_CUDA_ENTRY STV_DEFAULT"
_ZN7cutlass13device_kernelIN5flash19enable_sm80_to_sm89INS1_16FlashAttnBwdSm80INS1_25CollectiveMainloopBwdSm80ILi2ELi1EN4cute5tupleIJNS5_1CILi64EEENS7_ILi128EEENS7_ILi96EEEEEENS_6half_tEfNS_4arch4Sm80ELb0ELb0ELb0ELb0ELb0ELb0ELb0ELb0ELi2ELi2ELi4ELi2ELb1EEENS1_21CollectiveEpilogueBwdISB_SC_SE_Li256ELb0ELb0ELi2EEENS1_19SingleTileSchedulerILb0ELb0ELb0ELi128EEEEEEEEEvNT_6ParamsE:
[----:B------:R-:W-:Y:S01]  /*0000*/  LDC R1, c[0x0][0x28] ;  /* 0x00000a00ff017b82 */ /* 0x000fe20000000800 */
[----:B------:R-:W-:Y:S05]  /*0010*/  EXIT ;  /* 0x000000000000794d */ /* 0x000fea0003800000 */
.L_x_0:
[----:B------:R-:W-:-:S00]  /*0020*/  BRA `(.L_x_0) ;  /* 0xfffffffc00fc7947 */ /* 0x000fc0000383ffff */
[----:B------:R-:W-:-:S00]  /*0030*/  NOP ;  /* 0x0000000000007918 */ /* 0x000fc00000000000 */
        /* <DEDUP_REMOVED lines=12> */
.L_x_77:


//--------------------- .text._ZN7cutlass13device_kernelIN5flash19enable_sm80_to_sm89INS1_16FlashAttnBwdSm80INS1_25CollectiveMainloopBwdSm80ILi2ELi1EN4cute5tupleIJNS5_1CILi64EEENS7_ILi128EEENS7_ILi96EEEEEENS_6half_tEfNS_4arch4Sm80ELb0ELb0ELb0ELb0ELb1ELb0ELb0ELb0ELi2ELi2ELi4ELi2ELb1EEENS1_21CollectiveEpilogueBwdISB_SC_SE_Li256ELb0ELb0ELi2EEENS1_19SingleTileSchedulerILb0ELb0ELb0ELi128EEEEEEEEEvNT_6ParamsE --------------------------
	.section	.text._ZN7cutlass13device_kernelIN5flash19enable_sm80_to_sm89INS1_16FlashAttnBwdSm80INS1_25CollectiveMainloopBwdSm80ILi2ELi1EN4cute5tupleIJNS5_1CILi64EEENS7_ILi128EEENS7_ILi96EEEEEENS_6half_tEfNS_4arch4Sm80ELb0ELb0ELb0ELb0ELb1ELb0ELb0ELb0ELi2ELi2ELi4ELi2ELb1EEENS1_21CollectiveEpilogueBwdISB_SC_SE_Li256ELb0ELb0ELi2EEENS1_19SingleTileSchedulerILb0ELb0ELb0ELi128EEEEEEEEEvNT_6ParamsE,"ax",@progbits
	.align	128
.text._ZN7cutlass13device_kernelIN5flash19enable_sm80_to_sm89INS1_16FlashAttnBwdSm80INS1_25CollectiveMainloopBwdSm80ILi2ELi1EN4cute5tupleIJNS5_1CILi64EEENS7_ILi128EEENS7_ILi96EEEEEENS_6half_tEfNS_4arch4Sm80ELb0ELb0ELb0ELb0ELb1ELb0ELb0ELb0ELi2ELi2ELi4ELi2ELb1EEENS1_21CollectiveEpilogueBwdISB_SC_SE_Li256ELb0ELb0ELi2EEENS1_19SingleTileSchedulerILb0ELb0ELb0ELi128EEEEEEEEEvNT_6ParamsE:
        .type           _ZN7cutlass13device_kernelIN5flash19enable_sm80_to_sm89INS1_16FlashAttnBwdSm80INS1_25CollectiveMainloopBwdSm80ILi2ELi1EN4cute5tupleIJNS5_1CILi64EEENS7_ILi128EEENS7_ILi96EEEEEENS_6half_tEfNS_4arch4Sm80ELb0ELb0ELb0ELb0ELb1ELb0ELb0ELb0ELi2ELi2ELi4ELi2ELb1EEENS1_21CollectiveEpilogueBwdISB_SC_SE_Li256ELb0ELb0ELi2EEENS1_19SingleTileSchedulerILb0ELb0ELb0ELi128EEEEEEEEEvNT_6ParamsE,@function
        .size           _ZN7cutlass13device_kernelIN5flash19enable_sm80_to_sm89INS1_16FlashAttnBwdSm80INS1_25CollectiveMainloopBwdSm80ILi2ELi1EN4cute5tupleIJNS5_1CILi64EEENS7_ILi128EEENS7_ILi96EEEEEENS_6half_tEfNS_4arch4Sm80ELb0ELb0ELb0ELb0ELb1ELb0ELb0ELb0ELi2ELi2ELi4ELi2ELb1EEENS1_21CollectiveEpilogueBwdISB_SC_SE_Li256ELb0ELb0ELi2EEENS1_19SingleTileSchedulerILb0ELb0ELb0ELi128EEEEEEEEEvNT_6ParamsE,(.L_x_78 - _ZN7cutlass13device_kernelIN5flash19enable_sm80_to_sm89INS1_16FlashAttnBwdSm80INS1_25CollectiveMainloopBwdSm80ILi2ELi1EN4cute5tupleIJNS5_1CILi64EEENS7_ILi128EEENS7_ILi96EEEEEENS_6half_tEfNS_4arch4Sm80ELb0ELb0ELb0ELb0ELb1ELb0ELb0ELb0ELi2ELi2ELi4ELi2ELb1EEENS1_21CollectiveEpilogueBwdISB_SC_SE_Li256ELb0ELb0ELi2EEENS1_19SingleTileSchedulerILb0ELb0ELb0ELi128EEEEEEEEEvNT_6ParamsE)
        .other          _ZN7cutlass13device_kernelIN5flash19enable_sm80_to_sm89INS1_16FlashAttnBwdSm80INS1_25CollectiveMainloopBwdSm80ILi2ELi1EN4cute5tupleIJNS5_1CILi64EEENS7_ILi128EEENS7_ILi96EEEEEENS_6half_tEfNS_4arch4Sm80ELb0ELb0ELb0ELb0ELb1ELb0ELb0ELb0ELi2ELi2ELi4ELi2ELb1EEENS1_21CollectiveEpilogueBwdISB_SC_SE_Li256ELb0ELb0ELi2EEENS1_19SingleTileSchedulerILb0ELb0ELb0ELi128EEEEEEEEEvNT_6ParamsE,@"STO_CUDA_ENTRY STV_DEFAULT"
_ZN7cutlass13device_kernelIN5flash19enable_sm80_to_sm89INS1_16FlashAttnBwdSm80INS1_25CollectiveMainloopBwdSm80ILi2ELi1EN4cute5tupleIJNS5_1CILi64EEENS7_ILi128EEENS7_ILi96EEEEEENS_6half_tEfNS_4arch4Sm80ELb0ELb0ELb0ELb0ELb1ELb0ELb0ELb0ELi2ELi2ELi4ELi2ELb1EEENS1_21CollectiveEpilogueBwdISB_SC_SE_Li256ELb0ELb0ELi2EEENS1_19SingleTileSchedulerILb0ELb0ELb0ELi128EEEEEEEEEvNT_6ParamsE:
[----:B------:R-:W-:Y:S01]  /*0000*/  LDC R1, c[0x0][0x28] ;  /* 0x00000a00ff017b82 */ /* 0x000fe20000000800 */
[----:B------:R-:W-:Y:S05]  /*0010*/  EXIT ;  /* 0x000000000000794d */ /* 0x000fea0003800000 */
.L_x_1:
        /* <DEDUP_REMOVED lines=14> */
.L_x_78:


//--------------------- .text._ZN7cutlass13device_kernelIN5flash19enable_sm80_to_sm89INS1_16FlashAttnBwdSm80INS1_25CollectiveMainloopBwdSm80ILi2ELi1EN4cute5tupleIJNS5_1CILi64EEENS7_ILi128EEENS7_ILi96EEEEEENS_6half_tEfNS_4arch4Sm80ELb0ELb0ELb0ELb0ELb0ELb0ELb0ELb0ELi2ELi2ELi4ELi2ELb1EEENS1_24CollectiveEpilogueBwdGQAISB_fSE_Li256ELb0ELb0EEENS1_19SingleTileSchedulerILb0ELb0ELb0ELi128EEEEEEEEEvNT_6ParamsE --------------------------
	.section	.text._ZN7cutlass13device_kernelIN5flash19enable_sm80_to_sm89INS1_16FlashAttnBwdSm80INS1_25CollectiveMainloopBwdSm80ILi2ELi1EN4cute5tupleIJNS5_1CILi64EEENS7_ILi128EEENS7_ILi96EEEEEENS_6half_tEfNS_4arch4Sm80ELb0ELb0ELb0ELb0ELb0ELb0ELb0ELb0ELi2ELi2ELi4ELi2ELb1EEENS1_24CollectiveEpilogueBwdGQAISB_fSE_Li256ELb0ELb0EEENS1_19SingleTileSchedulerILb0ELb0ELb0ELi128EEEEEEEEEvNT_6ParamsE,"ax",@progbits
	.align	128
.text._ZN7cutlass13device_kernelIN5flash19enable_sm80_to_sm89INS1_16FlashAttnBwdSm80INS1_25CollectiveMainloopBwdSm80ILi2ELi1EN4cute5tupleIJNS5_1CILi64EEENS7_ILi128EEENS7_ILi96EEEEEENS_6half_tEfNS_4arch4Sm80ELb0ELb0ELb0ELb0ELb0ELb0ELb0ELb0ELi2ELi2ELi4ELi2ELb1EEENS1_24CollectiveEpilogueBwdGQAISB_fSE_Li256ELb0ELb0EEENS1_19SingleTileSchedulerILb0ELb0ELb0ELi128EEEEEEEEEvNT_6ParamsE:
        .type           _ZN7cutlass13device_kernelIN5flash19enable_sm80_to_sm89INS1_16FlashAttnBwdSm80INS1_25CollectiveMainloopBwdSm80ILi2ELi1EN4cute5tupleIJNS5_1CILi64EEENS7_ILi128EEENS7_ILi96EEEEEENS_6half_tEfNS_4arch4Sm80ELb0ELb0ELb0ELb0ELb0ELb0ELb0ELb0ELi2ELi2ELi4ELi2ELb1EEENS1_24CollectiveEpilogueBwdGQAISB_fSE_Li256ELb0ELb0EEENS1_19SingleTileSchedulerILb0ELb0ELb0ELi128EEEEEEEEEvNT_6ParamsE,@function
        .size           _ZN7cutlass13device_kernelIN5flash19enable_sm80_to_sm89INS1_16FlashAttnBwdSm80INS1_25CollectiveMainloopBwdSm80ILi2ELi1EN4cute5tupleIJNS5_1CILi64EEENS7_ILi128EEENS7_ILi96EEEEEENS_6half_tEfNS_4arch4Sm80ELb0ELb0ELb0ELb0ELb0ELb0ELb0ELb0ELi2ELi2ELi4ELi2ELb1EEENS1_24CollectiveEpilogueBwdGQAISB_fSE_Li256ELb0ELb0EEENS1_19SingleTileSchedulerILb0ELb0ELb0ELi128EEEEEEEEEvNT_6ParamsE,(.L_x_79 - _ZN7cutlass13device_kernelIN5flash19enable_sm80_to_sm89INS1_16FlashAttnBwdSm80INS1_25CollectiveMainloopBwdSm80ILi2ELi1EN4cute5tupleIJNS5_1CILi64EEENS7_ILi128EEENS7_ILi96EEEEEENS_6half_tEfNS_4arch4Sm80ELb0ELb0ELb0ELb0ELb0ELb0ELb0ELb0ELi2ELi2ELi4ELi2ELb1EEENS1_24CollectiveEpilogueBwdGQAISB_fSE_Li256ELb0ELb0EEENS1_19SingleTileSchedulerILb0ELb0ELb0ELi128EEEEEEEEEvNT_6ParamsE)
        .other          _ZN7cutlass13device_kernelIN5flash19enable_sm80_to_sm89INS1_16FlashAttnBwdSm80INS1_25CollectiveMainloopBwdSm80ILi2ELi1EN4cute5tupleIJNS5_1CILi64EEENS7_ILi128EEENS7_ILi96EEEEEENS_6half_tEfNS_4arch4Sm80ELb0ELb0ELb0ELb0ELb0ELb0ELb0ELb0ELi2ELi2ELi4ELi2ELb1EEENS1_24CollectiveEpilogueBwdGQAISB_fSE_Li256ELb0ELb0EEENS1_19SingleTileSchedulerILb0ELb0ELb0ELi128EEEEEEEEEvNT_6ParamsE,@"STO_CUDA_ENTRY STV_DEFAULT"
_ZN7cutlass13device_kernelIN5flash19enable_sm80_to_sm89INS1_16FlashAttnBwdSm80INS1_25CollectiveMainloopBwdSm80ILi2ELi1EN4cute5tupleIJNS5_1CILi64EEENS7_ILi128EEENS7_ILi96EEEEEENS_6half_tEfNS_4arch4Sm80ELb0ELb0ELb0ELb0ELb0ELb0ELb0ELb0ELi2ELi2ELi4ELi2ELb1EEENS1_24CollectiveEpilogueBwdGQAISB_fSE_Li256ELb0ELb0EEENS1_19SingleTileSchedulerILb0ELb0ELb0ELi128EEEEEEEEEvNT_6ParamsE:
[----:B------:R-:W-:Y:S01]  /*0000*/  LDC R1, c[0x0][0x28] ;  /* 0x00000a00ff017b82 */ /* 0x000fe20000000800 */
[----:B------:R-:W-:Y:S05]  /*0010*/  EXIT ;  /* 0x000000000000794d */ /* 0x000fea0003800000 */
.L_x_2:
        /* <DEDUP_REMOVED lines=14> */
.L_x_79:


//--------------------- .text._ZN7cutlass13device_kernelIN5flash19enable_sm80_to_sm89INS1_16FlashAttnBwdSm80INS1_25CollectiveMainloopBwdSm80ILi2ELi1EN4cute5tupleIJNS5_1CILi64EEENS7_ILi128EEENS7_ILi96EEEEEENS_6half_tEfNS_4arch4Sm80ELb0ELb0ELb0ELb0ELb1ELb0ELb0ELb0ELi2ELi2ELi4ELi2ELb1EEENS1_24CollectiveEpilogueBwdGQAISB_fSE_Li256ELb0ELb1EEENS1_19SingleTileSchedulerILb0ELb0ELb0ELi128EEEEEEEEEvNT_6ParamsE --------------------------
	.section	.text._ZN7cutlass13device_kernelIN5flash19enable_sm80_to_sm89INS1_16FlashAttnBwdSm80INS1_25CollectiveMainloopBwdSm80ILi2ELi1EN4cute5tupleIJNS5_1CILi64EEENS7_ILi128EEENS7_ILi96EEEEEENS_6half_tEfNS_4arch4Sm80ELb0ELb0ELb0ELb0ELb1ELb0ELb0ELb0ELi2ELi2ELi4ELi2ELb1EEENS1_24CollectiveEpilogueBwdGQAISB_fSE_Li256ELb0ELb1EEENS1_19SingleTileSchedulerILb0ELb0ELb0ELi128EEEEEEEEEvNT_6ParamsE,"ax",@progbits
	.align	128
.text._ZN7cutlass13device_kernelIN5flash19enable_sm80_to_sm89INS1_16FlashAttnBwdSm80INS1_25CollectiveMainloopBwdSm80ILi2ELi1EN4cute5tupleIJNS5_1CILi64EEENS7_ILi128EEENS7_ILi96EEEEEENS_6half_tEfNS_4arch4Sm80ELb0ELb0ELb0ELb0ELb1ELb0ELb0ELb0ELi2ELi2ELi4ELi2ELb1EEENS1_24CollectiveEpilogueBwdGQAISB_fSE_Li256ELb0ELb1EEENS1_19SingleTileSchedulerILb0ELb0ELb0ELi128EEEEEEEEEvNT_6ParamsE:
        .type           _ZN7cutlass13device_kernelIN5flash19enable_sm80_to_sm89INS1_16FlashAttnBwdSm80INS1_25CollectiveMainloopBwdSm80ILi2ELi1EN4cute5tupleIJNS5_1CILi64EEENS7_ILi128EEENS7_ILi96EEEEEENS_6half_tEfNS_4arch4Sm80ELb0ELb0ELb0ELb0ELb1ELb0ELb0ELb0ELi2ELi2ELi4ELi2ELb1EEENS1_24CollectiveEpilogueBwdGQAISB_fSE_Li256ELb0ELb1EEENS1_19SingleTileSchedulerILb0ELb0ELb0ELi128EEEEEEEEEvNT_6ParamsE,@function
        .size           _ZN7cutlass13device_kernelIN5flash19enable_sm80_to_sm89INS1_16FlashAttnBwdSm80INS1_25CollectiveMainloopBwdSm80ILi2ELi1EN4cute5tupleIJNS5_1CILi64EEENS7_ILi128EEENS7_ILi96EEEEEENS_6half_tEfNS_4arch4Sm80ELb0ELb0ELb0ELb0ELb1ELb0ELb0ELb0ELi2ELi2ELi4ELi2ELb1EEENS1_24CollectiveEpilogueBwdGQAISB_fSE_Li256ELb0ELb1EEENS1_19SingleTileSchedulerILb0ELb0ELb0ELi128EEEEEEEEEvNT_6ParamsE,(.L_x_80 - _ZN7cutlass13device_kernelIN5flash19enable_sm80_to_sm89INS1_16FlashAttnBwdSm80INS1_25CollectiveMainloopBwdSm80ILi2ELi1EN4cute5tupleIJNS5_1CILi64EEENS7_ILi128EEENS7_ILi96EEEEEENS_6half_tEfNS_4arch4Sm80ELb0ELb0ELb0ELb0ELb1ELb0ELb0ELb0ELi2ELi2ELi4ELi2ELb1EEENS1_24CollectiveEpilogueBwdGQAISB_fSE_Li256ELb0ELb1EEENS1_19SingleTileSchedulerILb0ELb0ELb0ELi128EEEEEEEEEvNT_6ParamsE)
        .other          _ZN7cutlass13device_kernelIN5flash19enable_sm80_to_sm89INS1_16FlashAttnBwdSm80INS1_25CollectiveMainloopBwdSm80ILi2ELi1EN4cute5tupleIJNS5_1CILi64EEENS7_ILi128EEENS7_ILi96EEEEEENS_6half_tEfNS_4arch4Sm80ELb0ELb0ELb0ELb0ELb1ELb0ELb0ELb0ELi2ELi2ELi4ELi2ELb1EEENS1_24CollectiveEpilogueBwdGQAISB_fSE_Li256ELb0ELb1EEENS1_19SingleTileSchedulerILb0ELb0ELb0ELi128EEEEEEEEEvNT_6ParamsE,@"STO_CUDA_ENTRY STV_DEFAULT"
_ZN7cutlass13device_kernelIN5flash19enable_sm80_to_sm89INS1_16FlashAttnBwdSm80INS1_25CollectiveMainloopBwdSm80ILi2ELi1EN4cute5tupleIJNS5_1CILi64EEENS7_ILi128EEENS7_ILi96EEEEEENS_6half_tEfNS_4arch4Sm80ELb0ELb0ELb0ELb0ELb1ELb0ELb0ELb0ELi2ELi2ELi4ELi2ELb1EEENS1_24CollectiveEpilogueBwdGQAISB_fSE_Li256ELb0ELb1EEENS1_19SingleTileSchedulerILb0ELb0ELb0ELi128EEEEEEEEEvNT_6ParamsE:
[----:B------:R-:W-:Y:S01]  /*0000*/  LDC R1, c[0x0][0x28] ;  /* 0x00000a00ff017b82 */ /* 0x000fe20000000800 */
[----:B------:R-:W-:Y:S05]  /*0010*/  EXIT ;  /* 0x000000000000794d */ /* 0x000fea0003800000 */
.L_x_3:
        /* <DEDUP_REMOVED lines=14> */
.L_x_80:


//--------------------- .text._ZN7cutlass13device_kernelIN5flash19enable_sm80_to_sm89INS1_16FlashAttnBwdSm80INS1_25CollectiveMainloopBwdSm80ILi2ELi1EN4cute5tupleIJNS5_1CILi64EEENS7_ILi128EEENS7_ILi96EEEEEENS_6half_tEfNS_4arch4Sm80ELb0ELb0ELb0ELb1ELb0ELb0ELb0ELb0ELi2ELi2ELi4ELi2ELb1EEENS1_21CollectiveEpilogueBwdISB_SC_SE_Li256ELb1ELb0ELi2EEENS1_19SingleTileSchedulerILb1ELb0ELb0ELi128EEEEEEEEEvNT_6ParamsE --------------------------
	.section	.text._ZN7cutlass13device_kernelIN5flash19enable_sm80_to_sm89INS1_16FlashAttnBwdSm80INS1_25CollectiveMainloopBwdSm80ILi2ELi1EN4cute5tupleIJNS5_1CILi64EEENS7_ILi128EEENS7_ILi96EEEEEENS_6half_tEfNS_4arch4Sm80ELb0ELb0ELb0ELb1ELb0ELb0ELb0ELb0ELi2ELi2ELi4ELi2ELb1EEENS1_21CollectiveEpilogueBwdISB_SC_SE_Li256ELb1ELb0ELi2EEENS1_19SingleTileSchedulerILb1ELb0ELb0ELi128EEEEEEEEEvNT_6ParamsE,"ax",@progbits
	.align	128
.text._ZN7cutlass13device_kernelIN5flash19enable_sm80_to_sm89INS1_16FlashAttnBwdSm80INS1_25CollectiveMainloopBwdSm80ILi2ELi1EN4cute5tupleIJNS5_1CILi64EEENS7_ILi128EEENS7_ILi96EEEEEENS_6half_tEfNS_4arch4Sm80ELb0ELb0ELb0ELb1ELb0ELb0ELb0ELb0ELi2ELi2ELi4ELi2ELb1EEENS1_21CollectiveEpilogueBwdISB_SC_SE_Li256ELb1ELb0ELi2EEENS1_19SingleTileSchedulerILb1ELb0ELb0ELi128EEEEEEEEEvNT_6ParamsE:
        .type           _ZN7cutlass13device_kernelIN5flash19enable_sm80_to_sm89INS1_16FlashAttnBwdSm80INS1_25CollectiveMainloopBwdSm80ILi2ELi1EN4cute5tupleIJNS5_1CILi64EEENS7_ILi128EEENS7_ILi96EEEEEENS_6half_tEfNS_4arch4Sm80ELb0ELb0ELb0ELb1ELb0ELb0ELb0ELb0ELi2ELi2ELi4ELi2ELb1EEENS1_21CollectiveEpilogueBwdISB_SC_SE_Li256ELb1ELb0ELi2EEENS1_19SingleTileSchedulerILb1ELb0ELb0ELi128EEEEEEEEEvNT_6ParamsE,@function
        .size           _ZN7cutlass13device_kernelIN5flash19enable_sm80_to_sm89INS1_16FlashAttnBwdSm80INS1_25CollectiveMainloopBwdSm80ILi2ELi1EN4cute5tupleIJNS5_1CILi64EEENS7_ILi128EEENS7_ILi96EEEEEENS_6half_tEfNS_4arch4Sm80ELb0ELb0ELb0ELb1ELb0ELb0ELb0ELb0ELi2ELi2ELi4ELi2ELb1EEENS1_21CollectiveEpilogueBwdISB_SC_SE_Li256ELb1ELb0ELi2EEENS1_19SingleTileSchedulerILb1ELb0ELb0ELi128EEEEEEEEEvNT_6ParamsE,(.L_x_81 - _ZN7cutlass13device_kernelIN5flash19enable_sm80_to_sm89INS1_16FlashAttnBwdSm80INS1_25CollectiveMainloopBwdSm80ILi2ELi1EN4cute5tupleIJNS5_1CILi64EEENS7_ILi128EEENS7_ILi96EEEEEENS_6half_tEfNS_4arch4Sm80ELb0ELb0ELb0ELb1ELb0ELb0ELb0ELb0ELi2ELi2ELi4ELi2ELb1EEENS1_21CollectiveEpilogueBwdISB_SC_SE_Li256ELb1ELb0ELi2EEENS1_19SingleTileSchedulerILb1ELb0ELb0ELi128EEEEEEEEEvNT_6ParamsE)
        .other          _ZN7cutlass13device_kernelIN5flash19enable_sm80_to_sm89INS1_16FlashAttnBwdSm80INS1_25CollectiveMainloopBwdSm80ILi2ELi1EN4cute5tupleIJNS5_1CILi64EEENS7_ILi128EEENS7_ILi96EEEEEENS_6half_tEfNS_4arch4Sm80ELb0ELb0ELb0ELb1ELb0ELb0ELb0ELb0ELi2ELi2ELi4ELi2ELb1EEENS1_21CollectiveEpilogueBwdISB_SC_SE_Li256ELb1ELb0ELi2EEENS1_19SingleTileSchedulerILb1ELb0ELb0ELi128EEEEEEEEEvNT_6ParamsE,@"STO_CUDA_ENTRY STV_DEFAULT"
_ZN7cutlass13device_kernelIN5flash19enable_sm80_to_sm89INS1_16FlashAttnBwdSm80INS1_25CollectiveMainloopBwdSm80ILi2ELi1EN4cute5tupleIJNS5_1CILi64EEENS7_ILi128EEENS7_ILi96EEEEEENS_6half_tEfNS_4arch4Sm80ELb0ELb0ELb0ELb1ELb0ELb0ELb0ELb0ELi2ELi2ELi4ELi2ELb1EEENS1_21CollectiveEpilogueBwdISB_SC_SE_Li256ELb1ELb0ELi2EEENS1_19SingleTileSchedulerILb1ELb0ELb0ELi128EEEEEEEEEvNT_6ParamsE:
[----:B------:R-:W-:Y:S01]  /*0000*/  LDC R1, c[0x0][0x28] ;  /* 0x00000a00ff017b82 */ /* 0x000fe20000000800 */
[----:B------:R-:W-:Y:S05]  /*0010*/  EXIT ;  /* 0x000000000000794d */ /* 0x000fea0003800000 */
.L_x_4:
        /* <DEDUP_REMOVED lines=14> */
.L_x_81:


//--------------------- .text._ZN7cutlass13device_kernelIN5flash19enable_sm80_to_sm89INS1_16FlashAttnBwdSm80INS1_25CollectiveMainloopBwdSm80ILi2ELi1EN4cute5tupleIJNS5_1CILi64EEENS7_ILi128EEENS7_ILi96EEEEEENS_6half_tEfNS_4arch4Sm80ELb0ELb0ELb0ELb1ELb1ELb0ELb0ELb0ELi2ELi2ELi4ELi2ELb1EEENS1_21CollectiveEpilogueBwdISB_SC_SE_Li256ELb1ELb0ELi2EEENS1_19SingleTileSchedulerILb1ELb0ELb0ELi128EEEEEEEEEvNT_6ParamsE --------------------------
	.section	.text._ZN7cutlass13device_kernelIN5flash19enable_sm80_to_sm89INS1_16FlashAttnBwdSm80INS1_25CollectiveMainloopBwdSm80ILi2ELi1EN4cute5tupleIJNS5_1CILi64EEENS7_ILi128EEENS7_ILi96EEEEEENS_6half_tEfNS_4arch4Sm80ELb0ELb0ELb0ELb1ELb1ELb0ELb0ELb0ELi2ELi2ELi4ELi2ELb1EEENS1_21CollectiveEpilogueBwdISB_SC_SE_Li256ELb1ELb0ELi2EEENS1_19SingleTileSchedulerILb1ELb0ELb0ELi128EEEEEEEEEvNT_6ParamsE,"ax",@progbits
	.align	128
.text._ZN7cutlass13device_kernelIN5flash19enable_sm80_to_sm89INS1_16FlashAttnBwdSm80INS1_25CollectiveMainloopBwdSm80ILi2ELi1EN4cute5tupleIJNS5_1CILi64EEENS7_ILi128EEENS7_ILi96EEEEEENS_6half_tEfNS_4arch4Sm80ELb0ELb0ELb0ELb1ELb1ELb0ELb0ELb0ELi2ELi2ELi4ELi2ELb1EEENS1_21CollectiveEpilogueBwdISB_SC_SE_Li256ELb1ELb0ELi2EEENS1_19SingleTileSchedulerILb1ELb0ELb0ELi128EEEEEEEEEvNT_6ParamsE:
        .type           _ZN7cutlass13device_kernelIN5flash19enable_sm80_to_sm89INS1_16FlashAttnBwdSm80INS1_25CollectiveMainloopBwdSm80ILi2ELi1EN4cute5tupleIJNS5_1CILi64EEENS7_ILi128EEENS7_ILi96EEEEEENS_6half_tEfNS_4arch4Sm80ELb0ELb0ELb0ELb1ELb1ELb0ELb0ELb0ELi2ELi2ELi4ELi2ELb1EEENS1_21CollectiveEpilogueBwdISB_SC_SE_Li256ELb1ELb0ELi2EEENS1_19SingleTileSchedulerILb1ELb0ELb0ELi128EEEEEEEEEvNT_6ParamsE,@function
        .size           _ZN7cutlass13device_kernelIN5flash19enable_sm80_to_sm89INS1_16FlashAttnBwdSm80INS1_25CollectiveMainloopBwdSm80ILi2ELi1EN4cute5tupleIJNS5_1CILi64EEENS7_ILi128EEENS7_ILi96EEEEEENS_6half_tEfNS_4arch4Sm80ELb0ELb0ELb0ELb1ELb1ELb0ELb0ELb0ELi2ELi2ELi4ELi2ELb1EEENS1_21CollectiveEpilogueBwdISB_SC_SE_Li256ELb1ELb0ELi2EEENS1_19SingleTileSchedulerILb1ELb0ELb0ELi128EEEEEEEEEvNT_6ParamsE,(.L_x_82 - _ZN7cutlass13device_kernelIN5flash19enable_sm80_to_sm89INS1_16FlashAttnBwdSm80INS1_25CollectiveMainloopBwdSm80ILi2ELi1EN4cute5tupleIJNS5_1CILi64EEENS7_ILi128EEENS7_ILi96EEEEEENS_6half_tEfNS_4arch4Sm80ELb0ELb0ELb0ELb1ELb1ELb0ELb0ELb0ELi2ELi2ELi4ELi2ELb1EEENS1_21CollectiveEpilogueBwdISB_SC_SE_Li256ELb1ELb0ELi2EEENS1_19SingleTileSchedulerILb1ELb0ELb0ELi128EEEEEEEEEvNT_6ParamsE)
        .other          _ZN7cutlass13device_kernelIN5flash19enable_sm80_to_sm89INS1_16FlashAttnBwdSm80INS1_25CollectiveMainloopBwdSm80ILi2ELi1EN4cute5tupleIJNS5_1CILi64EEENS7_ILi128EEENS7_ILi96EEEEEENS_6half_tEfNS_4arch4Sm80ELb0ELb0ELb0ELb1ELb1ELb0ELb0ELb0ELi2ELi2ELi4ELi2ELb1EEENS1_21CollectiveEpilogueBwdISB_SC_SE_Li256ELb1ELb0ELi2EEENS1_19SingleTileSchedulerILb1ELb0ELb0ELi128EEEEEEEEEvNT_6ParamsE,@"STO_CUDA_ENTRY STV_DEFAULT"
_ZN7cutlass13device_kernelIN5flash19enable_sm80_to_sm89INS1_16FlashAttnBwdSm80INS1_25CollectiveMainloopBwdSm80ILi2ELi1EN4cute5tupleIJNS5_1CILi64EEENS7_ILi128EEENS7_ILi96EEEEEENS_6half_tEfNS_4arch4Sm80ELb0ELb0ELb0ELb1ELb1ELb0ELb0ELb0ELi2ELi2ELi4ELi2ELb1EEENS1_21CollectiveEpilogueBwdISB_SC_SE_Li256ELb1ELb0ELi2EEENS1_19SingleTileSchedulerILb1ELb0ELb0ELi128EEEEEEEEEvNT_6ParamsE:
[----:B------:R-:W-:Y:S01]  /*0000*/  LDC R1, c[0x0][0x28] ;  /* 0x00000a00ff017b82 */ /* 0x000fe20000000800 */
[----:B------:R-:W-:Y:S05]  /*0010*/  EXIT ;  /* 0x000000000000794d */ /* 0x000fea0003800000 */
.L_x_5:
        /* <DEDUP_REMOVED lines=14> */
.L_x_82:


//--------------------- .text._ZN7cutlass13device_kernelIN5flash19enable_sm80_to_sm89INS1_16FlashAttnBwdSm80INS1_25CollectiveMainloopBwdSm80ILi2ELi1EN4cute5tupleIJNS5_1CILi64EEENS7_ILi128EEENS7_ILi96EEEEEENS_6half_tEfNS_4arch4Sm80ELb0ELb0ELb0ELb1ELb0ELb0ELb0ELb0ELi2ELi2ELi4ELi2ELb1EEENS1_24CollectiveEpilogueBwdGQAISB_fSE_Li256ELb1ELb0EEENS1_19SingleTileSchedulerILb1ELb0ELb0ELi128EEEEEEEEEvNT_6ParamsE --------------------------
	.section	.text._ZN7cutlass13device_kernelIN5flash19enable_sm80_to_sm89INS1_16FlashAttnBwdSm80INS1_25CollectiveMainloopBwdSm80ILi2ELi1EN4cute5tupleIJNS5_1CILi64EEENS7_ILi128EEENS7_ILi96EEEEEENS_6half_tEfNS_4arch4Sm80ELb0ELb0ELb0ELb1ELb0ELb0ELb0ELb0ELi2ELi2ELi4ELi2ELb1EEENS1_24CollectiveEpilogueBwdGQAISB_fSE_Li256ELb1ELb0EEENS1_19SingleTileSchedulerILb1ELb0ELb0ELi128EEEEEEEEEvNT_6ParamsE,"ax",@progbits
	.align	128
.text._ZN7cutlass13device_kernelIN5flash19enable_sm80_to_sm89INS1_16FlashAttnBwdSm80INS1_25CollectiveMainloopBwdSm80ILi2ELi1EN4cute5tupleIJNS5_1CILi64EEENS7_ILi128EEENS7_ILi96EEEEEENS_6half_tEfNS_4arch4Sm80ELb0ELb0ELb0ELb1ELb0ELb0ELb0ELb0ELi2ELi2ELi4ELi2ELb1EEENS1_24CollectiveEpilogueBwdGQAISB_fSE_Li256ELb1ELb0EEENS1_19SingleTileSchedulerILb1ELb0ELb0ELi128EEEEEEEEEvNT_6ParamsE:
        .type           _ZN7cutlass13device_kernelIN5flash19enable_sm80_to_sm89INS1_16FlashAttnBwdSm80INS1_25CollectiveMainloopBwdSm80ILi2ELi1EN4cute5tupleIJNS5_1CILi64EEENS7_ILi128EEENS7_ILi96EEEEEENS_6half_tEfNS_4arch4Sm80ELb0ELb0ELb0ELb1ELb0ELb0ELb0ELb0ELi2ELi2ELi4ELi2ELb1EEENS1_24CollectiveEpilogueBwdGQAISB_fSE_Li256ELb1ELb0EEENS1_19SingleTileSchedulerILb1ELb0ELb0ELi128EEEEEEEEEvNT_6ParamsE,@function
        .size           _ZN7cutlass13device_kernelIN5flash19enable_sm80_to_sm89INS1_16FlashAttnBwdSm80INS1_25CollectiveMainloopBwdSm80ILi2ELi1EN4cute5tupleIJNS5_1CILi64EEENS7_ILi128EEENS7_ILi96EEEEEENS_6half_tEfNS_4arch4Sm80ELb0ELb0ELb0ELb1ELb0ELb0ELb0ELb0ELi2ELi2ELi4ELi2ELb1EEENS1_24CollectiveEpilogueBwdGQAISB_fSE_Li256ELb1ELb0EEENS1_19SingleTileSchedulerILb1ELb0ELb0ELi128EEEEEEEEEvNT_6ParamsE,(.L_x_83 - _ZN7cutlass13device_kernelIN5flash19enable_sm80_to_sm89INS1_16FlashAttnBwdSm80INS1_25CollectiveMainloopBwdSm80ILi2ELi1EN4cute5tupleIJNS5_1CILi64EEENS7_ILi128EEENS7_ILi96EEEEEENS_6half_tEfNS_4arch4Sm80ELb0ELb0ELb0ELb1ELb0ELb0ELb0ELb0ELi2ELi2ELi4ELi2ELb1EEENS1_24CollectiveEpilogueBwdGQAISB_fSE_Li256ELb1ELb0EEENS1_19SingleTileSchedulerILb1ELb0ELb0ELi128EEEEEEEEEvNT_6ParamsE)
        .other          _ZN7cutlass13device_kernelIN5flash19enable_sm80_to_sm89INS1_16FlashAttnBwdSm80INS1_25CollectiveMainloopBwdSm80ILi2ELi1EN4cute5tupleIJNS5_1CILi64EEENS7_ILi128EEENS7_ILi96EEEEEENS_6half_tEfNS_4arch4Sm80ELb0ELb0ELb0ELb1ELb0ELb0ELb0ELb0ELi2ELi2ELi4ELi2ELb1EEENS1_24CollectiveEpilogueBwdGQAISB_fSE_Li256ELb1ELb0EEENS1_19SingleTileSchedulerILb1ELb0ELb0ELi128EEEEEEEEEvNT_6ParamsE,@"STO_CUDA_ENTRY STV_DEFAULT"
_ZN7cutlass13device_kernelIN5flash19enable_sm80_to_sm89INS1_16FlashAttnBwdSm80INS1_25CollectiveMainloopBwdSm80ILi2ELi1EN4cute5tupleIJNS5_1CILi64EEENS7_ILi128EEENS7_ILi96EEEEEENS_6half_tEfNS_4arch4Sm80ELb0ELb0ELb0ELb1ELb0ELb0ELb0ELb0ELi2ELi2ELi4ELi2ELb1EEENS1_24CollectiveEpilogueBwdGQAISB_fSE_Li256ELb1ELb0EEENS1_19SingleTileSchedulerILb1ELb0ELb0ELi128EEEEEEEEEvNT_6ParamsE:
[----:B------:R-:W-:Y:S01]  /*0000*/  LDC R1, c[0x0][0x28] ;  /* 0x00000a00ff017b82 */ /* 0x000fe20000000800 */
[----:B------:R-:W-:Y:S05]  /*0010*/  EXIT ;  /* 0x000000000000794d */ /* 0x000fea0003800000 */
.L_x_6:
        /* <DEDUP_REMOVED lines=14> */
.L_x_83:


//--------------------- .text._ZN7cutlass13device_kernelIN5flash19enable_sm80_to_sm89INS1_16FlashAttnBwdSm80INS1_25CollectiveMainloopBwdSm80ILi2ELi1EN4cute5tupleIJNS5_1CILi64EEENS7_ILi128EEENS7_ILi96EEEEEENS_6half_tEfNS_4arch4Sm80ELb0ELb0ELb0ELb1ELb1ELb0ELb0ELb0ELi2ELi2ELi4ELi2ELb1EEENS1_24CollectiveEpilogueBwdGQAISB_fSE_Li256ELb1ELb1EEENS1_19SingleTileSchedulerILb1ELb0ELb0ELi128EEEEEEEEEvNT_6ParamsE --------------------------
	.section	.text._ZN7cutlass13device_kernelIN5flash19enable_sm80_to_sm89INS1_16FlashAttnBwdSm80INS1_25CollectiveMainloopBwdSm80ILi2ELi1EN4cute5tupleIJNS5_1CILi64EEENS7_ILi128EEENS7_ILi96EEEEEENS_6half_tEfNS_4arch4Sm80ELb0ELb0ELb0ELb1ELb1ELb0ELb0ELb0ELi2ELi2ELi4ELi2ELb1EEENS1_24CollectiveEpilogueBwdGQAISB_fSE_Li256ELb1ELb1EEENS1_19SingleTileSchedulerILb1ELb0ELb0ELi128EEEEEEEEEvNT_6ParamsE,"ax",@progbits
	.align	128
.text._ZN7cutlass13device_kernelIN5flash19enable_sm80_to_sm89INS1_16FlashAttnBwdSm80INS1_25CollectiveMainloopBwdSm80ILi2ELi1EN4cute5tupleIJNS5_1CILi64EEENS7_ILi128EEENS7_ILi96EEEEEENS_6half_tEfNS_4arch4Sm80ELb0ELb0ELb0ELb1ELb1ELb0ELb0ELb0ELi2ELi2ELi4ELi2ELb1EEENS1_24CollectiveEpilogueBwdGQAISB_fSE_Li256ELb1ELb1EEENS1_19SingleTileSchedulerILb1ELb0ELb0ELi128EEEEEEEEEvNT_6ParamsE:
        .type           _ZN7cutlass13device_kernelIN5flash19enable_sm80_to_sm89INS1_16FlashAttnBwdSm80INS1_25CollectiveMainloopBwdSm80ILi2ELi1EN4cute5tupleIJNS5_1CILi64EEENS7_ILi128EEENS7_ILi96EEEEEENS_6half_tEfNS_4arch4Sm80ELb0ELb0ELb0ELb1ELb1ELb0ELb0ELb0ELi2ELi2ELi4ELi2ELb1EEENS1_24CollectiveEpilogueBwdGQAISB_fSE_Li256ELb1ELb1EEENS1_19SingleTileSchedulerILb1ELb0ELb0ELi128EEEEEEEEEvNT_6ParamsE,@function
        .size           _ZN7cutlass13device_kernelIN5flash19enable_sm80_to_sm89INS1_16FlashAttnBwdSm80INS1_25CollectiveMainloopBwdSm80ILi2ELi1EN4cute5tupleIJNS5_1CILi64EEENS7_ILi128EEENS7_ILi96EEEEEENS_6half_tEfNS_4arch4Sm80ELb0ELb0ELb0ELb1ELb1ELb0ELb0ELb0ELi2ELi2ELi4ELi2ELb1EEENS1_24CollectiveEpilogueBwdGQAISB_fSE_Li256ELb1ELb1EEENS1_19SingleTileSchedulerILb1ELb0ELb0ELi128EEEEEEEEEvNT_6ParamsE,(.L_x_84 - _ZN7cutlass13device_kernelIN5flash19enable_sm80_to_sm89INS1_16FlashAttnBwdSm80INS1_25CollectiveMainloopBwdSm80ILi2ELi1EN4cute5tupleIJNS5_1CILi64EEENS7_ILi128EEENS7_ILi96EEEEEENS_6half_tEfNS_4arch4Sm80ELb0ELb0ELb0ELb1ELb1ELb0ELb0ELb0ELi2ELi2ELi4ELi2ELb1EEENS1_24CollectiveEpilogueBwdGQAISB_fSE_Li256ELb1ELb1EEENS1_19SingleTileSchedulerILb1ELb0ELb0ELi128EEEEEEEEEvNT_6ParamsE)
        .other          _ZN7cutlass13device_kernelIN5flash19enable_sm80_to_sm89INS1_16FlashAttnBwdSm80INS1_25CollectiveMainloopBwdSm80ILi2ELi1EN4cute5tupleIJNS5_1CILi64EEENS7_ILi128EEENS7_ILi96EEEEEENS_6half_tEfNS_4arch4Sm80ELb0ELb0ELb0ELb1ELb1ELb0ELb0ELb0ELi2ELi2ELi4ELi2ELb1EEENS1_24CollectiveEpilogueBwdGQAISB_fSE_Li256ELb1ELb1EEENS1_19SingleTileSchedulerILb1ELb0ELb0ELi128EEEEEEEEEvNT_6ParamsE,@"STO_CUDA_ENTRY STV_DEFAULT"
_ZN7cutlass13device_kernelIN5flash19enable_sm80_to_sm89INS1_16FlashAttnBwdSm80INS1_25CollectiveMainloopBwdSm80ILi2ELi1EN4cute5tupleIJNS5_1CILi64EEENS7_ILi128EEENS7_ILi96EEEEEENS_6half_tEfNS_4arch4Sm80ELb0ELb0ELb0ELb1ELb1ELb0ELb0ELb0ELi2ELi2ELi4ELi2ELb1EEENS1_24CollectiveEpilogueBwdGQAISB_fSE_Li256ELb1ELb1EEENS1_19SingleTileSchedulerILb1ELb0ELb0ELi128EEEEEEEEEvNT_6ParamsE:
[----:B------:R-:W-:Y:S01]  /*0000*/  LDC R1, c[0x0][0x28] ;  /* 0x00000a00ff017b82 */ /* 0x000fe20000000800 */
[----:B------:R-:W-:Y:S05]  /*0010*/  EXIT ;  /* 0x000000000000794d */ /* 0x000fea0003800000 */
.L_x_7:
        /* <DEDUP_REMOVED lines=14> */
.L_x_84:


//--------------------- .text._ZN7cutlass13device_kernelIN5flash19enable_sm80_to_sm89INS1_16FlashAttnBwdSm80INS1_25CollectiveMainloopBwdSm80ILi2ELi1EN4cute5tupleIJNS5_1CILi64EEENS7_ILi128EEENS7_ILi96EEEEEENS_6half_tEfNS_4arch4Sm80ELb0ELb1ELb0ELb0ELb0ELb0ELb0ELb0ELi2ELi2ELi4ELi2ELb1EEENS1_21CollectiveEpilogueBwdISB_SC_SE_Li256ELb0ELb0ELi2EEENS1_19SingleTileSchedulerILb0ELb0ELb0ELi128EEEEEEEEEvNT_6ParamsE --------------------------
	.section	.text._ZN7cutlass13device_kernelIN5flash19enable_sm80_to_sm89INS1_16FlashAttnBwdSm80INS1_25CollectiveMainloopBwdSm80ILi2ELi1EN4cute5tupleIJNS5_1CILi64EEENS7_ILi128EEENS7_ILi96EEEEEENS_6half_tEfNS_4arch4Sm80ELb0ELb1ELb0ELb0ELb0ELb0ELb0ELb0ELi2ELi2ELi4ELi2ELb1EEENS1_21CollectiveEpilogueBwdISB_SC_SE_Li256ELb0ELb0ELi2EEENS1_19SingleTileSchedulerILb0ELb0ELb0ELi128EEEEEEEEEvNT_6ParamsE,"ax",@progbits
	.align	128
.text._ZN7cutlass13device_kernelIN5flash19enable_sm80_to_sm89INS1_16FlashAttnBwdSm80INS1_25CollectiveMainloopBwdSm80ILi2ELi1EN4cute5tupleIJNS5_1CILi64EEENS7_ILi128EEENS7_ILi96EEEEEENS_6half_tEfNS_4arch4Sm80ELb0ELb1ELb0ELb0ELb0ELb0ELb0ELb0ELi2ELi2ELi4ELi2ELb1EEENS1_21CollectiveEpilogueBwdISB_SC_SE_Li256ELb0ELb0ELi2EEENS1_19SingleTileSchedulerILb0ELb0ELb0ELi128EEEEEEEEEvNT_6ParamsE:
        .type           _ZN7cutlass13device_kernelIN5flash19enable_sm80_to_sm89INS1_16FlashAttnBwdSm80INS1_25CollectiveMainloopBwdSm80ILi2ELi1EN4cute5tupleIJNS5_1CILi64EEENS7_ILi128EEENS7_ILi96EEEEEENS_6half_tEfNS_4arch4Sm80ELb0ELb1ELb0ELb0ELb0ELb0ELb0ELb0ELi2ELi2ELi4ELi2ELb1EEENS1_21CollectiveEpilogueBwdISB_SC_SE_Li256ELb0ELb0ELi2EEENS1_19SingleTileSchedulerILb0ELb0ELb0ELi128EEEEEEEEEvNT_6ParamsE,@function
        .size           _ZN7cutlass13device_kernelIN5flash19enable_sm80_to_sm89INS1_16FlashAttnBwdSm80INS1_25CollectiveMainloopBwdSm80ILi2ELi1EN4cute5tupleIJNS5_1CILi64EEENS7_ILi128EEENS7_ILi96EEEEEENS_6half_tEfNS_4arch4Sm80ELb0ELb1ELb0ELb0ELb0ELb0ELb0ELb0ELi2ELi2ELi4ELi2ELb1EEENS1_21CollectiveEpilogueBwdISB_SC_SE_Li256ELb0ELb0ELi2EEENS1_19SingleTileSchedulerILb0ELb0ELb0ELi128EEEEEEEEEvNT_6ParamsE,(.L_x_85 - _ZN7cutlass13device_kernelIN5flash19enable_sm80_to_sm89INS1_16FlashAttnBwdSm80INS1_25CollectiveMainloopBwdSm80ILi2ELi1EN4cute5tupleIJNS5_1CILi64EEENS7_ILi128EEENS7_ILi96EEEEEENS_6half_tEfNS_4arch4Sm80ELb0ELb1ELb0ELb0ELb0ELb0ELb0ELb0ELi2ELi2ELi4ELi2ELb1EEENS1_21CollectiveEpilogueBwdISB_SC_SE_Li256ELb0ELb0ELi2EEENS1_19SingleTileSchedulerILb0ELb0ELb0ELi128EEEEEEEEEvNT_6ParamsE)
        .other          _ZN7cutlass13device_kernelIN5flash19enable_sm80_to_sm89INS1_16FlashAttnBwdSm80INS1_25CollectiveMainloopBwdSm80ILi2ELi1EN4cute5tupleIJNS5_1CILi64EEENS7_ILi128EEENS7_ILi96EEEEEENS_6half_tEfNS_4arch4Sm80ELb0ELb1ELb0ELb0ELb0ELb0ELb0ELb0ELi2ELi2ELi4ELi2ELb1EEENS1_21CollectiveEpilogueBwdISB_SC_SE_Li256ELb0ELb0ELi2EEENS1_19SingleTileSchedulerILb0ELb0ELb0ELi128EEEEEEEEEvNT_6ParamsE,@"STO_CUDA_ENTRY STV_DEFAULT"
_ZN7cutlass13device_kernelIN5flash19enable_sm80_to_sm89INS1_16FlashAttnBwdSm80INS1_25CollectiveMainloopBwdSm80ILi2ELi1EN4cute5tupleIJNS5_1CILi64EEENS7_ILi128EEENS7_ILi96EEEEEENS_6half_tEfNS_4arch4Sm80ELb0ELb1ELb0ELb0ELb0ELb0ELb0ELb0ELi2ELi2ELi4ELi2ELb1EEENS1_21CollectiveEpilogueBwdISB_SC_SE_Li256ELb0ELb0ELi2EEENS1_19SingleTileSchedulerILb0ELb0ELb0ELi128EEEEEEEEEvNT_6ParamsE:
[----:B------:R-:W-:Y:S01]  /*0000*/  LDC R1, c[0x0][0x28] ;  /* 0x00000a00ff017b82 */ /* 0x000fe20000000800 */
[----:B------:R-:W-:Y:S05]  /*0010*/  EXIT ;  /* 0x000000000000794d */ /* 0x000fea0003800000 */
.L_x_8:
        /* <DEDUP_REMOVED lines=14> */
.L_x_85:


//--------------------- .text._ZN7cutlass13device_kernelIN5flash19enable_sm80_to_sm89INS1_16FlashAttnBwdSm80INS1_25CollectiveMainloopBwdSm80ILi2ELi1EN4cute5tupleIJNS5_1CILi64EEENS7_ILi128EEENS7_ILi96EEEEEENS_6half_tEfNS_4arch4Sm80ELb0ELb1ELb0ELb0ELb1ELb0ELb0ELb0ELi2ELi2ELi4ELi2ELb1EEENS1_21CollectiveEpilogueBwdISB_SC_SE_Li256ELb0ELb0ELi2EEENS1_19SingleTileSchedulerILb0ELb0ELb0ELi128EEEEEEEEEvNT_6ParamsE --------------------------
	.section	.text._ZN7cutlass13device_kernelIN5flash19enable_sm80_to_sm89INS1_16FlashAttnBwdSm80INS1_25CollectiveMainloopBwdSm80ILi2ELi1EN4cute5tupleIJNS5_1CILi64EEENS7_ILi128EEENS7_ILi96EEEEEENS_6half_tEfNS_4arch4Sm80ELb0ELb1ELb0ELb0ELb1ELb0ELb0ELb0ELi2ELi2ELi4ELi2ELb1EEENS1_21CollectiveEpilogueBwdISB_SC_SE_Li256ELb0ELb0ELi2EEENS1_19SingleTileSchedulerILb0ELb0ELb0ELi128EEEEEEEEEvNT_6ParamsE,"ax",@progbits
	.align	128
.text._ZN7cutlass13device_kernelIN5flash19enable_sm80_to_sm89INS1_16FlashAttnBwdSm80INS1_25CollectiveMainloopBwdSm80ILi2ELi1EN4cute5tupleIJNS5_1CILi64EEENS7_ILi128EEENS7_ILi96EEEEEENS_6half_tEfNS_4arch4Sm80ELb0ELb1ELb0ELb0ELb1ELb0ELb0ELb0ELi2ELi2ELi4ELi2ELb1EEENS1_21CollectiveEpilogueBwdISB_SC_SE_Li256ELb0ELb0ELi2EEENS1_19SingleTileSchedulerILb0ELb0ELb0ELi128EEEEEEEEEvNT_6ParamsE:
        .type           _ZN7cutlass13device_kernelIN5flash19enable_sm80_to_sm89INS1_16FlashAttnBwdSm80INS1_25CollectiveMainloopBwdSm80ILi2ELi1EN4cute5tupleIJNS5_1CILi64EEENS7_ILi128EEENS7_ILi96EEEEEENS_6half_tEfNS_4arch4Sm80ELb0ELb1ELb0ELb0ELb1ELb0ELb0ELb0ELi2ELi2ELi4ELi2ELb1EEENS1_21CollectiveEpilogueBwdISB_SC_SE_Li256ELb0ELb0ELi2EEENS1_19SingleTileSchedulerILb0ELb0ELb0ELi128EEEEEEEEEvNT_6ParamsE,@function
        .size           _ZN7cutlass13device_kernelIN5flash19enable_sm80_to_sm89INS1_16FlashAttnBwdSm80INS1_25CollectiveMainloopBwdSm80ILi2ELi1EN4cute5tupleIJNS5_1CILi64EEENS7_ILi128EEENS7_ILi96EEEEEENS_6half_tEfNS_4arch4Sm80ELb0ELb1ELb0ELb0ELb1ELb0ELb0ELb0ELi2ELi2ELi4ELi2ELb1EEENS1_21CollectiveEpilogueBwdISB_SC_SE_Li256ELb0ELb0ELi2EEENS1_19SingleTileSchedulerILb0ELb0ELb0ELi128EEEEEEEEEvNT_6ParamsE,(.L_x_86 - _ZN7cutlass13device_kernelIN5flash19enable_sm80_to_sm89INS1_16FlashAttnBwdSm80INS1_25CollectiveMainloopBwdSm80ILi2ELi1EN4cute5tupleIJNS5_1CILi64EEENS7_ILi128EEENS7_ILi96EEEEEENS_6half_tEfNS_4arch4Sm80ELb0ELb1ELb0ELb0ELb1ELb0ELb0ELb0ELi2ELi2ELi4ELi2ELb1EEENS1_21CollectiveEpilogueBwdISB_SC_SE_Li256ELb0ELb0ELi2EEENS1_19SingleTileSchedulerILb0ELb0ELb0ELi128EEEEEEEEEvNT_6ParamsE)
        .other          _ZN7cutlass13device_kernelIN5flash19enable_sm80_to_sm89INS1_16FlashAttnBwdSm80INS1_25CollectiveMainloopBwdSm80ILi2ELi1EN4cute5tupleIJNS5_1CILi64EEENS7_ILi128EEENS7_ILi96EEEEEENS_6half_tEfNS_4arch4Sm80ELb0ELb1ELb0ELb0ELb1ELb0ELb0ELb0ELi2ELi2ELi4ELi2ELb1EEENS1_21CollectiveEpilogueBwdISB_SC_SE_Li256ELb0ELb0ELi2EEENS1_19SingleTileSchedulerILb0ELb0ELb0ELi128EEEEEEEEEvNT_6ParamsE,@"STO_CUDA_ENTRY STV_DEFAULT"
_ZN7cutlass13device_kernelIN5flash19enable_sm80_to_sm89INS1_16FlashAttnBwdSm80INS1_25CollectiveMainloopBwdSm80ILi2ELi1EN4cute5tupleIJNS5_1CILi64EEENS7_ILi128EEENS7_ILi96EEEEEENS_6half_tEfNS_4arch4Sm80ELb0ELb1ELb0ELb0ELb1ELb0ELb0ELb0ELi2ELi2ELi4ELi2ELb1EEENS1_21CollectiveEpilogueBwdISB_SC_SE_Li256ELb0ELb0ELi2EEENS1_19SingleTileSchedulerILb0ELb0ELb0ELi128EEEEEEEEEvNT_6ParamsE:
[----:B------:R-:W-:Y:S01]  /*0000*/  LDC R1, c[0x0][0x28] ;  /* 0x00000a00ff017b82 */ /* 0x000fe20000000800 */
[----:B------:R-:W-:Y:S05]  /*0010*/  EXIT ;  /* 0x000000000000794d */ /* 0x000fea0003800000 */
.L_x_9:
        /* <DEDUP_REMOVED lines=14> */
.L_x_86:


//--------------------- .text._ZN7cutlass13device_kernelIN5flash19enable_sm80_to_sm89INS1_16FlashAttnBwdSm80INS1_25CollectiveMainloopBwdSm80ILi2ELi1EN4cute5tupleIJNS5_1CILi64EEENS7_ILi128EEENS7_ILi96EEEEEENS_6half_tEfNS_4arch4Sm80ELb0ELb1ELb0ELb0ELb0ELb0ELb0ELb0ELi2ELi2ELi4ELi2ELb1EEENS1_24CollectiveEpilogueBwdGQAISB_fSE_Li256ELb0ELb0EEENS1_19SingleTileSchedulerILb0ELb0ELb0ELi128EEEEEEEEEvNT_6ParamsE --------------------------
	.section	.text._ZN7cutlass13device_kernelIN5flash19enable_sm80_to_sm89INS1_16FlashAttnBwdSm80INS1_25CollectiveMainloopBwdSm80ILi2ELi1EN4cute5tupleIJNS5_1CILi64EEENS7_ILi128EEENS7_ILi96EEEEEENS_6half_tEfNS_4arch4Sm80ELb0ELb1ELb0ELb0ELb0ELb0ELb0ELb0ELi2ELi2ELi4ELi2ELb1EEENS1_24CollectiveEpilogueBwdGQAISB_fSE_Li256ELb0ELb0EEENS1_19SingleTileSchedulerILb0ELb0ELb0ELi128EEEEEEEEEvNT_6ParamsE,"ax",@progbits
	.align	128
.text._ZN7cutlass13device_kernelIN5flash19enable_sm80_to_sm89INS1_16FlashAttnBwdSm80INS1_25CollectiveMainloopBwdSm80ILi2ELi1EN4cute5tupleIJNS5_1CILi64EEENS7_ILi128EEENS7_ILi96EEEEEENS_6half_tEfNS_4arch4Sm80ELb0ELb1ELb0ELb0ELb0ELb0ELb0ELb0ELi2ELi2ELi4ELi2ELb1EEENS1_24CollectiveEpilogueBwdGQAISB_fSE_Li256ELb0ELb0EEENS1_19SingleTileSchedulerILb0ELb0ELb0ELi128EEEEEEEEEvNT_6ParamsE:
        .type           _ZN7cutlass13device_kernelIN5flash19enable_sm80_to_sm89INS1_16FlashAttnBwdSm80INS1_25CollectiveMainloopBwdSm80ILi2ELi1EN4cute5tupleIJNS5_1CILi64EEENS7_ILi128EEENS7_ILi96EEEEEENS_6half_tEfNS_4arch4Sm80ELb0ELb1ELb0ELb0ELb0ELb0ELb0ELb0ELi2ELi2ELi4ELi2ELb1EEENS1_24CollectiveEpilogueBwdGQAISB_fSE_Li256ELb0ELb0EEENS1_19SingleTileSchedulerILb0ELb0ELb0ELi128EEEEEEEEEvNT_6ParamsE,@function
        .size           _ZN7cutlass13device_kernelIN5flash19enable_sm80_to_sm89INS1_16FlashAttnBwdSm80INS1_25CollectiveMainloopBwdSm80ILi2ELi1EN4cute5tupleIJNS5_1CILi64EEENS7_ILi128EEENS7_ILi96EEEEEENS_6half_tEfNS_4arch4Sm80ELb0ELb1ELb0ELb0ELb0ELb0ELb0ELb0ELi2ELi2ELi4ELi2ELb1EEENS1_24CollectiveEpilogueBwdGQAISB_fSE_Li256ELb0ELb0EEENS1_19SingleTileSchedulerILb0ELb0ELb0ELi128EEEEEEEEEvNT_6ParamsE,(.L_x_87 - _ZN7cutlass13device_kernelIN5flash19enable_sm80_to_sm89INS1_16FlashAttnBwdSm80INS1_25CollectiveMainloopBwdSm80ILi2ELi1EN4cute5tupleIJNS5_1CILi64EEENS7_ILi128EEENS7_ILi96EEEEEENS_6half_tEfNS_4arch4Sm80ELb0ELb1ELb0ELb0ELb0ELb0ELb0ELb0ELi2ELi2ELi4ELi2ELb1EEENS1_24CollectiveEpilogueBwdGQAISB_fSE_Li256ELb0ELb0EEENS1_19SingleTileSchedulerILb0ELb0ELb0ELi128EEEEEEEEEvNT_6ParamsE)
        .other          _ZN7cutlass13device_kernelIN5flash19enable_sm80_to_sm89INS1_16FlashAttnBwdSm80INS1_25CollectiveMainloopBwdSm80ILi2ELi1EN4cute5tupleIJNS5_1CILi64EEENS7_ILi128EEENS7_ILi96EEEEEENS_6half_tEfNS_4arch4Sm80ELb0ELb1ELb0ELb0ELb0ELb0ELb0ELb0ELi2ELi2ELi4ELi2ELb1EEENS1_24CollectiveEpilogueBwdGQAISB_fSE_Li256ELb0ELb0EEENS1_19SingleTileSchedulerILb0ELb0ELb0ELi128EEEEEEEEEvNT_6ParamsE,@"STO_CUDA_ENTRY STV_DEFAULT"
_ZN7cutlass13device_kernelIN5flash19enable_sm80_to_sm89INS1_16FlashAttnBwdSm80INS1_25CollectiveMainloopBwdSm80ILi2ELi1EN4cute5tupleIJNS5_1CILi64EEENS7_ILi128EEENS7_ILi96EEEEEENS_6half_tEfNS_4arch4Sm80ELb0ELb1ELb0ELb0ELb0ELb0ELb0ELb0ELi2ELi2ELi4ELi2ELb1EEENS1_24CollectiveEpilogueBwdGQAISB_fSE_Li256ELb0ELb0EEENS1_19SingleTileSchedulerILb0ELb0ELb0ELi128EEEEEEEEEvNT_6ParamsE:
[----:B------:R-:W-:Y:S01]  /*0000*/  LDC R1, c[0x0][0x28] ;  /* 0x00000a00ff017b82 */ /* 0x000fe20000000800 */
[----:B------:R-:W-:Y:S05]  /*0010*/  EXIT ;  /* 0x000000000000794d */ /* 0x000fea0003800000 */
.L_x_10:
        /* <DEDUP_REMOVED lines=14> */
.L_x_87:


//--------------------- .text._ZN7cutlass13device_kernelIN5flash19enable_sm80_to_sm89INS1_16FlashAttnBwdSm80INS1_25CollectiveMainloopBwdSm80ILi2ELi1EN4cute5tupleIJNS5_1CILi64EEENS7_ILi128EEENS7_ILi96EEEEEENS_6half_tEfNS_4arch4Sm80ELb0ELb1ELb0ELb0ELb1ELb0ELb0ELb0ELi2ELi2ELi4ELi2ELb1EEENS1_24CollectiveEpilogueBwdGQAISB_fSE_Li256ELb0ELb1EEENS1_19SingleTileSchedulerILb0ELb0ELb0ELi128EEEEEEEEEvNT_6ParamsE --------------------------
	.section	.text._ZN7cutlass13device_kernelIN5flash19enable_sm80_to_sm89INS1_16FlashAttnBwdSm80INS1_25CollectiveMainloopBwdSm80ILi2ELi1EN4cute5tupleIJNS5_1CILi64EEENS7_ILi128EEENS7_ILi96EEEEEENS_6half_tEfNS_4arch4Sm80ELb0ELb1ELb0ELb0ELb1ELb0ELb0ELb0ELi2ELi2ELi4ELi2ELb1EEENS1_24CollectiveEpilogueBwdGQAISB_fSE_Li256ELb0ELb1EEENS1_19SingleTileSchedulerILb0ELb0ELb0ELi128EEEEEEEEEvNT_6ParamsE,"ax",@progbits
	.align	128
.text._ZN7cutlass13device_kernelIN5flash19enable_sm80_to_sm89INS1_16FlashAttnBwdSm80INS1_25CollectiveMainloopBwdSm80ILi2ELi1EN4cute5tupleIJNS5_1CILi64EEENS7_ILi128EEENS7_ILi96EEEEEENS_6half_tEfNS_4arch4Sm80ELb0ELb1ELb0ELb0ELb1ELb0ELb0ELb0ELi2ELi2ELi4ELi2ELb1EEENS1_24CollectiveEpilogueBwdGQAISB_fSE_Li256ELb0ELb1EEENS1_19SingleTileSchedulerILb0ELb0ELb0ELi128EEEEEEEEEvNT_6ParamsE:
        .type           _ZN7cutlass13device_kernelIN5flash19enable_sm80_to_sm89INS1_16FlashAttnBwdSm80INS1_25CollectiveMainloopBwdSm80ILi2ELi1EN4cute5tupleIJNS5_1CILi64EEENS7_ILi128EEENS7_ILi96EEEEEENS_6half_tEfNS_4arch4Sm80ELb0ELb1ELb0ELb0ELb1ELb0ELb0ELb0ELi2ELi2ELi4ELi2ELb1EEENS1_24CollectiveEpilogueBwdGQAISB_fSE_Li256ELb0ELb1EEENS1_19SingleTileSchedulerILb0ELb0ELb0ELi128EEEEEEEEEvNT_6ParamsE,@function
        .size           _ZN7cutlass13device_kernelIN5flash19enable_sm80_to_sm89INS1_16FlashAttnBwdSm80INS1_25CollectiveMainloopBwdSm80ILi2ELi1EN4cute5tupleIJNS5_1CILi64EEENS7_ILi128EEENS7_ILi96EEEEEENS_6half_tEfNS_4arch4Sm80ELb0ELb1ELb0ELb0ELb1ELb0ELb0ELb0ELi2ELi2ELi4ELi2ELb1EEENS1_24CollectiveEpilogueBwdGQAISB_fSE_Li256ELb0ELb1EEENS1_19SingleTileSchedulerILb0ELb0ELb0ELi128EEEEEEEEEvNT_6ParamsE,(.L_x_88 - _ZN7cutlass13device_kernelIN5flash19enable_sm80_to_sm89INS1_16FlashAttnBwdSm80INS1_25CollectiveMainloopBwdSm80ILi2ELi1EN4cute5tupleIJNS5_1CILi64EEENS7_ILi128EEENS7_ILi96EEEEEENS_6half_tEfNS_4arch4Sm80ELb0ELb1ELb0ELb0ELb1ELb0ELb0ELb0ELi2ELi2ELi4ELi2ELb1EEENS1_24CollectiveEpilogueBwdGQAISB_fSE_Li256ELb0ELb1EEENS1_19SingleTileSchedulerILb0ELb0ELb0ELi128EEEEEEEEEvNT_6ParamsE)
        .other          _ZN7cutlass13device_kernelIN5flash19enable_sm80_to_sm89INS1_16FlashAttnBwdSm80INS1_25CollectiveMainloopBwdSm80ILi2ELi1EN4cute5tupleIJNS5_1CILi64EEENS7_ILi128EEENS7_ILi96EEEEEENS_6half_tEfNS_4arch4Sm80ELb0ELb1ELb0ELb0ELb1ELb0ELb0ELb0ELi2ELi2ELi4ELi2ELb1EEENS1_24CollectiveEpilogueBwdGQAISB_fSE_Li256ELb0ELb1EEENS1_19SingleTileSchedulerILb0ELb0ELb0ELi128EEEEEEEEEvNT_6ParamsE,@"STO_CUDA_ENTRY STV_DEFAULT"
_ZN7cutlass13device_kernelIN5flash19enable_sm80_to_sm89INS1_16FlashAttnBwdSm80INS1_25CollectiveMainloopBwdSm80ILi2ELi1EN4cute5tupleIJNS5_1CILi64EEENS7_ILi128EEENS7_ILi96EEEEEENS_6half_tEfNS_4arch4Sm80ELb0ELb1ELb0ELb0ELb1ELb0ELb0ELb0ELi2ELi2ELi4ELi2ELb1EEENS1_24CollectiveEpilogueBwdGQAISB_fSE_Li256ELb0ELb1EEENS1_19SingleTileSchedulerILb0ELb0ELb0ELi128EEEEEEEEEvNT_6ParamsE:
[----:B------:R-:W-:Y:S01]  /*0000*/  LDC R1, c[0x0][0x28] ;  /* 0x00000a00ff017b82 */ /* 0x000fe20000000800 */
[----:B------:R-:W-:Y:S05]  /*0010*/  EXIT ;  /* 0x000000000000794d */ /* 0x000fea0003800000 */
.L_x_11:
        /* <DEDUP_REMOVED lines=14> */
.L_x_88:


//--------------------- .text._ZN7cutlass13device_kernelIN5flash19enable_sm80_to_sm89INS1_16FlashAttnBwdSm80INS1_25CollectiveMainloopBwdSm80ILi2ELi1EN4cute5tupleIJNS5_1CILi64EEENS7_ILi128EEENS7_ILi96EEEEEENS_6half_tEfNS_4arch4Sm80ELb0ELb1ELb0ELb1ELb0ELb0ELb0ELb0ELi2ELi2ELi4ELi2ELb1EEENS1_21CollectiveEpilogueBwdISB_SC_SE_Li256ELb1ELb0ELi2EEENS1_19SingleTileSchedulerILb1ELb0ELb0ELi128EEEEEEEEEvNT_6ParamsE --------------------------
	.section	.text._ZN7cutlass13device_kernelIN5flash19enable_sm80_to_sm89INS1_16FlashAttnBwdSm80INS1_25CollectiveMainloopBwdSm80ILi2ELi1EN4cute5tupleIJNS5_1CILi64EEENS7_ILi128EEENS7_ILi96EEEEEENS_6half_tEfNS_4arch4Sm80ELb0ELb1ELb0ELb1ELb0ELb0ELb0ELb0ELi2ELi2ELi4ELi2ELb1EEENS1_21CollectiveEpilogueBwdISB_SC_SE_Li256ELb1ELb0ELi2EEENS1_19SingleTileSchedulerILb1ELb0ELb0ELi128EEEEEEEEEvNT_6ParamsE,"ax",@progbits
	.align	128
.text._ZN7cutlass13device_kernelIN5flash19enable_sm80_to_sm89INS1_16FlashAttnBwdSm80INS1_25CollectiveMainloopBwdSm80ILi2ELi1EN4cute5tupleIJNS5_1CILi64EEENS7_ILi128EEENS7_ILi96EEEEEENS_6half_tEfNS_4arch4Sm80ELb0ELb1ELb0ELb1ELb0ELb0ELb0ELb0ELi2ELi2ELi4ELi2ELb1EEENS1_21CollectiveEpilogueBwdISB_SC_SE_Li256ELb1ELb0ELi2EEENS1_19SingleTileSchedulerILb1ELb0ELb0ELi128EEEEEEEEEvNT_6ParamsE:
        .type           _ZN7cutlass13device_kernelIN5flash19enable_sm80_to_sm89INS1_16FlashAttnBwdSm80INS1_25CollectiveMainloopBwdSm80ILi2ELi1EN4cute5tupleIJNS5_1CILi64EEENS7_ILi128EEENS7_ILi96EEEEEENS_6half_tEfNS_4arch4Sm80ELb0ELb1ELb0ELb1ELb0ELb0ELb0ELb0ELi2ELi2ELi4ELi2ELb1EEENS1_21CollectiveEpilogueBwdISB_SC_SE_Li256ELb1ELb0ELi2EEENS1_19SingleTileSchedulerILb1ELb0ELb0ELi128EEEEEEEEEvNT_6ParamsE,@function
        .size           _ZN7cutlass13device_kernelIN5flash19enable_sm80_to_sm89INS1_16FlashAttnBwdSm80INS1_25CollectiveMainloopBwdSm80ILi2ELi1EN4cute5tupleIJNS5_1CILi64EEENS7_ILi128EEENS7_ILi96EEEEEENS_6half_tEfNS_4arch4Sm80ELb0ELb1ELb0ELb1ELb0ELb0ELb0ELb0ELi2ELi2ELi4ELi2ELb1EEENS1_21CollectiveEpilogueBwdISB_SC_SE_Li256ELb1ELb0ELi2EEENS1_19SingleTileSchedulerILb1ELb0ELb0ELi128EEEEEEEEEvNT_6ParamsE,(.L_x_89 - _ZN7cutlass13device_kernelIN5flash19enable_sm80_to_sm89INS1_16FlashAttnBwdSm80INS1_25CollectiveMainloopBwdSm80ILi2ELi1EN4cute5tupleIJNS5_1CILi64EEENS7_ILi128EEENS7_ILi96EEEEEENS_6half_tEfNS_4arch4Sm80ELb0ELb1ELb0ELb1ELb0ELb0ELb0ELb0ELi2ELi2ELi4ELi2ELb1EEENS1_21CollectiveEpilogueBwdISB_SC_SE_Li256ELb1ELb0ELi2EEENS1_19SingleTileSchedulerILb1ELb0ELb0ELi128EEEEEEEEEvNT_6ParamsE)
        .other          _ZN7cutlass13device_kernelIN5flash19enable_sm80_to_sm89INS1_16FlashAttnBwdSm80INS1_25CollectiveMainloopBwdSm80ILi2ELi1EN4cute5tupleIJNS5_1CILi64EEENS7_ILi128EEENS7_ILi96EEEEEENS_6half_tEfNS_4arch4Sm80ELb0ELb1ELb0ELb1ELb0ELb0ELb0ELb0ELi2ELi2ELi4ELi2ELb1EEENS1_21CollectiveEpilogueBwdISB_SC_SE_Li256ELb1ELb0ELi2EEENS1_19SingleTileSchedulerILb1ELb0ELb0ELi128EEEEEEEEEvNT_6ParamsE,@"STO_CUDA_ENTRY STV_DEFAULT"
_ZN7cutlass13device_kernelIN5flash19enable_sm80_to_sm89INS1_16FlashAttnBwdSm80INS1_25CollectiveMainloopBwdSm80ILi2ELi1EN4cute5tupleIJNS5_1CILi64EEENS7_ILi128EEENS7_ILi96EEEEEENS_6half_tEfNS_4arch4Sm80ELb0ELb1ELb0ELb1ELb0ELb0ELb0ELb0ELi2ELi2ELi4ELi2ELb1EEENS1_21CollectiveEpilogueBwdISB_SC_SE_Li256ELb1ELb0ELi2EEENS1_19SingleTileSchedulerILb1ELb0ELb0ELi128EEEEEEEEEvNT_6ParamsE:
[----:B------:R-:W-:Y:S01]  /*0000*/  LDC R1, c[0x0][0x28] ;  /* 0x00000a00ff017b82 */ /* 0x000fe20000000800 */
[----:B------:R-:W-:Y:S05]  /*0010*/  EXIT ;  /* 0x000000000000794d */ /* 0x000fea0003800000 */
.L_x_12:
        /* <DEDUP_REMOVED lines=14> */
.L_x_89:


//--------------------- .text._ZN7cutlass13device_kernelIN5flash19enable_sm80_to_sm89INS1_16FlashAttnBwdSm80INS1_25CollectiveMainloopBwdSm80ILi2ELi1EN4cute5tupleIJNS5_1CILi64EEENS7_ILi128EEENS7_ILi96EEEEEENS_6half_tEfNS_4arch4Sm80ELb0ELb1ELb0ELb1ELb1ELb0ELb0ELb0ELi2ELi2ELi4ELi2ELb1EEENS1_21CollectiveEpilogueBwdISB_SC_SE_Li256ELb1ELb0ELi2EEENS1_19SingleTileSchedulerILb1ELb0ELb0ELi128EEEEEEEEEvNT_6ParamsE --------------------------
	.section	.text._ZN7cutlass13device_kernelIN5flash19enable_sm80_to_sm89INS1_16FlashAttnBwdSm80INS1_25CollectiveMainloopBwdSm80ILi2ELi1EN4cute5tupleIJNS5_1CILi64EEENS7_ILi128EEENS7_ILi96EEEEEENS_6half_tEfNS_4arch4Sm80ELb0ELb1ELb0ELb1ELb1ELb0ELb0ELb0ELi2ELi2ELi4ELi2ELb1EEENS1_21CollectiveEpilogueBwdISB_SC_SE_Li256ELb1ELb0ELi2EEENS1_19SingleTileSchedulerILb1ELb0ELb0ELi128EEEEEEEEEvNT_6ParamsE,"ax",@progbits
	.align	128
.text._ZN7cutlass13device_kernelIN5flash19enable_sm80_to_sm89INS1_16FlashAttnBwdSm80INS1_25CollectiveMainloopBwdSm80ILi2ELi1EN4cute5tupleIJNS5_1CILi64EEENS7_ILi128EEENS7_ILi96EEEEEENS_6half_tEfNS_4arch4Sm80ELb0ELb1ELb0ELb1ELb1ELb0ELb0ELb0ELi2ELi2ELi4ELi2ELb1EEENS1_21CollectiveEpilogueBwdISB_SC_SE_Li256ELb1ELb0ELi2EEENS1_19SingleTileSchedulerILb1ELb0ELb0ELi128EEEEEEEEEvNT_6ParamsE:
        .type           _ZN7cutlass13device_kernelIN5flash19enable_sm80_to_sm89INS1_16FlashAttnBwdSm80INS1_25CollectiveMainloopBwdSm80ILi2ELi1EN4cute5tupleIJNS5_1CILi64EEENS7_ILi128EEENS7_ILi96EEEEEENS_6half_tEfNS_4arch4Sm80ELb0ELb1ELb0ELb1ELb1ELb0ELb0ELb0ELi2ELi2ELi4ELi2ELb1EEENS1_21CollectiveEpilogueBwdISB_SC_SE_Li256ELb1ELb0ELi2EEENS1_19SingleTileSchedulerILb1ELb0ELb0ELi128EEEEEEEEEvNT_6ParamsE,@function
        .size           _ZN7cutlass13device_kernelIN5flash19enable_sm80_to_sm89INS1_16FlashAttnBwdSm80INS1_25CollectiveMainloopBwdSm80ILi2ELi1EN4cute5tupleIJNS5_1CILi64EEENS7_ILi128EEENS7_ILi96EEEEEENS_6half_tEfNS_4arch4Sm80ELb0ELb1ELb0ELb1ELb1ELb0ELb0ELb0ELi2ELi2ELi4ELi2ELb1EEENS1_21CollectiveEpilogueBwdISB_SC_SE_Li256ELb1ELb0ELi2EEENS1_19SingleTileSchedulerILb1ELb0ELb0ELi128EEEEEEEEEvNT_6ParamsE,(.L_x_90 - _ZN7cutlass13device_kernelIN5flash19enable_sm80_to_sm89INS1_16FlashAttnBwdSm80INS1_25CollectiveMainloopBwdSm80ILi2ELi1EN4cute5tupleIJNS5_1CILi64EEENS7_ILi128EEENS7_ILi96EEEEEENS_6half_tEfNS_4arch4Sm80ELb0ELb1ELb0ELb1ELb1ELb0ELb0ELb0ELi2ELi2ELi4ELi2ELb1EEENS1_21CollectiveEpilogueBwdISB_SC_SE_Li256ELb1ELb0ELi2EEENS1_19SingleTileSchedulerILb1ELb0ELb0ELi128EEEEEEEEEvNT_6ParamsE)
        .other          _ZN7cutlass13device_kernelIN5flash19enable_sm80_to_sm89INS1_16FlashAttnBwdSm80INS1_25CollectiveMainloopBwdSm80ILi2ELi1EN4cute5tupleIJNS5_1CILi64EEENS7_ILi128EEENS7_ILi96EEEEEENS_6half_tEfNS_4arch4Sm80ELb0ELb1ELb0ELb1ELb1ELb0ELb0ELb0ELi2ELi2ELi4ELi2ELb1EEENS1_21CollectiveEpilogueBwdISB_SC_SE_Li256ELb1ELb0ELi2EEENS1_19SingleTileSchedulerILb1ELb0ELb0ELi128EEEEEEEEEvNT_6ParamsE,@"STO_CUDA_ENTRY STV_DEFAULT"
_ZN7cutlass13device_kernelIN5flash19enable_sm80_to_sm89INS1_16FlashAttnBwdSm80INS1_25CollectiveMainloopBwdSm80ILi2ELi1EN4cute5tupleIJNS5_1CILi64EEENS7_ILi128EEENS7_ILi96EEEEEENS_6half_tEfNS_4arch4Sm80ELb0ELb1ELb0ELb1ELb1ELb0ELb0ELb0ELi2ELi2ELi4ELi2ELb1EEENS1_21CollectiveEpilogueBwdISB_SC_SE_Li256ELb1ELb0ELi2EEENS1_19SingleTileSchedulerILb1ELb0ELb0ELi128EEEEEEEEEvNT_6ParamsE:
[----:B------:R-:W-:Y:S01]  /*0000*/  LDC R1, c[0x0][0x28] ;  /* 0x00000a00ff017b82 */ /* 0x000fe20000000800 */
[----:B------:R-:W-:Y:S05]  /*0010*/  EXIT ;  /* 0x000000000000794d */ /* 0x000fea0003800000 */
.L_x_13:
        /* <DEDUP_REMOVED lines=14> */
.L_x_90:


//--------------------- .text._ZN7cutlass13device_kernelIN5flash19enable_sm80_to_sm89INS1_16FlashAttnBwdSm80INS1_25CollectiveMainloopBwdSm80ILi2ELi1EN4cute5tupleIJNS5_1CILi64EEENS7_ILi128EEENS7_ILi96EEEEEENS_6half_tEfNS_4arch4Sm80ELb0ELb1ELb0ELb1ELb0ELb0ELb0ELb0ELi2ELi2ELi4ELi2ELb1EEENS1_24CollectiveEpilogueBwdGQAISB_fSE_Li256ELb1ELb0EEENS1_19SingleTileSchedulerILb1ELb0ELb0ELi128EEEEEEEEEvNT_6ParamsE --------------------------
	.section	.text._ZN7cutlass13device_kernelIN5flash19enable_sm80_to_sm89INS1_16FlashAttnBwdSm80INS1_25CollectiveMainloopBwdSm80ILi2ELi1EN4cute5tupleIJNS5_1CILi64EEENS7_ILi128EEENS7_ILi96EEEEEENS_6half_tEfNS_4arch4Sm80ELb0ELb1ELb0ELb1ELb0ELb0ELb0ELb0ELi2ELi2ELi4ELi2ELb1EEENS1_24CollectiveEpilogueBwdGQAISB_fSE_Li256ELb1ELb0EEENS1_19SingleTileSchedulerILb1ELb0ELb0ELi128EEEEEEEEEvNT_6ParamsE,"ax",@progbits
	.align	128
.text._ZN7cutlass13device_kernelIN5flash19enable_sm80_to_sm89INS1_16FlashAttnBwdSm80INS1_25CollectiveMainloopBwdSm80ILi2ELi1EN4cute5tupleIJNS5_1CILi64EEENS7_ILi128EEENS7_ILi96EEEEEENS_6half_tEfNS_4arch4Sm80ELb0ELb1ELb0ELb1ELb0ELb0ELb0ELb0ELi2ELi2ELi4ELi2ELb1EEENS1_24CollectiveEpilogueBwdGQAISB_fSE_Li256ELb1ELb0EEENS1_19SingleTileSchedulerILb1ELb0ELb0ELi128EEEEEEEEEvNT_6ParamsE:
        .type           _ZN7cutlass13device_kernelIN5flash19enable_sm80_to_sm89INS1_16FlashAttnBwdSm80INS1_25CollectiveMainloopBwdSm80ILi2ELi1EN4cute5tupleIJNS5_1CILi64EEENS7_ILi128EEENS7_ILi96EEEEEENS_6half_tEfNS_4arch4Sm80ELb0ELb1ELb0ELb1ELb0ELb0ELb0ELb0ELi2ELi2ELi4ELi2ELb1EEENS1_24CollectiveEpilogueBwdGQAISB_fSE_Li256ELb1ELb0EEENS1_19SingleTileSchedulerILb1ELb0ELb0ELi128EEEEEEEEEvNT_6ParamsE,@function
        .size           _ZN7cutlass13device_kernelIN5flash19enable_sm80_to_sm89INS1_16FlashAttnBwdSm80INS1_25CollectiveMainloopBwdSm80ILi2ELi1EN4cute5tupleIJNS5_1CILi64EEENS7_ILi128EEENS7_ILi96EEEEEENS_6half_tEfNS_4arch4Sm80ELb0ELb1ELb0ELb1ELb0ELb0ELb0ELb0ELi2ELi2ELi4ELi2ELb1EEENS1_24CollectiveEpilogueBwdGQAISB_fSE_Li256ELb1ELb0EEENS1_19SingleTileSchedulerILb1ELb0ELb0ELi128EEEEEEEEEvNT_6ParamsE,(.L_x_91 - _ZN7cutlass13device_kernelIN5flash19enable_sm80_to_sm89INS1_16FlashAttnBwdSm80INS1_25CollectiveMainloopBwdSm80ILi2ELi1EN4cute5tupleIJNS5_1CILi64EEENS7_ILi128EEENS7_ILi96EEEEEENS_6half_tEfNS_4arch4Sm80ELb0ELb1ELb0ELb1ELb0ELb0ELb0ELb0ELi2ELi2ELi4ELi2ELb1EEENS1_24CollectiveEpilogueBwdGQAISB_fSE_Li256ELb1ELb0EEENS1_19SingleTileSchedulerILb1ELb0ELb0ELi128EEEEEEEEEvNT_6ParamsE)
        .other          _ZN7cutlass13device_kernelIN5flash19enable_sm80_to_sm89INS1_16FlashAttnBwdSm80INS1_25CollectiveMainloopBwdSm80ILi2ELi1EN4cute5tupleIJNS5_1CILi64EEENS7_ILi128EEENS7_ILi96EEEEEENS_6half_tEfNS_4arch4Sm80ELb0ELb1ELb0ELb1ELb0ELb0ELb0ELb0ELi2ELi2ELi4ELi2ELb1EEENS1_24CollectiveEpilogueBwdGQAISB_fSE_Li256ELb1ELb0EEENS1_19SingleTileSchedulerILb1ELb0ELb0ELi128EEEEEEEEEvNT_6ParamsE,@"STO_CUDA_ENTRY STV_DEFAULT"
_ZN7cutlass13device_kernelIN5flash19enable_sm80_to_sm89INS1_16FlashAttnBwdSm80INS1_25CollectiveMainloopBwdSm80ILi2ELi1EN4cute5tupleIJNS5_1CILi64EEENS7_ILi128EEENS7_ILi96EEEEEENS_6half_tEfNS_4arch4Sm80ELb0ELb1ELb0ELb1ELb0ELb0ELb0ELb0ELi2ELi2ELi4ELi2ELb1EEENS1_24CollectiveEpilogueBwdGQAISB_fSE_Li256ELb1ELb0EEENS1_19SingleTileSchedulerILb1ELb0ELb0ELi128EEEEEEEEEvNT_6ParamsE:
[----:B------:R-:W-:Y:S01]  /*0000*/  LDC R1, c[0x0][0x28] ;  /* 0x00000a00ff017b82 */ /* 0x000fe20000000800 */
[----:B------:R-:W-:Y:S05]  /*0010*/  EXIT ;  /* 0x000000000000794d */ /* 0x000fea0003800000 */
.L_x_14:
        /* <DEDUP_REMOVED lines=14> */
.L_x_91:


//--------------------- .text._ZN7cutlass13device_kernelIN5flash19enable_sm80_to_sm89INS1_16FlashAttnBwdSm80INS1_25CollectiveMainloopBwdSm80ILi2ELi1EN4cute5tupleIJNS5_1CILi64EEENS7_ILi128EEENS7_ILi96EEEEEENS_6half_tEfNS_4arch4Sm80ELb0ELb1ELb0ELb1ELb1ELb0ELb0ELb0ELi2ELi2ELi4ELi2ELb1EEENS1_24CollectiveEpilogueBwdGQAISB_fSE_Li256ELb1ELb1EEENS1_19SingleTileSchedulerILb1ELb0ELb0ELi128EEEEEEEEEvNT_6ParamsE --------------------------
	.section	.text._ZN7cutlass13device_kernelIN5flash19enable_sm80_to_sm89INS1_16FlashAttnBwdSm80INS1_25CollectiveMainloopBwdSm80ILi2ELi1EN4cute5tupleIJNS5_1CILi64EEENS7_ILi128EEENS7_ILi96EEEEEENS_6half_tEfNS_4arch4Sm80ELb0ELb1ELb0ELb1ELb1ELb0ELb0ELb0ELi2ELi2ELi4ELi2ELb1EEENS1_24CollectiveEpilogueBwdGQAISB_fSE_Li256ELb1ELb1EEENS1_19SingleTileSchedulerILb1ELb0ELb0ELi128EEEEEEEEEvNT_6ParamsE,"ax",@progbits
	.align	128
.text._ZN7cutlass13device_kernelIN5flash19enable_sm80_to_sm89INS1_16FlashAttnBwdSm80INS1_25CollectiveMainloopBwdSm80ILi2ELi1EN4cute5tupleIJNS5_1CILi64EEENS7_ILi128EEENS7_ILi96EEEEEENS_6half_tEfNS_4arch4Sm80ELb0ELb1ELb0ELb1ELb1ELb0ELb0ELb0ELi2ELi2ELi4ELi2ELb1EEENS1_24CollectiveEpilogueBwdGQAISB_fSE_Li256ELb1ELb1EEENS1_19SingleTileSchedulerILb1ELb0ELb0ELi128EEEEEEEEEvNT_6ParamsE:
        .type           _ZN7cutlass13device_kernelIN5flash19enable_sm80_to_sm89INS1_16FlashAttnBwdSm80INS1_25CollectiveMainloopBwdSm80ILi2ELi1EN4cute5tupleIJNS5_1CILi64EEENS7_ILi128EEENS7_ILi96EEEEEENS_6half_tEfNS_4arch4Sm80ELb0ELb1ELb0ELb1ELb1ELb0ELb0ELb0ELi2ELi2ELi4ELi2ELb1EEENS1_24CollectiveEpilogueBwdGQAISB_fSE_Li256ELb1ELb1EEENS1_19SingleTileSchedulerILb1ELb0ELb0ELi128EEEEEEEEEvNT_6ParamsE,@function
        .size           _ZN7cutlass13device_kernelIN5flash19enable_sm80_to_sm89INS1_16FlashAttnBwdSm80INS1_25CollectiveMainloopBwdSm80ILi2ELi1EN4cute5tupleIJNS5_1CILi64EEENS7_ILi128EEENS7_ILi96EEEEEENS_6half_tEfNS_4arch4Sm80ELb0ELb1ELb0ELb1ELb1ELb0ELb0ELb0ELi2ELi2ELi4ELi2ELb1EEENS1_24CollectiveEpilogueBwdGQAISB_fSE_Li256ELb1ELb1EEENS1_19SingleTileSchedulerILb1ELb0ELb0ELi128EEEEEEEEEvNT_6ParamsE,(.L_x_92 - _ZN7cutlass13device_kernelIN5flash19enable_sm80_to_sm89INS1_16FlashAttnBwdSm80INS1_25CollectiveMainloopBwdSm80ILi2ELi1EN4cute5tupleIJNS5_1CILi64EEENS7_ILi128EEENS7_ILi96EEEEEENS_6half_tEfNS_4arch4Sm80ELb0ELb1ELb0ELb1ELb1ELb0ELb0ELb0ELi2ELi2ELi4ELi2ELb1EEENS1_24CollectiveEpilogueBwdGQAISB_fSE_Li256ELb1ELb1EEENS1_19SingleTileSchedulerILb1ELb0ELb0ELi128EEEEEEEEEvNT_6ParamsE)
        .other          _ZN7cutlass13device_kernelIN5flash19enable_sm80_to_sm89INS1_16FlashAttnBwdSm80INS1_25CollectiveMainloopBwdSm80ILi2ELi1EN4cute5tupleIJNS5_1CILi64EEENS7_ILi128EEENS7_ILi96EEEEEENS_6half_tEfNS_4arch4Sm80ELb0ELb1ELb0ELb1ELb1ELb0ELb0ELb0ELi2ELi2ELi4ELi2ELb1EEENS1_24CollectiveEpilogueBwdGQAISB_fSE_Li256ELb1ELb1EEENS1_19SingleTileSchedulerILb1ELb0ELb0ELi128EEEEEEEEEvNT_6ParamsE,@"STO_CUDA_ENTRY STV_DEFAULT"
_ZN7cutlass13device_kernelIN5flash19enable_sm80_to_sm89INS1_16FlashAttnBwdSm80INS1_25CollectiveMainloopBwdSm80ILi2ELi1EN4cute5tupleIJNS5_1CILi64EEENS7_ILi128EEENS7_ILi96EEEEEENS_6half_tEfNS_4arch4Sm80ELb0ELb1ELb0ELb1ELb1ELb0ELb0ELb0ELi2ELi2ELi4ELi2ELb1EEENS1_24CollectiveEpilogueBwdGQAISB_fSE_Li256ELb1ELb1EEENS1_19SingleTileSchedulerILb1ELb0ELb0ELi128EEEEEEEEEvNT_6ParamsE:
[----:B------:R-:W-:Y:S01]  /*0000*/  LDC R1, c[0x0][0x28] ;  /* 0x00000a00ff017b82 */ /* 0x000fe20000000800 */
[----:B------:R-:W-:Y:S05]  /*0010*/  EXIT ;  /* 0x000000000000794d */ /* 0x000fea0003800000 */
.L_x_15:
        /* <DEDUP_REMOVED lines=14> */
.L_x_92:


//--------------------- .text._ZN7cutlass13device_kernelIN5flash19enable_sm80_to_sm89INS1_16FlashAttnBwdSm80INS1_25CollectiveMainloopBwdSm80ILi2ELi1EN4cute5tupleIJNS5_1CILi64EEENS7_ILi128EEENS7_ILi96EEEEEENS_6half_tEfNS_4arch4Sm80ELb1ELb0ELb0ELb0ELb0ELb0ELb0ELb0ELi2ELi2ELi4ELi2ELb1EEENS1_21CollectiveEpilogueBwdISB_SC_SE_Li256ELb0ELb0ELi2EEENS1_25SingleTileBwdLPTSchedulerILb0ELi128ELb0EEEEEEEEEvNT_6ParamsE --------------------------
	.section	.text._ZN7cutlass13device_kernelIN5flash19enable_sm80_to_sm89INS1_16FlashAttnBwdSm80INS1_25CollectiveMainloopBwdSm80ILi2ELi1EN4cute5tupleIJNS5_1CILi64EEENS7_ILi128EEENS7_ILi96EEEEEENS_6half_tEfNS_4arch4Sm80ELb1ELb0ELb0ELb0ELb0ELb0ELb0ELb0ELi2ELi2ELi4ELi2ELb1EEENS1_21CollectiveEpilogueBwdISB_SC_SE_Li256ELb0ELb0ELi2EEENS1_25SingleTileBwdLPTSchedulerILb0ELi128ELb0EEEEEEEEEvNT_6ParamsE,"ax",@progbits
	.align	128
.text._ZN7cutlass13device_kernelIN5flash19enable_sm80_to_sm89INS1_16FlashAttnBwdSm80INS1_25CollectiveMainloopBwdSm80ILi2ELi1EN4cute5tupleIJNS5_1CILi64EEENS7_ILi128EEENS7_ILi96EEEEEENS_6half_tEfNS_4arch4Sm80ELb1ELb0ELb0ELb0ELb0ELb0ELb0ELb0ELi2ELi2ELi4ELi2ELb1EEENS1_21CollectiveEpilogueBwdISB_SC_SE_Li256ELb0ELb0ELi2EEENS1_25SingleTileBwdLPTSchedulerILb0ELi128ELb0EEEEEEEEEvNT_6ParamsE:
        .type           _ZN7cutlass13device_kernelIN5flash19enable_sm80_to_sm89INS1_16FlashAttnBwdSm80INS1_25CollectiveMainloopBwdSm80ILi2ELi1EN4cute5tupleIJNS5_1CILi64EEENS7_ILi128EEENS7_ILi96EEEEEENS_6half_tEfNS_4arch4Sm80ELb1ELb0ELb0ELb0ELb0ELb0ELb0ELb0ELi2ELi2ELi4ELi2ELb1EEENS1_21CollectiveEpilogueBwdISB_SC_SE_Li256ELb0ELb0ELi2EEENS1_25SingleTileBwdLPTSchedulerILb0ELi128ELb0EEEEEEEEEvNT_6ParamsE,@function
        .size           _ZN7cutlass13device_kernelIN5flash19enable_sm80_to_sm89INS1_16FlashAttnBwdSm80INS1_25CollectiveMainloopBwdSm80ILi2ELi1EN4cute5tupleIJNS5_1CILi64EEENS7_ILi128EEENS7_ILi96EEEEEENS_6half_tEfNS_4arch4Sm80ELb1ELb0ELb0ELb0ELb0ELb0ELb0ELb0ELi2ELi2ELi4ELi2ELb1EEENS1_21CollectiveEpilogueBwdISB_SC_SE_Li256ELb0ELb0ELi2EEENS1_25SingleTileBwdLPTSchedulerILb0ELi128ELb0EEEEEEEEEvNT_6ParamsE,(.L_x_93 - _ZN7cutlass13device_kernelIN5flash19enable_sm80_to_sm89INS1_16FlashAttnBwdSm80INS1_25CollectiveMainloopBwdSm80ILi2ELi1EN4cute5tupleIJNS5_1CILi64EEENS7_ILi128EEENS7_ILi96EEEEEENS_6half_tEfNS_4arch4Sm80ELb1ELb0ELb0ELb0ELb0ELb0ELb0ELb0ELi2ELi2ELi4ELi2ELb1EEENS1_21CollectiveEpilogueBwdISB_SC_SE_Li256ELb0ELb0ELi2EEENS1_25SingleTileBwdLPTSchedulerILb0ELi128ELb0EEEEEEEEEvNT_6ParamsE)
        .other          _ZN7cutlass13device_kernelIN5flash19enable_sm80_to_sm89INS1_16FlashAttnBwdSm80INS1_25CollectiveMainloopBwdSm80ILi2ELi1EN4cute5tupleIJNS5_1CILi64EEENS7_ILi128EEENS7_ILi96EEEEEENS_6half_tEfNS_4arch4Sm80ELb1ELb0ELb0ELb0ELb0ELb0ELb0ELb0ELi2ELi2ELi4ELi2ELb1EEENS1_21CollectiveEpilogueBwdISB_SC_SE_Li256ELb0ELb0ELi2EEENS1_25SingleTileBwdLPTSchedulerILb0ELi128ELb0EEEEEEEEEvNT_6ParamsE,@"STO_CUDA_ENTRY STV_DEFAULT"
_ZN7cutlass13device_kernelIN5flash19enable_sm80_to_sm89INS1_16FlashAttnBwdSm80INS1_25CollectiveMainloopBwdSm80ILi2ELi1EN4cute5tupleIJNS5_1CILi64EEENS7_ILi128EEENS7_ILi96EEEEEENS_6half_tEfNS_4arch4Sm80ELb1ELb0ELb0ELb0ELb0ELb0ELb0ELb0ELi2ELi2ELi4ELi2ELb1EEENS1_21CollectiveEpilogueBwdISB_SC_SE_Li256ELb0ELb0ELi2EEENS1_25SingleTileBwdLPTSchedulerILb0ELi128ELb0EEEEEEEEEvNT_6ParamsE:
[----:B------:R-:W-:Y:S01]  /*0000*/  LDC R1, c[0x0][0x28] ;  /* 0x00000a00ff017b82 */ /* 0x000fe20000000800 */
[----:B------:R-:W-:Y:S05]  /*0010*/  EXIT ;  /* 0x000000000000794d */ /* 0x000fea0003800000 */
.L_x_16:
        /* <DEDUP_REMOVED lines=14> */
.L_x_93:


//--------------------- .text._ZN7cutlass13device_kernelIN5flash19enable_sm80_to_sm89INS1_16FlashAttnBwdSm80INS1_25CollectiveMainloopBwdSm80ILi2ELi1EN4cute5tupleIJNS5_1CILi64EEENS7_ILi128EEENS7_ILi96EEEEEENS_6half_tEfNS_4arch4Sm80ELb1ELb0ELb0ELb0ELb1ELb0ELb0ELb0ELi2ELi2ELi4ELi2ELb1EEENS1_21CollectiveEpilogueBwdISB_SC_SE_Li256ELb0ELb0ELi2EEENS1_25SingleTileBwdLPTSchedulerILb0ELi128ELb1EEEEEEEEEvNT_6ParamsE --------------------------
	.section	.text._ZN7cutlass13device_kernelIN5flash19enable_sm80_to_sm89INS1_16FlashAttnBwdSm80INS1_25CollectiveMainloopBwdSm80ILi2ELi1EN4cute5tupleIJNS5_1CILi64EEENS7_ILi128EEENS7_ILi96EEEEEENS_6half_tEfNS_4arch4Sm80ELb1ELb0ELb0ELb0ELb1ELb0ELb0ELb0ELi2ELi2ELi4ELi2ELb1EEENS1_21CollectiveEpilogueBwdISB_SC_SE_Li256ELb0ELb0ELi2EEENS1_25SingleTileBwdLPTSchedulerILb0ELi128ELb1EEEEEEEEEvNT_6ParamsE,"ax",@progbits
	.align	128
.text._ZN7cutlass13device_kernelIN5flash19enable_sm80_to_sm89INS1_16FlashAttnBwdSm80INS1_25CollectiveMainloopBwdSm80ILi2ELi1EN4cute5tupleIJNS5_1CILi64EEENS7_ILi128EEENS7_ILi96EEEEEENS_6half_tEfNS_4arch4Sm80ELb1ELb0ELb0ELb0ELb1ELb0ELb0ELb0ELi2ELi2ELi4ELi2ELb1EEENS1_21CollectiveEpilogueBwdISB_SC_SE_Li256ELb0ELb0ELi2EEENS1_25SingleTileBwdLPTSchedulerILb0ELi128ELb1EEEEEEEEEvNT_6ParamsE:
        .type           _ZN7cutlass13device_kernelIN5flash19enable_sm80_to_sm89INS1_16FlashAttnBwdSm80INS1_25CollectiveMainloopBwdSm80ILi2ELi1EN4cute5tupleIJNS5_1CILi64EEENS7_ILi128EEENS7_ILi96EEEEEENS_6half_tEfNS_4arch4Sm80ELb1ELb0ELb0ELb0ELb1ELb0ELb0ELb0ELi2ELi2ELi4ELi2ELb1EEENS1_21CollectiveEpilogueBwdISB_SC_SE_Li256ELb0ELb0ELi2EEENS1_25SingleTileBwdLPTSchedulerILb0ELi128ELb1EEEEEEEEEvNT_6ParamsE,@function
        .size           _ZN7cutlass13device_kernelIN5flash19enable_sm80_to_sm89INS1_16FlashAttnBwdSm80INS1_25CollectiveMainloopBwdSm80ILi2ELi1EN4cute5tupleIJNS5_1CILi64EEENS7_ILi128EEENS7_ILi96EEEEEENS_6half_tEfNS_4arch4Sm80ELb1ELb0ELb0ELb0ELb1ELb0ELb0ELb0ELi2ELi2ELi4ELi2ELb1EEENS1_21CollectiveEpilogueBwdISB_SC_SE_Li256ELb0ELb0ELi2EEENS1_25SingleTileBwdLPTSchedulerILb0ELi128ELb1EEEEEEEEEvNT_6ParamsE,(.L_x_94 - _ZN7cutlass13device_kernelIN5flash19enable_sm80_to_sm89INS1_16FlashAttnBwdSm80INS1_25CollectiveMainloopBwdSm80ILi2ELi1EN4cute5tupleIJNS5_1CILi64EEENS7_ILi128EEENS7_ILi96EEEEEENS_6half_tEfNS_4arch4Sm80ELb1ELb0ELb0ELb0ELb1ELb0ELb0ELb0ELi2ELi2ELi4ELi2ELb1EEENS1_21CollectiveEpilogueBwdISB_SC_SE_Li256ELb0ELb0ELi2EEENS1_25SingleTileBwdLPTSchedulerILb0ELi128ELb1EEEEEEEEEvNT_6ParamsE)
        .other          _ZN7cutlass13device_kernelIN5flash19enable_sm80_to_sm89INS1_16FlashAttnBwdSm80INS1_25CollectiveMainloopBwdSm80ILi2ELi1EN4cute5tupleIJNS5_1CILi64EEENS7_ILi128EEENS7_ILi96EEEEEENS_6half_tEfNS_4arch4Sm80ELb1ELb0ELb0ELb0ELb1ELb0ELb0ELb0ELi2ELi2ELi4ELi2ELb1EEENS1_21CollectiveEpilogueBwdISB_SC_SE_Li256ELb0ELb0ELi2EEENS1_25SingleTileBwdLPTSchedulerILb0ELi128ELb1EEEEEEEEEvNT_6ParamsE,@"STO_CUDA_ENTRY STV_DEFAULT"
_ZN7cutlass13device_kernelIN5flash19enable_sm80_to_sm89INS1_16FlashAttnBwdSm80INS1_25CollectiveMainloopBwdSm80ILi2ELi1EN4cute5tupleIJNS5_1CILi64EEENS7_ILi128EEENS7_ILi96EEEEEENS_6half_tEfNS_4arch4Sm80ELb1ELb0ELb0ELb0ELb1ELb0ELb0ELb0ELi2ELi2ELi4ELi2ELb1EEENS1_21CollectiveEpilogueBwdISB_SC_SE_Li256ELb0ELb0ELi2EEENS1_25SingleTileBwdLPTSchedulerILb0ELi128ELb1EEEEEEEEEvNT_6ParamsE:
[----:B------:R-:W-:Y:S01]  /*0000*/  LDC R1, c[0x0][0x28] ;  /* 0x00000a00ff017b82 */ /* 0x000fe20000000800 */
[----:B------:R-:W-:Y:S05]  /*0010*/  EXIT ;  /* 0x000000000000794d */ /* 0x000fea0003800000 */
.L_x_17:
        /* <DEDUP_REMOVED lines=14> */
.L_x_94:


//--------------------- .text._ZN7cutlass13device_kernelIN5flash19enable_sm80_to_sm89INS1_16FlashAttnBwdSm80INS1_25CollectiveMainloopBwdSm80ILi2ELi1EN4cute5tupleIJNS5_1CILi64EEENS7_ILi128EEENS7_ILi96EEEEEENS_6half_tEfNS_4arch4Sm80ELb1ELb0ELb0ELb0ELb0ELb0ELb0ELb0ELi2ELi2ELi4ELi2ELb1EEENS1_24CollectiveEpilogueBwdGQAISB_fSE_Li256ELb0ELb0EEENS1_25SingleTileBwdLPTSchedulerILb0ELi128ELb0EEEEEEEEEvNT_6ParamsE --------------------------
	.section	.text._ZN7cutlass13device_kernelIN5flash19enable_sm80_to_sm89INS1_16FlashAttnBwdSm80INS1_25CollectiveMainloopBwdSm80ILi2ELi1EN4cute5tupleIJNS5_1CILi64EEENS7_ILi128EEENS7_ILi96EEEEEENS_6half_tEfNS_4arch4Sm80ELb1ELb0ELb0ELb0ELb0ELb0ELb0ELb0ELi2ELi2ELi4ELi2ELb1EEENS1_24CollectiveEpilogueBwdGQAISB_fSE_Li256ELb0ELb0EEENS1_25SingleTileBwdLPTSchedulerILb0ELi128ELb0EEEEEEEEEvNT_6ParamsE,"ax",@progbits
	.align	128
.text._ZN7cutlass13device_kernelIN5flash19enable_sm80_to_sm89INS1_16FlashAttnBwdSm80INS1_25CollectiveMainloopBwdSm80ILi2ELi1EN4cute5tupleIJNS5_1CILi64EEENS7_ILi128EEENS7_ILi96EEEEEENS_6half_tEfNS_4arch4Sm80ELb1ELb0ELb0ELb0ELb0ELb0ELb0ELb0ELi2ELi2ELi4ELi2ELb1EEENS1_24CollectiveEpilogueBwdGQAISB_fSE_Li256ELb0ELb0EEENS1_25SingleTileBwdLPTSchedulerILb0ELi128ELb0EEEEEEEEEvNT_6ParamsE:
        .type           _ZN7cutlass13device_kernelIN5flash19enable_sm80_to_sm89INS1_16FlashAttnBwdSm80INS1_25CollectiveMainloopBwdSm80ILi2ELi1EN4cute5tupleIJNS5_1CILi64EEENS7_ILi128EEENS7_ILi96EEEEEENS_6half_tEfNS_4arch4Sm80ELb1ELb0ELb0ELb0ELb0ELb0ELb0ELb0ELi2ELi2ELi4ELi2ELb1EEENS1_24CollectiveEpilogueBwdGQAISB_fSE_Li256ELb0ELb0EEENS1_25SingleTileBwdLPTSchedulerILb0ELi128ELb0EEEEEEEEEvNT_6ParamsE,@function
        .size           _ZN7cutlass13device_kernelIN5flash19enable_sm80_to_sm89INS1_16FlashAttnBwdSm80INS1_25CollectiveMainloopBwdSm80ILi2ELi1EN4cute5tupleIJNS5_1CILi64EEENS7_ILi128EEENS7_ILi96EEEEEENS_6half_tEfNS_4arch4Sm80ELb1ELb0ELb0ELb0ELb0ELb0ELb0ELb0ELi2ELi2ELi4ELi2ELb1EEENS1_24CollectiveEpilogueBwdGQAISB_fSE_Li256ELb0ELb0EEENS1_25SingleTileBwdLPTSchedulerILb0ELi128ELb0EEEEEEEEEvNT_6ParamsE,(.L_x_95 - _ZN7cutlass13device_kernelIN5flash19enable_sm80_to_sm89INS1_16FlashAttnBwdSm80INS1_25CollectiveMainloopBwdSm80ILi2ELi1EN4cute5tupleIJNS5_1CILi64EEENS7_ILi128EEENS7_ILi96EEEEEENS_6half_tEfNS_4arch4Sm80ELb1ELb0ELb0ELb0ELb0ELb0ELb0ELb0ELi2ELi2ELi4ELi2ELb1EEENS1_24CollectiveEpilogueBwdGQAISB_fSE_Li256ELb0ELb0EEENS1_25SingleTileBwdLPTSchedulerILb0ELi128ELb0EEEEEEEEEvNT_6ParamsE)
        .other          _ZN7cutlass13device_kernelIN5flash19enable_sm80_to_sm89INS1_16FlashAttnBwdSm80INS1_25CollectiveMainloopBwdSm80ILi2ELi1EN4cute5tupleIJNS5_1CILi64EEENS7_ILi128EEENS7_ILi96EEEEEENS_6half_tEfNS_4arch4Sm80ELb1ELb0ELb0ELb0ELb0ELb0ELb0ELb0ELi2ELi2ELi4ELi2ELb1EEENS1_24CollectiveEpilogueBwdGQAISB_fSE_Li256ELb0ELb0EEENS1_25SingleTileBwdLPTSchedulerILb0ELi128ELb0EEEEEEEEEvNT_6ParamsE,@"STO_CUDA_ENTRY STV_DEFAULT"
_ZN7cutlass13device_kernelIN5flash19enable_sm80_to_sm89INS1_16FlashAttnBwdSm80INS1_25CollectiveMainloopBwdSm80ILi2ELi1EN4cute5tupleIJNS5_1CILi64EEENS7_ILi128EEENS7_ILi96EEEEEENS_6half_tEfNS_4arch4Sm80ELb1ELb0ELb0ELb0ELb0ELb0ELb0ELb0ELi2ELi2ELi4ELi2ELb1EEENS1_24CollectiveEpilogueBwdGQAISB_fSE_Li256ELb0ELb0EEENS1_25SingleTileBwdLPTSchedulerILb0ELi128ELb0EEEEEEEEEvNT_6ParamsE:
[----:B------:R-:W-:Y:S01]  /*0000*/  LDC R1, c[0x0][0x28] ;  /* 0x00000a00ff017b82 */ /* 0x000fe20000000800 */
[----:B------:R-:W-:Y:S05]  /*0010*/  EXIT ;  /* 0x000000000000794d */ /* 0x000fea0003800000 */
.L_x_18:
        /* <DEDUP_REMOVED lines=14> */
.L_x_95:


//--------------------- .text._ZN7cutlass13device_kernelIN5flash19enable_sm80_to_sm89INS1_16FlashAttnBwdSm80INS1_25CollectiveMainloopBwdSm80ILi2ELi1EN4cute5tupleIJNS5_1CILi64EEENS7_ILi128EEENS7_ILi96EEEEEENS_6half_tEfNS_4arch4Sm80ELb1ELb0ELb0ELb0ELb1ELb0ELb0ELb0ELi2ELi2ELi4ELi2ELb1EEENS1_24CollectiveEpilogueBwdGQAISB_fSE_Li256ELb0ELb1EEENS1_25SingleTileBwdLPTSchedulerILb0ELi128ELb1EEEEEEEEEvNT_6ParamsE --------------------------
	.section	.text._ZN7cutlass13device_kernelIN5flash19enable_sm80_to_sm89INS1_16FlashAttnBwdSm80INS1_25CollectiveMainloopBwdSm80ILi2ELi1EN4cute5tupleIJNS5_1CILi64EEENS7_ILi128EEENS7_ILi96EEEEEENS_6half_tEfNS_4arch4Sm80ELb1ELb0ELb0ELb0ELb1ELb0ELb0ELb0ELi2ELi2ELi4ELi2ELb1EEENS1_24CollectiveEpilogueBwdGQAISB_fSE_Li256ELb0ELb1EEENS1_25SingleTileBwdLPTSchedulerILb0ELi128ELb1EEEEEEEEEvNT_6ParamsE,"ax",@progbits
	.align	128
.text._ZN7cutlass13device_kernelIN5flash19enable_sm80_to_sm89INS1_16FlashAttnBwdSm80INS1_25CollectiveMainloopBwdSm80ILi2ELi1EN4cute5tupleIJNS5_1CILi64EEENS7_ILi128EEENS7_ILi96EEEEEENS_6half_tEfNS_4arch4Sm80ELb1ELb0ELb0ELb0ELb1ELb0ELb0ELb0ELi2ELi2ELi4ELi2ELb1EEENS1_24CollectiveEpilogueBwdGQAISB_fSE_Li256ELb0ELb1EEENS1_25SingleTileBwdLPTSchedulerILb0ELi128ELb1EEEEEEEEEvNT_6ParamsE:
        .type           _ZN7cutlass13device_kernelIN5flash19enable_sm80_to_sm89INS1_16FlashAttnBwdSm80INS1_25CollectiveMainloopBwdSm80ILi2ELi1EN4cute5tupleIJNS5_1CILi64EEENS7_ILi128EEENS7_ILi96EEEEEENS_6half_tEfNS_4arch4Sm80ELb1ELb0ELb0ELb0ELb1ELb0ELb0ELb0ELi2ELi2ELi4ELi2ELb1EEENS1_24CollectiveEpilogueBwdGQAISB_fSE_Li256ELb0ELb1EEENS1_25SingleTileBwdLPTSchedulerILb0ELi128ELb1EEEEEEEEEvNT_6ParamsE,@function
        .size           _ZN7cutlass13device_kernelIN5flash19enable_sm80_to_sm89INS1_16FlashAttnBwdSm80INS1_25CollectiveMainloopBwdSm80ILi2ELi1EN4cute5tupleIJNS5_1CILi64EEENS7_ILi128EEENS7_ILi96EEEEEENS_6half_tEfNS_4arch4Sm80ELb1ELb0ELb0ELb0ELb1ELb0ELb0ELb0ELi2ELi2ELi4ELi2ELb1EEENS1_24CollectiveEpilogueBwdGQAISB_fSE_Li256ELb0ELb1EEENS1_25SingleTileBwdLPTSchedulerILb0ELi128ELb1EEEEEEEEEvNT_6ParamsE,(.L_x_96 - _ZN7cutlass13device_kernelIN5flash19enable_sm80_to_sm89INS1_16FlashAttnBwdSm80INS1_25CollectiveMainloopBwdSm80ILi2ELi1EN4cute5tupleIJNS5_1CILi64EEENS7_ILi128EEENS7_ILi96EEEEEENS_6half_tEfNS_4arch4Sm80ELb1ELb0ELb0ELb0ELb1ELb0ELb0ELb0ELi2ELi2ELi4ELi2ELb1EEENS1_24CollectiveEpilogueBwdGQAISB_fSE_Li256ELb0ELb1EEENS1_25SingleTileBwdLPTSchedulerILb0ELi128ELb1EEEEEEEEEvNT_6ParamsE)
        .other          _ZN7cutlass13device_kernelIN5flash19enable_sm80_to_sm89INS1_16FlashAttnBwdSm80INS1_25CollectiveMainloopBwdSm80ILi2ELi1EN4cute5tupleIJNS5_1CILi64EEENS7_ILi128EEENS7_ILi96EEEEEENS_6half_tEfNS_4arch4Sm80ELb1ELb0ELb0ELb0ELb1ELb0ELb0ELb0ELi2ELi2ELi4ELi2ELb1EEENS1_24CollectiveEpilogueBwdGQAISB_fSE_Li256ELb0ELb1EEENS1_25SingleTileBwdLPTSchedulerILb0ELi128ELb1EEEEEEEEEvNT_6ParamsE,@"STO_CUDA_ENTRY STV_DEFAULT"
_ZN7cutlass13device_kernelIN5flash19enable_sm80_to_sm89INS1_16FlashAttnBwdSm80INS1_25CollectiveMainloopBwdSm80ILi2ELi1EN4cute5tupleIJNS5_1CILi64EEENS7_ILi128EEENS7_ILi96EEEEEENS_6half_tEfNS_4arch4Sm80ELb1ELb0ELb0ELb0ELb1ELb0ELb0ELb0ELi2ELi2ELi4ELi2ELb1EEENS1_24CollectiveEpilogueBwdGQAISB_fSE_Li256ELb0ELb1EEENS1_25SingleTileBwdLPTSchedulerILb0ELi128ELb1EEEEEEEEEvNT_6ParamsE:
[----:B------:R-:W-:Y:S01]  /*0000*/  LDC R1, c[0x0][0x28] ;  /* 0x00000a00ff017b82 */ /* 0x000fe20000000800 */
[----:B------:R-:W-:Y:S05]  /*0010*/  EXIT ;  /* 0x000000000000794d */ /* 0x000fea0003800000 */
.L_x_19:
        /* <DEDUP_REMOVED lines=14> */
.L_x_96:


//--------------------- .text._ZN7cutlass13device_kernelIN5flash19enable_sm80_to_sm89INS1_16FlashAttnBwdSm80INS1_25CollectiveMainloopBwdSm80ILi2ELi1EN4cute5tupleIJNS5_1CILi64EEENS7_ILi128EEENS7_ILi96EEEEEENS_6half_tEfNS_4arch4Sm80ELb1ELb0ELb0ELb1ELb0ELb0ELb0ELb0ELi2ELi2ELi4ELi2ELb1EEENS1_21CollectiveEpilogueBwdISB_SC_SE_Li256ELb1ELb0ELi2EEENS1_25SingleTileBwdLPTSchedulerILb1ELi128ELb0EEEEEEEEEvNT_6ParamsE --------------------------
	.section	.text._ZN7cutlass13device_kernelIN5flash19enable_sm80_to_sm89INS1_16FlashAttnBwdSm80INS1_25CollectiveMainloopBwdSm80ILi2ELi1EN4cute5tupleIJNS5_1CILi64EEENS7_ILi128EEENS7_ILi96EEEEEENS_6half_tEfNS_4arch4Sm80ELb1ELb0ELb0ELb1ELb0ELb0ELb0ELb0ELi2ELi2ELi4ELi2ELb1EEENS1_21CollectiveEpilogueBwdISB_SC_SE_Li256ELb1ELb0ELi2EEENS1_25SingleTileBwdLPTSchedulerILb1ELi128ELb0EEEEEEEEEvNT_6ParamsE,"ax",@progbits
	.align	128
.text._ZN7cutlass13device_kernelIN5flash19enable_sm80_to_sm89INS1_16FlashAttnBwdSm80INS1_25CollectiveMainloopBwdSm80ILi2ELi1EN4cute5tupleIJNS5_1CILi64EEENS7_ILi128EEENS7_ILi96EEEEEENS_6half_tEfNS_4arch4Sm80ELb1ELb0ELb0ELb1ELb0ELb0ELb0ELb0ELi2ELi2ELi4ELi2ELb1EEENS1_21CollectiveEpilogueBwdISB_SC_SE_Li256ELb1ELb0ELi2EEENS1_25SingleTileBwdLPTSchedulerILb1ELi128ELb0EEEEEEEEEvNT_6ParamsE:
        .type           _ZN7cutlass13device_kernelIN5flash19enable_sm80_to_sm89INS1_16FlashAttnBwdSm80INS1_25CollectiveMainloopBwdSm80ILi2ELi1EN4cute5tupleIJNS5_1CILi64EEENS7_ILi128EEENS7_ILi96EEEEEENS_6half_tEfNS_4arch4Sm80ELb1ELb0ELb0ELb1ELb0ELb0ELb0ELb0ELi2ELi2ELi4ELi2ELb1EEENS1_21CollectiveEpilogueBwdISB_SC_SE_Li256ELb1ELb0ELi2EEENS1_25SingleTileBwdLPTSchedulerILb1ELi128ELb0EEEEEEEEEvNT_6ParamsE,@function
        .size           _ZN7cutlass13device_kernelIN5flash19enable_sm80_to_sm89INS1_16FlashAttnBwdSm80INS1_25CollectiveMainloopBwdSm80ILi2ELi1EN4cute5tupleIJNS5_1CILi64EEENS7_ILi128EEENS7_ILi96EEEEEENS_6half_tEfNS_4arch4Sm80ELb1ELb0ELb0ELb1ELb0ELb0ELb0ELb0ELi2ELi2ELi4ELi2ELb1EEENS1_21CollectiveEpilogueBwdISB_SC_SE_Li256ELb1ELb0ELi2EEENS1_25SingleTileBwdLPTSchedulerILb1ELi128ELb0EEEEEEEEEvNT_6ParamsE,(.L_x_97 - _ZN7cutlass13device_kernelIN5flash19enable_sm80_to_sm89INS1_16FlashAttnBwdSm80INS1_25CollectiveMainloopBwdSm80ILi2ELi1EN4cute5tupleIJNS5_1CILi64EEENS7_ILi128EEENS7_ILi96EEEEEENS_6half_tEfNS_4arch4Sm80ELb1ELb0ELb0ELb1ELb0ELb0ELb0ELb0ELi2ELi2ELi4ELi2ELb1EEENS1_21CollectiveEpilogueBwdISB_SC_SE_Li256ELb1ELb0ELi2EEENS1_25SingleTileBwdLPTSchedulerILb1ELi128ELb0EEEEEEEEEvNT_6ParamsE)
        .other          _ZN7cutlass13device_kernelIN5flash19enable_sm80_to_sm89INS1_16FlashAttnBwdSm80INS1_25CollectiveMainloopBwdSm80ILi2ELi1EN4cute5tupleIJNS5_1CILi64EEENS7_ILi128EEENS7_ILi96EEEEEENS_6half_tEfNS_4arch4Sm80ELb1ELb0ELb0ELb1ELb0ELb0ELb0ELb0ELi2ELi2ELi4ELi2ELb1EEENS1_21CollectiveEpilogueBwdISB_SC_SE_Li256ELb1ELb0ELi2EEENS1_25SingleTileBwdLPTSchedulerILb1ELi128ELb0EEEEEEEEEvNT_6ParamsE,@"STO_CUDA_ENTRY STV_DEFAULT"
_ZN7cutlass13device_kernelIN5flash19enable_sm80_to_sm89INS1_16FlashAttnBwdSm80INS1_25CollectiveMainloopBwdSm80ILi2ELi1EN4cute5tupleIJNS5_1CILi64EEENS7_ILi128EEENS7_ILi96EEEEEENS_6half_tEfNS_4arch4Sm80ELb1ELb0ELb0ELb1ELb0ELb0ELb0ELb0ELi2ELi2ELi4ELi2ELb1EEENS1_21CollectiveEpilogueBwdISB_SC_SE_Li256ELb1ELb0ELi2EEENS1_25SingleTileBwdLPTSchedulerILb1ELi128ELb0EEEEEEEEEvNT_6ParamsE:
[----:B------:R-:W-:Y:S01]  /*0000*/  LDC R1, c[0x0][0x28] ;  /* 0x00000a00ff017b82 */ /* 0x000fe20000000800 */
[----:B------:R-:W-:Y:S05]  /*0010*/  EXIT ;  /* 0x000000000000794d */ /* 0x000fea0003800000 */
.L_x_20:
        /* <DEDUP_REMOVED lines=14> */
.L_x_97:


//--------------------- .text._ZN7cutlass13device_kernelIN5flash19enable_sm80_to_sm89INS1_16FlashAttnBwdSm80INS1_25CollectiveMainloopBwdSm80ILi2ELi1EN4cute5tupleIJNS5_1CILi64EEENS7_ILi128EEENS7_ILi96EEEEEENS_6half_tEfNS_4arch4Sm80ELb1ELb0ELb0ELb1ELb1ELb0ELb0ELb0ELi2ELi2ELi4ELi2ELb1EEENS1_21CollectiveEpilogueBwdISB_SC_SE_Li256ELb1ELb0ELi2EEENS1_25SingleTileBwdLPTSchedulerILb1ELi128ELb1EEEEEEEEEvNT_6ParamsE --------------------------
	.section	.text._ZN7cutlass13device_kernelIN5flash19enable_sm80_to_sm89INS1_16FlashAttnBwdSm80INS1_25CollectiveMainloopBwdSm80ILi2ELi1EN4cute5tupleIJNS5_1CILi64EEENS7_ILi128EEENS7_ILi96EEEEEENS_6half_tEfNS_4arch4Sm80ELb1ELb0ELb0ELb1ELb1ELb0ELb0ELb0ELi2ELi2ELi4ELi2ELb1EEENS1_21CollectiveEpilogueBwdISB_SC_SE_Li256ELb1ELb0ELi2EEENS1_25SingleTileBwdLPTSchedulerILb1ELi128ELb1EEEEEEEEEvNT_6ParamsE,"ax",@progbits
	.align	128
.text._ZN7cutlass13device_kernelIN5flash19enable_sm80_to_sm89INS1_16FlashAttnBwdSm80INS1_25CollectiveMainloopBwdSm80ILi2ELi1EN4cute5tupleIJNS5_1CILi64EEENS7_ILi128EEENS7_ILi96EEEEEENS_6half_tEfNS_4arch4Sm80ELb1ELb0ELb0ELb1ELb1ELb0ELb0ELb0ELi2ELi2ELi4ELi2ELb1EEENS1_21CollectiveEpilogueBwdISB_SC_SE_Li256ELb1ELb0ELi2EEENS1_25SingleTileBwdLPTSchedulerILb1ELi128ELb1EEEEEEEEEvNT_6ParamsE:
        .type           _ZN7cutlass13device_kernelIN5flash19enable_sm80_to_sm89INS1_16FlashAttnBwdSm80INS1_25CollectiveMainloopBwdSm80ILi2ELi1EN4cute5tupleIJNS5_1CILi64EEENS7_ILi128EEENS7_ILi96EEEEEENS_6half_tEfNS_4arch4Sm80ELb1ELb0ELb0ELb1ELb1ELb0ELb0ELb0ELi2ELi2ELi4ELi2ELb1EEENS1_21CollectiveEpilogueBwdISB_SC_SE_Li256ELb1ELb0ELi2EEENS1_25SingleTileBwdLPTSchedulerILb1ELi128ELb1EEEEEEEEEvNT_6ParamsE,@function
        .size           _ZN7cutlass13device_kernelIN5flash19enable_sm80_to_sm89INS1_16FlashAttnBwdSm80INS1_25CollectiveMainloopBwdSm80ILi2ELi1EN4cute5tupleIJNS5_1CILi64EEENS7_ILi128EEENS7_ILi96EEEEEENS_6half_tEfNS_4arch4Sm80ELb1ELb0ELb0ELb1ELb1ELb0ELb0ELb0ELi2ELi2ELi4ELi2ELb1EEENS1_21CollectiveEpilogueBwdISB_SC_SE_Li256ELb1ELb0ELi2EEENS1_25SingleTileBwdLPTSchedulerILb1ELi128ELb1EEEEEEEEEvNT_6ParamsE,(.L_x_98 - _ZN7cutlass13device_kernelIN5flash19enable_sm80_to_sm89INS1_16FlashAttnBwdSm80INS1_25CollectiveMainloopBwdSm80ILi2ELi1EN4cute5tupleIJNS5_1CILi64EEENS7_ILi128EEENS7_ILi96EEEEEENS_6half_tEfNS_4arch4Sm80ELb1ELb0ELb0ELb1ELb1ELb0ELb0ELb0ELi2ELi2ELi4ELi2ELb1EEENS1_21CollectiveEpilogueBwdISB_SC_SE_Li256ELb1ELb0ELi2EEENS1_25SingleTileBwdLPTSchedulerILb1ELi128ELb1EEEEEEEEEvNT_6ParamsE)
        .other          _ZN7cutlass13device_kernelIN5flash19enable_sm80_to_sm89INS1_16FlashAttnBwdSm80INS1_25CollectiveMainloopBwdSm80ILi2ELi1EN4cute5tupleIJNS5_1CILi64EEENS7_ILi128EEENS7_ILi96EEEEEENS_6half_tEfNS_4arch4Sm80ELb1ELb0ELb0ELb1ELb1ELb0ELb0ELb0ELi2ELi2ELi4ELi2ELb1EEENS1_21CollectiveEpilogueBwdISB_SC_SE_Li256ELb1ELb0ELi2EEENS1_25SingleTileBwdLPTSchedulerILb1ELi128ELb1EEEEEEEEEvNT_6ParamsE,@"STO_CUDA_ENTRY STV_DEFAULT"
_ZN7cutlass13device_kernelIN5flash19enable_sm80_to_sm89INS1_16FlashAttnBwdSm80INS1_25CollectiveMainloopBwdSm80ILi2ELi1EN4cute5tupleIJNS5_1CILi64EEENS7_ILi128EEENS7_ILi96EEEEEENS_6half_tEfNS_4arch4Sm80ELb1ELb0ELb0ELb1ELb1ELb0ELb0ELb0ELi2ELi2ELi4ELi2ELb1EEENS1_21CollectiveEpilogueBwdISB_SC_SE_Li256ELb1ELb0ELi2EEENS1_25SingleTileBwdLPTSchedulerILb1ELi128ELb1EEEEEEEEEvNT_6ParamsE:
[----:B------:R-:W-:Y:S01]  /*0000*/  LDC R1, c[0x0][0x28] ;  /* 0x00000a00ff017b82 */ /* 0x000fe20000000800 */
[----:B------:R-:W-:Y:S05]  /*0010*/  EXIT ;  /* 0x000000000000794d */ /* 0x000fea0003800000 */
.L_x_21:
        /* <DEDUP_REMOVED lines=14> */
.L_x_98:


//--------------------- .text._ZN7cutlass13device_kernelIN5flash19enable_sm80_to_sm89INS1_16FlashAttnBwdSm80INS1_25CollectiveMainloopBwdSm80ILi2ELi1EN4cute5tupleIJNS5_1CILi64EEENS7_ILi128EEENS7_ILi96EEEEEENS_6half_tEfNS_4arch4Sm80ELb1ELb0ELb0ELb1ELb0ELb0ELb0ELb0ELi2ELi2ELi4ELi2ELb1EEENS1_24CollectiveEpilogueBwdGQAISB_fSE_Li256ELb1ELb0EEENS1_25SingleTileBwdLPTSchedulerILb1ELi128ELb0EEEEEEEEEvNT_6ParamsE --------------------------
	.section	.text._ZN7cutlass13device_kernelIN5flash19enable_sm80_to_sm89INS1_16FlashAttnBwdSm80INS1_25CollectiveMainloopBwdSm80ILi2ELi1EN4cute5tupleIJNS5_1CILi64EEENS7_ILi128EEENS7_ILi96EEEEEENS_6half_tEfNS_4arch4Sm80ELb1ELb0ELb0ELb1ELb0ELb0ELb0ELb0ELi2ELi2ELi4ELi2ELb1EEENS1_24CollectiveEpilogueBwdGQAISB_fSE_Li256ELb1ELb0EEENS1_25SingleTileBwdLPTSchedulerILb1ELi128ELb0EEEEEEEEEvNT_6ParamsE,"ax",@progbits
	.align	128
.text._ZN7cutlass13device_kernelIN5flash19enable_sm80_to_sm89INS1_16FlashAttnBwdSm80INS1_25CollectiveMainloopBwdSm80ILi2ELi1EN4cute5tupleIJNS5_1CILi64EEENS7_ILi128EEENS7_ILi96EEEEEENS_6half_tEfNS_4arch4Sm80ELb1ELb0ELb0ELb1ELb0ELb0ELb0ELb0ELi2ELi2ELi4ELi2ELb1EEENS1_24CollectiveEpilogueBwdGQAISB_fSE_Li256ELb1ELb0EEENS1_25SingleTileBwdLPTSchedulerILb1ELi128ELb0EEEEEEEEEvNT_6ParamsE:
        .type           _ZN7cutlass13device_kernelIN5flash19enable_sm80_to_sm89INS1_16FlashAttnBwdSm80INS1_25CollectiveMainloopBwdSm80ILi2ELi1EN4cute5tupleIJNS5_1CILi64EEENS7_ILi128EEENS7_ILi96EEEEEENS_6half_tEfNS_4arch4Sm80ELb1ELb0ELb0ELb1ELb0ELb0ELb0ELb0ELi2ELi2ELi4ELi2ELb1EEENS1_24CollectiveEpilogueBwdGQAISB_fSE_Li256ELb1ELb0EEENS1_25SingleTileBwdLPTSchedulerILb1ELi128ELb0EEEEEEEEEvNT_6ParamsE,@function
        .size           _ZN7cutlass13device_kernelIN5flash19enable_sm80_to_sm89INS1_16FlashAttnBwdSm80INS1_25CollectiveMainloopBwdSm80ILi2ELi1EN4cute5tupleIJNS5_1CILi64EEENS7_ILi128EEENS7_ILi96EEEEEENS_6half_tEfNS_4arch4Sm80ELb1ELb0ELb0ELb1ELb0ELb0ELb0ELb0ELi2ELi2ELi4ELi2ELb1EEENS1_24CollectiveEpilogueBwdGQAISB_fSE_Li256ELb1ELb0EEENS1_25SingleTileBwdLPTSchedulerILb1ELi128ELb0EEEEEEEEEvNT_6ParamsE,(.L_x_99 - _ZN7cutlass13device_kernelIN5flash19enable_sm80_to_sm89INS1_16FlashAttnBwdSm80INS1_25CollectiveMainloopBwdSm80ILi2ELi1EN4cute5tupleIJNS5_1CILi64EEENS7_ILi128EEENS7_ILi96EEEEEENS_6half_tEfNS_4arch4Sm80ELb1ELb0ELb0ELb1ELb0ELb0ELb0ELb0ELi2ELi2ELi4ELi2ELb1EEENS1_24CollectiveEpilogueBwdGQAISB_fSE_Li256ELb1ELb0EEENS1_25SingleTileBwdLPTSchedulerILb1ELi128ELb0EEEEEEEEEvNT_6ParamsE)
        .other          _ZN7cutlass13device_kernelIN5flash19enable_sm80_to_sm89INS1_16FlashAttnBwdSm80INS1_25CollectiveMainloopBwdSm80ILi2ELi1EN4cute5tupleIJNS5_1CILi64EEENS7_ILi128EEENS7_ILi96EEEEEENS_6half_tEfNS_4arch4Sm80ELb1ELb0ELb0ELb1ELb0ELb0ELb0ELb0ELi2ELi2ELi4ELi2ELb1EEENS1_24CollectiveEpilogueBwdGQAISB_fSE_Li256ELb1ELb0EEENS1_25SingleTileBwdLPTSchedulerILb1ELi128ELb0EEEEEEEEEvNT_6ParamsE,@"STO_CUDA_ENTRY STV_DEFAULT"
_ZN7cutlass13device_kernelIN5flash19enable_sm80_to_sm89INS1_16FlashAttnBwdSm80INS1_25CollectiveMainloopBwdSm80ILi2ELi1EN4cute5tupleIJNS5_1CILi64EEENS7_ILi128EEENS7_ILi96EEEEEENS_6half_tEfNS_4arch4Sm80ELb1ELb0ELb0ELb1ELb0ELb0ELb0ELb0ELi2ELi2ELi4ELi2ELb1EEENS1_24CollectiveEpilogueBwdGQAISB_fSE_Li256ELb1ELb0EEENS1_25SingleTileBwdLPTSchedulerILb1ELi128ELb0EEEEEEEEEvNT_6ParamsE:
[----:B------:R-:W-:Y:S01]  /*0000*/  LDC R1, c[0x0][0x28] ;  /* 0x00000a00ff017b82 */ /* 0x000fe20000000800 */
[----:B------:R-:W-:Y:S05]  /*0010*/  EXIT ;  /* 0x000000000000794d */ /* 0x000fea0003800000 */
.L_x_22:
        /* <DEDUP_REMOVED lines=14> */
.L_x_99:


//--------------------- .text._ZN7cutlass13device_kernelIN5flash19enable_sm80_to_sm89INS1_16FlashAttnBwdSm80INS1_25CollectiveMainloopBwdSm80ILi2ELi1EN4cute5tupleIJNS5_1CILi64EEENS7_ILi128EEENS7_ILi96EEEEEENS_6half_tEfNS_4arch4Sm80ELb1ELb0ELb0ELb1ELb1ELb0ELb0ELb0ELi2ELi2ELi4ELi2ELb1EEENS1_24CollectiveEpilogueBwdGQAISB_fSE_Li256ELb1ELb1EEENS1_25SingleTileBwdLPTSchedulerILb1ELi128ELb1EEEEEEEEEvNT_6ParamsE --------------------------
	.section	.text._ZN7cutlass13device_kernelIN5flash19enable_sm80_to_sm89INS1_16FlashAttnBwdSm80INS1_25CollectiveMainloopBwdSm80ILi2ELi1EN4cute5tupleIJNS5_1CILi64EEENS7_ILi128EEENS7_ILi96EEEEEENS_6half_tEfNS_4arch4Sm80ELb1ELb0ELb0ELb1ELb1ELb0ELb0ELb0ELi2ELi2ELi4ELi2ELb1EEENS1_24CollectiveEpilogueBwdGQAISB_fSE_Li256ELb1ELb1EEENS1_25SingleTileBwdLPTSchedulerILb1ELi128ELb1EEEEEEEEEvNT_6ParamsE,"ax",@progbits
	.align	128
.text._ZN7cutlass13device_kernelIN5flash19enable_sm80_to_sm89INS1_16FlashAttnBwdSm80INS1_25CollectiveMainloopBwdSm80ILi2ELi1EN4cute5tupleIJNS5_1CILi64EEENS7_ILi128EEENS7_ILi96EEEEEENS_6half_tEfNS_4arch4Sm80ELb1ELb0ELb0ELb1ELb1ELb0ELb0ELb0ELi2ELi2ELi4ELi2ELb1EEENS1_24CollectiveEpilogueBwdGQAISB_fSE_Li256ELb1ELb1EEENS1_25SingleTileBwdLPTSchedulerILb1ELi128ELb1EEEEEEEEEvNT_6ParamsE:
        .type           _ZN7cutlass13device_kernelIN5flash19enable_sm80_to_sm89INS1_16FlashAttnBwdSm80INS1_25CollectiveMainloopBwdSm80ILi2ELi1EN4cute5tupleIJNS5_1CILi64EEENS7_ILi128EEENS7_ILi96EEEEEENS_6half_tEfNS_4arch4Sm80ELb1ELb0ELb0ELb1ELb1ELb0ELb0ELb0ELi2ELi2ELi4ELi2ELb1EEENS1_24CollectiveEpilogueBwdGQAISB_fSE_Li256ELb1ELb1EEENS1_25SingleTileBwdLPTSchedulerILb1ELi128ELb1EEEEEEEEEvNT_6ParamsE,@function
        .size           _ZN7cutlass13device_kernelIN5flash19enable_sm80_to_sm89INS1_16FlashAttnBwdSm80INS1_25CollectiveMainloopBwdSm80ILi2ELi1EN4cute5tupleIJNS5_1CILi64EEENS7_ILi128EEENS7_ILi96EEEEEENS_6half_tEfNS_4arch4Sm80ELb1ELb0ELb0ELb1ELb1ELb0ELb0ELb0ELi2ELi2ELi4ELi2ELb1EEENS1_24CollectiveEpilogueBwdGQAISB_fSE_Li256ELb1ELb1EEENS1_25SingleTileBwdLPTSchedulerILb1ELi128ELb1EEEEEEEEEvNT_6ParamsE,(.L_x_100 - _ZN7cutlass13device_kernelIN5flash19enable_sm80_to_sm89INS1_16FlashAttnBwdSm80INS1_25CollectiveMainloopBwdSm80ILi2ELi1EN4cute5tupleIJNS5_1CILi64EEENS7_ILi128EEENS7_ILi96EEEEEENS_6half_tEfNS_4arch4Sm80ELb1ELb0ELb0ELb1ELb1ELb0ELb0ELb0ELi2ELi2ELi4ELi2ELb1EEENS1_24CollectiveEpilogueBwdGQAISB_fSE_Li256ELb1ELb1EEENS1_25SingleTileBwdLPTSchedulerILb1ELi128ELb1EEEEEEEEEvNT_6ParamsE)
        .other          _ZN7cutlass13device_kernelIN5flash19enable_sm80_to_sm89INS1_16FlashAttnBwdSm80INS1_25CollectiveMainloopBwdSm80ILi2ELi1EN4cute5tupleIJNS5_1CILi64EEENS7_ILi128EEENS7_ILi96EEEEEENS_6half_tEfNS_4arch4Sm80ELb1ELb0ELb0ELb1ELb1ELb0ELb0ELb0ELi2ELi2ELi4ELi2ELb1EEENS1_24CollectiveEpilogueBwdGQAISB_fSE_Li256ELb1ELb1EEENS1_25SingleTileBwdLPTSchedulerILb1ELi128ELb1EEEEEEEEEvNT_6ParamsE,@"STO_CUDA_ENTRY STV_DEFAULT"
_ZN7cutlass13device_kernelIN5flash19enable_sm80_to_sm89INS1_16FlashAttnBwdSm80INS1_25CollectiveMainloopBwdSm80ILi2ELi1EN4cute5tupleIJNS5_1CILi64EEENS7_ILi128EEENS7_ILi96EEEEEENS_6half_tEfNS_4arch4Sm80ELb1ELb0ELb0ELb1ELb1ELb0ELb0ELb0ELi2ELi2ELi4ELi2ELb1EEENS1_24CollectiveEpilogueBwdGQAISB_fSE_Li256ELb1ELb1EEENS1_25SingleTileBwdLPTSchedulerILb1ELi128ELb1EEEEEEEEEvNT_6ParamsE:
[----:B------:R-:W-:Y:S01]  /*0000*/  LDC R1, c[0x0][0x28] ;  /* 0x00000a00ff017b82 */ /* 0x000fe20000000800 */
[----:B------:R-:W-:Y:S05]  /*0010*/  EXIT ;  /* 0x000000000000794d */ /* 0x000fea0003800000 */
.L_x_23:
        /* <DEDUP_REMOVED lines=14> */
.L_x_100:


//--------------------- .text._ZN7cutlass13device_kernelIN5flash19enable_sm80_to_sm89INS1_16FlashAttnBwdSm80INS1_25CollectiveMainloopBwdSm80ILi2ELi2EN4cute5tupleIJNS5_1CILi64EEENS7_ILi128EEENS7_ILi96EEEEEENS_6half_tEfNS_4arch4Sm80ELb0ELb0ELb0ELb0ELb0ELb0ELb0ELb0ELi2ELi2ELi4ELi2ELb0EEENS1_21CollectiveEpilogueBwdISB_SC_SE_Li256ELb0ELb0ELi2EEENS1_19SingleTileSchedulerILb0ELb0ELb0ELi128EEEEEEEEEvNT_6ParamsE --------------------------
	.section	.text._ZN7cutlass13device_kernelIN5flash19enable_sm80_to_sm89INS1_16FlashAttnBwdSm80INS1_25CollectiveMainloopBwdSm80ILi2ELi2EN4cute5tupleIJNS5_1CILi64EEENS7_ILi128EEENS7_ILi96EEEEEENS_6half_tEfNS_4arch4Sm80ELb0ELb0ELb0ELb0ELb0ELb0ELb0ELb0ELi2ELi2ELi4ELi2ELb0EEENS1_21CollectiveEpilogueBwdISB_SC_SE_Li256ELb0ELb0ELi2EEENS1_19SingleTileSchedulerILb0ELb0ELb0ELi128EEEEEEEEEvNT_6ParamsE,"ax",@progbits
	.align	128
.text._ZN7cutlass13device_kernelIN5flash19enable_sm80_to_sm89INS1_16FlashAttnBwdSm80INS1_25CollectiveMainloopBwdSm80ILi2ELi2EN4cute5tupleIJNS5_1CILi64EEENS7_ILi128EEENS7_ILi96EEEEEENS_6half_tEfNS_4arch4Sm80ELb0ELb0ELb0ELb0ELb0ELb0ELb0ELb0ELi2ELi2ELi4ELi2ELb0EEENS1_21CollectiveEpilogueBwdISB_SC_SE_Li256ELb0ELb0ELi2EEENS1_19SingleTileSchedulerILb0ELb0ELb0ELi128EEEEEEEEEvNT_6ParamsE:
        .type           _ZN7cutlass13device_kernelIN5flash19enable_sm80_to_sm89INS1_16FlashAttnBwdSm80INS1_25CollectiveMainloopBwdSm80ILi2ELi2EN4cute5tupleIJNS5_1CILi64EEENS7_ILi128EEENS7_ILi96EEEEEENS_6half_tEfNS_4arch4Sm80ELb0ELb0ELb0ELb0ELb0ELb0ELb0ELb0ELi2ELi2ELi4ELi2ELb0EEENS1_21CollectiveEpilogueBwdISB_SC_SE_Li256ELb0ELb0ELi2EEENS1_19SingleTileSchedulerILb0ELb0ELb0ELi128EEEEEEEEEvNT_6ParamsE,@function
        .size           _ZN7cutlass13device_kernelIN5flash19enable_sm80_to_sm89INS1_16FlashAttnBwdSm80INS1_25CollectiveMainloopBwdSm80ILi2ELi2EN4cute5tupleIJNS5_1CILi64EEENS7_ILi128EEENS7_ILi96EEEEEENS_6half_tEfNS_4arch4Sm80ELb0ELb0ELb0ELb0ELb0ELb0ELb0ELb0ELi2ELi2ELi4ELi2ELb0EEENS1_21CollectiveEpilogueBwdISB_SC_SE_Li256ELb0ELb0ELi2EEENS1_19SingleTileSchedulerILb0ELb0ELb0ELi128EEEEEEEEEvNT_6ParamsE,(.L_x_101 - _ZN7cutlass13device_kernelIN5flash19enable_sm80_to_sm89INS1_16FlashAttnBwdSm80INS1_25CollectiveMainloopBwdSm80ILi2ELi2EN4cute5tupleIJNS5_1CILi64EEENS7_ILi128EEENS7_ILi96EEEEEENS_6half_tEfNS_4arch4Sm80ELb0ELb0ELb0ELb0ELb0ELb0ELb0ELb0ELi2ELi2ELi4ELi2ELb0EEENS1_21CollectiveEpilogueBwdISB_SC_SE_Li256ELb0ELb0ELi2EEENS1_19SingleTileSchedulerILb0ELb0ELb0ELi128EEEEEEEEEvNT_6ParamsE)
        .other          _ZN7cutlass13device_kernelIN5flash19enable_sm80_to_sm89INS1_16FlashAttnBwdSm80INS1_25CollectiveMainloopBwdSm80ILi2ELi2EN4cute5tupleIJNS5_1CILi64EEENS7_ILi128EEENS7_ILi96EEEEEENS_6half_tEfNS_4arch4Sm80ELb0ELb0ELb0ELb0ELb0ELb0ELb0ELb0ELi2ELi2ELi4ELi2ELb0EEENS1_21CollectiveEpilogueBwdISB_SC_SE_Li256ELb0ELb0ELi2EEENS1_19SingleTileSchedulerILb0ELb0ELb0ELi128EEEEEEEEEvNT_6ParamsE,@"STO_CUDA_ENTRY STV_DEFAULT"
_ZN7cutlass13device_kernelIN5flash19enable_sm80_to_sm89INS1_16FlashAttnBwdSm80INS1_25CollectiveMainloopBwdSm80ILi2ELi2EN4cute5tupleIJNS5_1CILi64EEENS7_ILi128EEENS7_ILi96EEEEEENS_6half_tEfNS_4arch4Sm80ELb0ELb0ELb0ELb0ELb0ELb0ELb0ELb0ELi2ELi2ELi4ELi2ELb0EEENS1_21CollectiveEpilogueBwdISB_SC_SE_Li256ELb0ELb0ELi2EEENS1_19SingleTileSchedulerILb0ELb0ELb0ELi128EEEEEEEEEvNT_6ParamsE:
[----:B------:R-:W-:Y:S01]  /*0000*/  LDC R1, c[0x0][0x28] ;  /* 0x00000a00ff017b82 */ /* 0x000fe20000000800 */
[----:B------:R-:W-:Y:S05]  /*0010*/  EXIT ;  /* 0x000000000000794d */ /* 0x000fea0003800000 */
.L_x_24:
        /* <DEDUP_REMOVED lines=14> */
.L_x_101:


//--------------------- .text._ZN7cutlass13device_kernelIN5flash19enable_sm80_to_sm89INS1_16FlashAttnBwdSm80INS1_25CollectiveMainloopBwdSm80ILi2ELi2EN4cute5tupleIJNS5_1CILi64EEENS7_ILi128EEENS7_ILi96EEEEEENS_6half_tEfNS_4arch4Sm80ELb0ELb0ELb0ELb0ELb1ELb0ELb0ELb0ELi2ELi2ELi4ELi2ELb0EEENS1_21CollectiveEpilogueBwdISB_SC_SE_Li256ELb0ELb0ELi2EEENS1_19SingleTileSchedulerILb0ELb0ELb0ELi128EEEEEEEEEvNT_6ParamsE --------------------------
	.section	.text._ZN7cutlass13device_kernelIN5flash19enable_sm80_to_sm89INS1_16FlashAttnBwdSm80INS1_25CollectiveMainloopBwdSm80ILi2ELi2EN4cute5tupleIJNS5_1CILi64EEENS7_ILi128EEENS7_ILi96EEEEEENS_6half_tEfNS_4arch4Sm80ELb0ELb0ELb0ELb0ELb1ELb0ELb0ELb0ELi2ELi2ELi4ELi2ELb0EEENS1_21CollectiveEpilogueBwdISB_SC_SE_Li256ELb0ELb0ELi2EEENS1_19SingleTileSchedulerILb0ELb0ELb0ELi128EEEEEEEEEvNT_6ParamsE,"ax",@progbits
	.align	128
.text._ZN7cutlass13device_kernelIN5flash19enable_sm80_to_sm89INS1_16FlashAttnBwdSm80INS1_25CollectiveMainloopBwdSm80ILi2ELi2EN4cute5tupleIJNS5_1CILi64EEENS7_ILi128EEENS7_ILi96EEEEEENS_6half_tEfNS_4arch4Sm80ELb0ELb0ELb0ELb0ELb1ELb0ELb0ELb0ELi2ELi2ELi4ELi2ELb0EEENS1_21CollectiveEpilogueBwdISB_SC_SE_Li256ELb0ELb0ELi2EEENS1_19SingleTileSchedulerILb0ELb0ELb0ELi128EEEEEEEEEvNT_6ParamsE:
        .type           _ZN7cutlass13device_kernelIN5flash19enable_sm80_to_sm89INS1_16FlashAttnBwdSm80INS1_25CollectiveMainloopBwdSm80ILi2ELi2EN4cute5tupleIJNS5_1CILi64EEENS7_ILi128EEENS7_ILi96EEEEEENS_6half_tEfNS_4arch4Sm80ELb0ELb0ELb0ELb0ELb1ELb0ELb0ELb0ELi2ELi2ELi4ELi2ELb0EEENS1_21CollectiveEpilogueBwdISB_SC_SE_Li256ELb0ELb0ELi2EEENS1_19SingleTileSchedulerILb0ELb0ELb0ELi128EEEEEEEEEvNT_6ParamsE,@function
        .size           _ZN7cutlass13device_kernelIN5flash19enable_sm80_to_sm89INS1_16FlashAttnBwdSm80INS1_25CollectiveMainloopBwdSm80ILi2ELi2EN4cute5tupleIJNS5_1CILi64EEENS7_ILi128EEENS7_ILi96EEEEEENS_6half_tEfNS_4arch4Sm80ELb0ELb0ELb0ELb0ELb1ELb0ELb0ELb0ELi2ELi2ELi4ELi2ELb0EEENS1_21CollectiveEpilogueBwdISB_SC_SE_Li256ELb0ELb0ELi2EEENS1_19SingleTileSchedulerILb0ELb0ELb0ELi128EEEEEEEEEvNT_6ParamsE,(.L_x_102 - _ZN7cutlass13device_kernelIN5flash19enable_sm80_to_sm89INS1_16FlashAttnBwdSm80INS1_25CollectiveMainloopBwdSm80ILi2ELi2EN4cute5tupleIJNS5_1CILi64EEENS7_ILi128EEENS7_ILi96EEEEEENS_6half_tEfNS_4arch4Sm80ELb0ELb0ELb0ELb0ELb1ELb0ELb0ELb0ELi2ELi2ELi4ELi2ELb0EEENS1_21CollectiveEpilogueBwdISB_SC_SE_Li256ELb0ELb0ELi2EEENS1_19SingleTileSchedulerILb0ELb0ELb0ELi128EEEEEEEEEvNT_6ParamsE)
        .other          _ZN7cutlass13device_kernelIN5flash19enable_sm80_to_sm89INS1_16FlashAttnBwdSm80INS1_25CollectiveMainloopBwdSm80ILi2ELi2EN4cute5tupleIJNS5_1CILi64EEENS7_ILi128EEENS7_ILi96EEEEEENS_6half_tEfNS_4arch4Sm80ELb0ELb0ELb0ELb0ELb1ELb0ELb0ELb0ELi2ELi2ELi4ELi2ELb0EEENS1_21CollectiveEpilogueBwdISB_SC_SE_Li256ELb0ELb0ELi2EEENS1_19SingleTileSchedulerILb0ELb0ELb0ELi128EEEEEEEEEvNT_6ParamsE,@"STO_CUDA_ENTRY STV_DEFAULT"
_ZN7cutlass13device_kernelIN5flash19enable_sm80_to_sm89INS1_16FlashAttnBwdSm80INS1_25CollectiveMainloopBwdSm80ILi2ELi2EN4cute5tupleIJNS5_1CILi64EEENS7_ILi128EEENS7_ILi96EEEEEENS_6half_tEfNS_4arch4Sm80ELb0ELb0ELb0ELb0ELb1ELb0ELb0ELb0ELi2ELi2ELi4ELi2ELb0EEENS1_21CollectiveEpilogueBwdISB_SC_SE_Li256ELb0ELb0ELi2EEENS1_19SingleTileSchedulerILb0ELb0ELb0ELi128EEEEEEEEEvNT_6ParamsE:
[----:B------:R-:W-:Y:S01]  /*0000*/  LDC R1, c[0x0][0x28] ;  /* 0x00000a00ff017b82 */ /* 0x000fe20000000800 */
[----:B------:R-:W-:Y:S05]  /*0010*/  EXIT ;  /* 0x000000000000794d */ /* 0x000fea0003800000 */
.L_x_25:
        /* <DEDUP_REMOVED lines=14> */
.L_x_102:


//--------------------- .text._ZN7cutlass13device_kernelIN5flash19enable_sm80_to_sm89INS1_16FlashAttnBwdSm80INS1_25CollectiveMainloopBwdSm80ILi2ELi2EN4cute5tupleIJNS5_1CILi64EEENS7_ILi128EEENS7_ILi96EEEEEENS_6half_tEfNS_4arch4Sm80ELb0ELb0ELb0ELb0ELb0ELb0ELb0ELb0ELi2ELi2ELi4ELi2ELb0EEENS1_24CollectiveEpilogueBwdGQAISB_fSE_Li256ELb0ELb0EEENS1_19SingleTileSchedulerILb0ELb0ELb0ELi128EEEEEEEEEvNT_6ParamsE --------------------------
	.section	.text._ZN7cutlass13device_kernelIN5flash19enable_sm80_to_sm89INS1_16FlashAttnBwdSm80INS1_25CollectiveMainloopBwdSm80ILi2ELi2EN4cute5tupleIJNS5_1CILi64EEENS7_ILi128EEENS7_ILi96EEEEEENS_6half_tEfNS_4arch4Sm80ELb0ELb0ELb0ELb0ELb0ELb0ELb0ELb0ELi2ELi2ELi4ELi2ELb0EEENS1_24CollectiveEpilogueBwdGQAISB_fSE_Li256ELb0ELb0EEENS1_19SingleTileSchedulerILb0ELb0ELb0ELi128EEEEEEEEEvNT_6ParamsE,"ax",@progbits
	.align	128
.text._ZN7cutlass13device_kernelIN5flash19enable_sm80_to_sm89INS1_16FlashAttnBwdSm80INS1_25CollectiveMainloopBwdSm80ILi2ELi2EN4cute5tupleIJNS5_1CILi64EEENS7_ILi128EEENS7_ILi96EEEEEENS_6half_tEfNS_4arch4Sm80ELb0ELb0ELb0ELb0ELb0ELb0ELb0ELb0ELi2ELi2ELi4ELi2ELb0EEENS1_24CollectiveEpilogueBwdGQAISB_fSE_Li256ELb0ELb0EEENS1_19SingleTileSchedulerILb0ELb0ELb0ELi128EEEEEEEEEvNT_6ParamsE:
        .type           _ZN7cutlass13device_kernelIN5flash19enable_sm80_to_sm89INS1_16FlashAttnBwdSm80INS1_25CollectiveMainloopBwdSm80ILi2ELi2EN4cute5tupleIJNS5_1CILi64EEENS7_ILi128EEENS7_ILi96EEEEEENS_6half_tEfNS_4arch4Sm80ELb0ELb0ELb0ELb0ELb0ELb0ELb0ELb0ELi2ELi2ELi4ELi2ELb0EEENS1_24CollectiveEpilogueBwdGQAISB_fSE_Li256ELb0ELb0EEENS1_19SingleTileSchedulerILb0ELb0ELb0ELi128EEEEEEEEEvNT_6ParamsE,@function
        .size           _ZN7cutlass13device_kernelIN5flash19enable_sm80_to_sm89INS1_16FlashAttnBwdSm80INS1_25CollectiveMainloopBwdSm80ILi2ELi2EN4cute5tupleIJNS5_1CILi64EEENS7_ILi128EEENS7_ILi96EEEEEENS_6half_tEfNS_4arch4Sm80ELb0ELb0ELb0ELb0ELb0ELb0ELb0ELb0ELi2ELi2ELi4ELi2ELb0EEENS1_24CollectiveEpilogueBwdGQAISB_fSE_Li256ELb0ELb0EEENS1_19SingleTileSchedulerILb0ELb0ELb0ELi128EEEEEEEEEvNT_6ParamsE,(.L_x_103 - _ZN7cutlass13device_kernelIN5flash19enable_sm80_to_sm89INS1_16FlashAttnBwdSm80INS1_25CollectiveMainloopBwdSm80ILi2ELi2EN4cute5tupleIJNS5_1CILi64EEENS7_ILi128EEENS7_ILi96EEEEEENS_6half_tEfNS_4arch4Sm80ELb0ELb0ELb0ELb0ELb0ELb0ELb0ELb0ELi2ELi2ELi4ELi2ELb0EEENS1_24CollectiveEpilogueBwdGQAISB_fSE_Li256ELb0ELb0EEENS1_19SingleTileSchedulerILb0ELb0ELb0ELi128EEEEEEEEEvNT_6ParamsE)
        .other          _ZN7cutlass13device_kernelIN5flash19enable_sm80_to_sm89INS1_16FlashAttnBwdSm80INS1_25CollectiveMainloopBwdSm80ILi2ELi2EN4cute5tupleIJNS5_1CILi64EEENS7_ILi128EEENS7_ILi96EEEEEENS_6half_tEfNS_4arch4Sm80ELb0ELb0ELb0ELb0ELb0ELb0ELb0ELb0ELi2ELi2ELi4ELi2ELb0EEENS1_24CollectiveEpilogueBwdGQAISB_fSE_Li256ELb0ELb0EEENS1_19SingleTileSchedulerILb0ELb0ELb0ELi128EEEEEEEEEvNT_6ParamsE,@"STO_CUDA_ENTRY STV_DEFAULT"
_ZN7cutlass13device_kernelIN5flash19enable_sm80_to_sm89INS1_16FlashAttnBwdSm80INS1_25CollectiveMainloopBwdSm80ILi2ELi2EN4cute5tupleIJNS5_1CILi64EEENS7_ILi128EEENS7_ILi96EEEEEENS_6half_tEfNS_4arch4Sm80ELb0ELb0ELb0ELb0ELb0ELb0ELb0ELb0ELi2ELi2ELi4ELi2ELb0EEENS1_24CollectiveEpilogueBwdGQAISB_fSE_Li256ELb0ELb0EEENS1_19SingleTileSchedulerILb0ELb0ELb0ELi128EEEEEEEEEvNT_6ParamsE:
[----:B------:R-:W-:Y:S01]  /*0000*/  LDC R1, c[0x0][0x28] ;  /* 0x00000a00ff017b82 */ /* 0x000fe20000000800 */
[----:B------:R-:W-:Y:S05]  /*0010*/  EXIT ;  /* 0x000000000000794d */ /* 0x000fea0003800000 */
.L_x_26:
        /* <DEDUP_REMOVED lines=14> */
.L_x_103:


//--------------------- .text._ZN7cutlass13device_kernelIN5flash19enable_sm80_to_sm89INS1_16FlashAttnBwdSm80INS1_25CollectiveMainloopBwdSm80ILi2ELi2EN4cute5tupleIJNS5_1CILi64EEENS7_ILi128EEENS7_ILi96EEEEEENS_6half_tEfNS_4arch4Sm80ELb0ELb0ELb0ELb0ELb1ELb0ELb0ELb0ELi2ELi2ELi4ELi2ELb0EEENS1_24CollectiveEpilogueBwdGQAISB_fSE_Li256ELb0ELb1EEENS1_19SingleTileSchedulerILb0ELb0ELb0ELi128EEEEEEEEEvNT_6ParamsE --------------------------
	.section	.text._ZN7cutlass13device_kernelIN5flash19enable_sm80_to_sm89INS1_16FlashAttnBwdSm80INS1_25CollectiveMainloopBwdSm80ILi2ELi2EN4cute5tupleIJNS5_1CILi64EEENS7_ILi128EEENS7_ILi96EEEEEENS_6half_tEfNS_4arch4Sm80ELb0ELb0ELb0ELb0ELb1ELb0ELb0ELb0ELi2ELi2ELi4ELi2ELb0EEENS1_24CollectiveEpilogueBwdGQAISB_fSE_Li256ELb0ELb1EEENS1_19SingleTileSchedulerILb0ELb0ELb0ELi128EEEEEEEEEvNT_6ParamsE,"ax",@progbits
	.align	128
.text._ZN7cutlass13device_kernelIN5flash19enable_sm80_to_sm89INS1_16FlashAttnBwdSm80INS1_25CollectiveMainloopBwdSm80ILi2ELi2EN4cute5tupleIJNS5_1CILi64EEENS7_ILi128EEENS7_ILi96EEEEEENS_6half_tEfNS_4arch4Sm80ELb0ELb0ELb0ELb0ELb1ELb0ELb0ELb0ELi2ELi2ELi4ELi2ELb0EEENS1_24CollectiveEpilogueBwdGQAISB_fSE_Li256ELb0ELb1EEENS1_19SingleTileSchedulerILb0ELb0ELb0ELi128EEEEEEEEEvNT_6ParamsE:
        .type           _ZN7cutlass13device_kernelIN5flash19enable_sm80_to_sm89INS1_16FlashAttnBwdSm80INS1_25CollectiveMainloopBwdSm80ILi2ELi2EN4cute5tupleIJNS5_1CILi64EEENS7_ILi128EEENS7_ILi96EEEEEENS_6half_tEfNS_4arch4Sm80ELb0ELb0ELb0ELb0ELb1ELb0ELb0ELb0ELi2ELi2ELi4ELi2ELb0EEENS1_24CollectiveEpilogueBwdGQAISB_fSE_Li256ELb0ELb1EEENS1_19SingleTileSchedulerILb0ELb0ELb0ELi128EEEEEEEEEvNT_6ParamsE,@function
        .size           _ZN7cutlass13device_kernelIN5flash19enable_sm80_to_sm89INS1_16FlashAttnBwdSm80INS1_25CollectiveMainloopBwdSm80ILi2ELi2EN4cute5tupleIJNS5_1CILi64EEENS7_ILi128EEENS7_ILi96EEEEEENS_6half_tEfNS_4arch4Sm80ELb0ELb0ELb0ELb0ELb1ELb0ELb0ELb0ELi2ELi2ELi4ELi2ELb0EEENS1_24CollectiveEpilogueBwdGQAISB_fSE_Li256ELb0ELb1EEENS1_19SingleTileSchedulerILb0ELb0ELb0ELi128EEEEEEEEEvNT_6ParamsE,(.L_x_104 - _ZN7cutlass13device_kernelIN5flash19enable_sm80_to_sm89INS1_16FlashAttnBwdSm80INS1_25CollectiveMainloopBwdSm80ILi2ELi2EN4cute5tupleIJNS5_1CILi64EEENS7_ILi128EEENS7_ILi96EEEEEENS_6half_tEfNS_4arch4Sm80ELb0ELb0ELb0ELb0ELb1ELb0ELb0ELb0ELi2ELi2ELi4ELi2ELb0EEENS1_24CollectiveEpilogueBwdGQAISB_fSE_Li256ELb0ELb1EEENS1_19SingleTileSchedulerILb0ELb0ELb0ELi128EEEEEEEEEvNT_6ParamsE)
        .other          _ZN7cutlass13device_kernelIN5flash19enable_sm80_to_sm89INS1_16FlashAttnBwdSm80INS1_25CollectiveMainloopBwdSm80ILi2ELi2EN4cute5tupleIJNS5_1CILi64EEENS7_ILi128EEENS7_ILi96EEEEEENS_6half_tEfNS_4arch4Sm80ELb0ELb0ELb0ELb0ELb1ELb0ELb0ELb0ELi2ELi2ELi4ELi2ELb0EEENS1_24CollectiveEpilogueBwdGQAISB_fSE_Li256ELb0ELb1EEENS1_19SingleTileSchedulerILb0ELb0ELb0ELi128EEEEEEEEEvNT_6ParamsE,@"STO_CUDA_ENTRY STV_DEFAULT"
_ZN7cutlass13device_kernelIN5flash19enable_sm80_to_sm89INS1_16FlashAttnBwdSm80INS1_25CollectiveMainloopBwdSm80ILi2ELi2EN4cute5tupleIJNS5_1CILi64EEENS7_ILi128EEENS7_ILi96EEEEEENS_6half_tEfNS_4arch4Sm80ELb0ELb0ELb0ELb0ELb1ELb0ELb0ELb0ELi2ELi2ELi4ELi2ELb0EEENS1_24CollectiveEpilogueBwdGQAISB_fSE_Li256ELb0ELb1EEENS1_19SingleTileSchedulerILb0ELb0ELb0ELi128EEEEEEEEEvNT_6ParamsE:
[----:B------:R-:W-:Y:S01]  /*0000*/  LDC R1, c[0x0][0x28] ;  /* 0x00000a00ff017b82 */ /* 0x000fe20000000800 */
[----:B------:R-:W-:Y:S05]  /*0010*/  EXIT ;  /* 0x000000000000794d */ /* 0x000fea0003800000 */
.L_x_27:
        /* <DEDUP_REMOVED lines=14> */
.L_x_104:


//--------------------- .text._ZN7cutlass13device_kernelIN5flash19enable_sm80_to_sm89INS1_16FlashAttnBwdSm80INS1_25CollectiveMainloopBwdSm80ILi2ELi2EN4cute5tupleIJNS5_1CILi64EEENS7_ILi128EEENS7_ILi96EEEEEENS_6half_tEfNS_4arch4Sm80ELb0ELb0ELb0ELb1ELb0ELb0ELb0ELb0ELi2ELi2ELi4ELi2ELb0EEENS1_21CollectiveEpilogueBwdISB_SC_SE_Li256ELb1ELb0ELi2EEENS1_19SingleTileSchedulerILb1ELb0ELb0ELi128EEEEEEEEEvNT_6ParamsE --------------------------
	.section	.text._ZN7cutlass13device_kernelIN5flash19enable_sm80_to_sm89INS1_16FlashAttnBwdSm80INS1_25CollectiveMainloopBwdSm80ILi2ELi2EN4cute5tupleIJNS5_1CILi64EEENS7_ILi128EEENS7_ILi96EEEEEENS_6half_tEfNS_4arch4Sm80ELb0ELb0ELb0ELb1ELb0ELb0ELb0ELb0ELi2ELi2ELi4ELi2ELb0EEENS1_21CollectiveEpilogueBwdISB_SC_SE_Li256ELb1ELb0ELi2EEENS1_19SingleTileSchedulerILb1ELb0ELb0ELi128EEEEEEEEEvNT_6ParamsE,"ax",@progbits
	.align	128
.text._ZN7cutlass13device_kernelIN5flash19enable_sm80_to_sm89INS1_16FlashAttnBwdSm80INS1_25CollectiveMainloopBwdSm80ILi2ELi2EN4cute5tupleIJNS5_1CILi64EEENS7_ILi128EEENS7_ILi96EEEEEENS_6half_tEfNS_4arch4Sm80ELb0ELb0ELb0ELb1ELb0ELb0ELb0ELb0ELi2ELi2ELi4ELi2ELb0EEENS1_21CollectiveEpilogueBwdISB_SC_SE_Li256ELb1ELb0ELi2EEENS1_19SingleTileSchedulerILb1ELb0ELb0ELi128EEEEEEEEEvNT_6ParamsE:
        .type           _ZN7cutlass13device_kernelIN5flash19enable_sm80_to_sm89INS1_16FlashAttnBwdSm80INS1_25CollectiveMainloopBwdSm80ILi2ELi2EN4cute5tupleIJNS5_1CILi64EEENS7_ILi128EEENS7_ILi96EEEEEENS_6half_tEfNS_4arch4Sm80ELb0ELb0ELb0ELb1ELb0ELb0ELb0ELb0ELi2ELi2ELi4ELi2ELb0EEENS1_21CollectiveEpilogueBwdISB_SC_SE_Li256ELb1ELb0ELi2EEENS1_19SingleTileSchedulerILb1ELb0ELb0ELi128EEEEEEEEEvNT_6ParamsE,@function
        .size           _ZN7cutlass13device_kernelIN5flash19enable_sm80_to_sm89INS1_16FlashAttnBwdSm80INS1_25CollectiveMainloopBwdSm80ILi2ELi2EN4cute5tupleIJNS5_1CILi64EEENS7_ILi128EEENS7_ILi96EEEEEENS_6half_tEfNS_4arch4Sm80ELb0ELb0ELb0ELb1ELb0ELb0ELb0ELb0ELi2ELi2ELi4ELi2ELb0EEENS1_21CollectiveEpilogueBwdISB_SC_SE_Li256ELb1ELb0ELi2EEENS1_19SingleTileSchedulerILb1ELb0ELb0ELi128EEEEEEEEEvNT_6ParamsE,(.L_x_105 - _ZN7cutlass13device_kernelIN5flash19enable_sm80_to_sm89INS1_16FlashAttnBwdSm80INS1_25CollectiveMainloopBwdSm80ILi2ELi2EN4cute5tupleIJNS5_1CILi64EEENS7_ILi128EEENS7_ILi96EEEEEENS_6half_tEfNS_4arch4Sm80ELb0ELb0ELb0ELb1ELb0ELb0ELb0ELb0ELi2ELi2ELi4ELi2ELb0EEENS1_21CollectiveEpilogueBwdISB_SC_SE_Li256ELb1ELb0ELi2EEENS1_19SingleTileSchedulerILb1ELb0ELb0ELi128EEEEEEEEEvNT_6ParamsE)
        .other          _ZN7cutlass13device_kernelIN5flash19enable_sm80_to_sm89INS1_16FlashAttnBwdSm80INS1_25CollectiveMainloopBwdSm80ILi2ELi2EN4cute5tupleIJNS5_1CILi64EEENS7_ILi128EEENS7_ILi96EEEEEENS_6half_tEfNS_4arch4Sm80ELb0ELb0ELb0ELb1ELb0ELb0ELb0ELb0ELi2ELi2ELi4ELi2ELb0EEENS1_21CollectiveEpilogueBwdISB_SC_SE_Li256ELb1ELb0ELi2EEENS1_19SingleTileSchedulerILb1ELb0ELb0ELi128EEEEEEEEEvNT_6ParamsE,@"STO_CUDA_ENTRY STV_DEFAULT"
_ZN7cutlass13device_kernelIN5flash19enable_sm80_to_sm89INS1_16FlashAttnBwdSm80INS1_25CollectiveMainloopBwdSm80ILi2ELi2EN4cute5tupleIJNS5_1CILi64EEENS7_ILi128EEENS7_ILi96EEEEEENS_6half_tEfNS_4arch4Sm80ELb0ELb0ELb0ELb1ELb0ELb0ELb0ELb0ELi2ELi2ELi4ELi2ELb0EEENS1_21CollectiveEpilogueBwdISB_SC_SE_Li256ELb1ELb0ELi2EEENS1_19SingleTileSchedulerILb1ELb0ELb0ELi128EEEEEEEEEvNT_6ParamsE:
[----:B------:R-:W-:Y:S01]  /*0000*/  LDC R1, c[0x0][0x28] ;  /* 0x00000a00ff017b82 */ /* 0x000fe20000000800 */
[----:B------:R-:W-:Y:S05]  /*0010*/  EXIT ;  /* 0x000000000000794d */ /* 0x000fea0003800000 */
.L_x_28:
        /* <DEDUP_REMOVED lines=14> */
.L_x_105:


//--------------------- .text._ZN7cutlass13device_kernelIN5flash19enable_sm80_to_sm89INS1_16FlashAttnBwdSm80INS1_25CollectiveMainloopBwdSm80ILi2ELi2EN4cute5tupleIJNS5_1CILi64EEENS7_ILi128EEENS7_ILi96EEEEEENS_6half_tEfNS_4arch4Sm80ELb0ELb0ELb0ELb1ELb1ELb0ELb0ELb0ELi2ELi2ELi4ELi2ELb0EEENS1_21CollectiveEpilogueBwdISB_SC_SE_Li256ELb1ELb0ELi2EEENS1_19SingleTileSchedulerILb1ELb0ELb0ELi128EEEEEEEEEvNT_6ParamsE --------------------------
	.section	.text._ZN7cutlass13device_kernelIN5flash19enable_sm80_to_sm89INS1_16FlashAttnBwdSm80INS1_25CollectiveMainloopBwdSm80ILi2ELi2EN4cute5tupleIJNS5_1CILi64EEENS7_ILi128EEENS7_ILi96EEEEEENS_6half_tEfNS_4arch4Sm80ELb0ELb0ELb0ELb1ELb1ELb0ELb0ELb0ELi2ELi2ELi4ELi2ELb0EEENS1_21CollectiveEpilogueBwdISB_SC_SE_Li256ELb1ELb0ELi2EEENS1_19SingleTileSchedulerILb1ELb0ELb0ELi128EEEEEEEEEvNT_6ParamsE,"ax",@progbits
	.align	128
.text._ZN7cutlass13device_kernelIN5flash19enable_sm80_to_sm89INS1_16FlashAttnBwdSm80INS1_25CollectiveMainloopBwdSm80ILi2ELi2EN4cute5tupleIJNS5_1CILi64EEENS7_ILi128EEENS7_ILi96EEEEEENS_6half_tEfNS_4arch4Sm80ELb0ELb0ELb0ELb1ELb1ELb0ELb0ELb0ELi2ELi2ELi4ELi2ELb0EEENS1_21CollectiveEpilogueBwdISB_SC_SE_Li256ELb1ELb0ELi2EEENS1_19SingleTileSchedulerILb1ELb0ELb0ELi128EEEEEEEEEvNT_6ParamsE:
        .type           _ZN7cutlass13device_kernelIN5flash19enable_sm80_to_sm89INS1_16FlashAttnBwdSm80INS1_25CollectiveMainloopBwdSm80ILi2ELi2EN4cute5tupleIJNS5_1CILi64EEENS7_ILi128EEENS7_ILi96EEEEEENS_6half_tEfNS_4arch4Sm80ELb0ELb0ELb0ELb1ELb1ELb0ELb0ELb0ELi2ELi2ELi4ELi2ELb0EEENS1_21CollectiveEpilogueBwdISB_SC_SE_Li256ELb1ELb0ELi2EEENS1_19SingleTileSchedulerILb1ELb0ELb0ELi128EEEEEEEEEvNT_6ParamsE,@function
        .size           _ZN7cutlass13device_kernelIN5flash19enable_sm80_to_sm89INS1_16FlashAttnBwdSm80INS1_25CollectiveMainloopBwdSm80ILi2ELi2EN4cute5tupleIJNS5_1CILi64EEENS7_ILi128EEENS7_ILi96EEEEEENS_6half_tEfNS_4arch4Sm80ELb0ELb0ELb0ELb1ELb1ELb0ELb0ELb0ELi2ELi2ELi4ELi2ELb0EEENS1_21CollectiveEpilogueBwdISB_SC_SE_Li256ELb1ELb0ELi2EEENS1_19SingleTileSchedulerILb1ELb0ELb0ELi128EEEEEEEEEvNT_6ParamsE,(.L_x_106 - _ZN7cutlass13device_kernelIN5flash19enable_sm80_to_sm89INS1_16FlashAttnBwdSm80INS1_25CollectiveMainloopBwdSm80ILi2ELi2EN4cute5tupleIJNS5_1CILi64EEENS7_ILi128EEENS7_ILi96EEEEEENS_6half_tEfNS_4arch4Sm80ELb0ELb0ELb0ELb1ELb1ELb0ELb0ELb0ELi2ELi2ELi4ELi2ELb0EEENS1_21CollectiveEpilogueBwdISB_SC_SE_Li256ELb1ELb0ELi2EEENS1_19SingleTileSchedulerILb1ELb0ELb0ELi128EEEEEEEEEvNT_6ParamsE)
        .other          _ZN7cutlass13device_kernelIN5flash19enable_sm80_to_sm89INS1_16FlashAttnBwdSm80INS1_25CollectiveMainloopBwdSm80ILi2ELi2EN4cute5tupleIJNS5_1CILi64EEENS7_ILi128EEENS7_ILi96EEEEEENS_6half_tEfNS_4arch4Sm80ELb0ELb0ELb0ELb1ELb1ELb0ELb0ELb0ELi2ELi2ELi4ELi2ELb0EEENS1_21CollectiveEpilogueBwdISB_SC_SE_Li256ELb1ELb0ELi2EEENS1_19SingleTileSchedulerILb1ELb0ELb0ELi128EEEEEEEEEvNT_6ParamsE,@"STO_CUDA_ENTRY STV_DEFAULT"
_ZN7cutlass13device_kernelIN5flash19enable_sm80_to_sm89INS1_16FlashAttnBwdSm80INS1_25CollectiveMainloopBwdSm80ILi2ELi2EN4cute5tupleIJNS5_1CILi64EEENS7_ILi128EEENS7_ILi96EEEEEENS_6half_tEfNS_4arch4Sm80ELb0ELb0ELb0ELb1ELb1ELb0ELb0ELb0ELi2ELi2ELi4ELi2ELb0EEENS1_21CollectiveEpilogueBwdISB_SC_SE_Li256ELb1ELb0ELi2EEENS1_19SingleTileSchedulerILb1ELb0ELb0ELi128EEEEEEEEEvNT_6ParamsE:
[----:B------:R-:W-:Y:S01]  /*0000*/  LDC R1, c[0x0][0x28] ;  /* 0x00000a00ff017b82 */ /* 0x000fe20000000800 */
[----:B------:R-:W-:Y:S05]  /*0010*/  EXIT ;  /* 0x000000000000794d */ /* 0x000fea0003800000 */
.L_x_29:
        /* <DEDUP_REMOVED lines=14> */
.L_x_106:


//--------------------- .text._ZN7cutlass13device_kernelIN5flash19enable_sm80_to_sm89INS1_16FlashAttnBwdSm80INS1_25CollectiveMainloopBwdSm80ILi2ELi2EN4cute5tupleIJNS5_1CILi64EEENS7_ILi128EEENS7_ILi96EEEEEENS_6half_tEfNS_4arch4Sm80ELb0ELb0ELb0ELb1ELb0ELb0ELb0ELb0ELi2ELi2ELi4ELi2ELb0EEENS1_24CollectiveEpilogueBwdGQAISB_fSE_Li256ELb1ELb0EEENS1_19SingleTileSchedulerILb1ELb0ELb0ELi128EEEEEEEEEvNT_6ParamsE --------------------------
	.section	.text._ZN7cutlass13device_kernelIN5flash19enable_sm80_to_sm89INS1_16FlashAttnBwdSm80INS1_25CollectiveMainloopBwdSm80ILi2ELi2EN4cute5tupleIJNS5_1CILi64EEENS7_ILi128EEENS7_ILi96EEEEEENS_6half_tEfNS_4arch4Sm80ELb0ELb0ELb0ELb1ELb0ELb0ELb0ELb0ELi2ELi2ELi4ELi2ELb0EEENS1_24CollectiveEpilogueBwdGQAISB_fSE_Li256ELb1ELb0EEENS1_19SingleTileSchedulerILb1ELb0ELb0ELi128EEEEEEEEEvNT_6ParamsE,"ax",@progbits
	.align	128
.text._ZN7cutlass13device_kernelIN5flash19enable_sm80_to_sm89INS1_16FlashAttnBwdSm80INS1_25CollectiveMainloopBwdSm80ILi2ELi2EN4cute5tupleIJNS5_1CILi64EEENS7_ILi128EEENS7_ILi96EEEEEENS_6half_tEfNS_4arch4Sm80ELb0ELb0ELb0ELb1ELb0ELb0ELb0ELb0ELi2ELi2ELi4ELi2ELb0EEENS1_24CollectiveEpilogueBwdGQAISB_fSE_Li256ELb1ELb0EEENS1_19SingleTileSchedulerILb1ELb0ELb0ELi128EEEEEEEEEvNT_6ParamsE:
        .type           _ZN7cutlass13device_kernelIN5flash19enable_sm80_to_sm89INS1_16FlashAttnBwdSm80INS1_25CollectiveMainloopBwdSm80ILi2ELi2EN4cute5tupleIJNS5_1CILi64EEENS7_ILi128EEENS7_ILi96EEEEEENS_6half_tEfNS_4arch4Sm80ELb0ELb0ELb0ELb1ELb0ELb0ELb0ELb0ELi2ELi2ELi4ELi2ELb0EEENS1_24CollectiveEpilogueBwdGQAISB_fSE_Li256ELb1ELb0EEENS1_19SingleTileSchedulerILb1ELb0ELb0ELi128EEEEEEEEEvNT_6ParamsE,@function
        .size           _ZN7cutlass13device_kernelIN5flash19enable_sm80_to_sm89INS1_16FlashAttnBwdSm80INS1_25CollectiveMainloopBwdSm80ILi2ELi2EN4cute5tupleIJNS5_1CILi64EEENS7_ILi128EEENS7_ILi96EEEEEENS_6half_tEfNS_4arch4Sm80ELb0ELb0ELb0ELb1ELb0ELb0ELb0ELb0ELi2ELi2ELi4ELi2ELb0EEENS1_24CollectiveEpilogueBwdGQAISB_fSE_Li256ELb1ELb0EEENS1_19SingleTileSchedulerILb1ELb0ELb0ELi128EEEEEEEEEvNT_6ParamsE,(.L_x_107 - _ZN7cutlass13device_kernelIN5flash19enable_sm80_to_sm89INS1_16FlashAttnBwdSm80INS1_25CollectiveMainloopBwdSm80ILi2ELi2EN4cute5tupleIJNS5_1CILi64EEENS7_ILi128EEENS7_ILi96EEEEEENS_6half_tEfNS_4arch4Sm80ELb0ELb0ELb0ELb1ELb0ELb0ELb0ELb0ELi2ELi2ELi4ELi2ELb0EEENS1_24CollectiveEpilogueBwdGQAISB_fSE_Li256ELb1ELb0EEENS1_19SingleTileSchedulerILb1ELb0ELb0ELi128EEEEEEEEEvNT_6ParamsE)
        .other          _ZN7cutlass13device_kernelIN5flash19enable_sm80_to_sm89INS1_16FlashAttnBwdSm80INS1_25CollectiveMainloopBwdSm80ILi2ELi2EN4cute5tupleIJNS5_1CILi64EEENS7_ILi128EEENS7_ILi96EEEEEENS_6half_tEfNS_4arch4Sm80ELb0ELb0ELb0ELb1ELb0ELb0ELb0ELb0ELi2ELi2ELi4ELi2ELb0EEENS1_24CollectiveEpilogueBwdGQAISB_fSE_Li256ELb1ELb0EEENS1_19SingleTileSchedulerILb1ELb0ELb0ELi128EEEEEEEEEvNT_6ParamsE,@"STO_CUDA_ENTRY STV_DEFAULT"
_ZN7cutlass13device_kernelIN5flash19enable_sm80_to_sm89INS1_16FlashAttnBwdSm80INS1_25CollectiveMainloopBwdSm80ILi2ELi2EN4cute5tupleIJNS5_1CILi64EEENS7_ILi128EEENS7_ILi96EEEEEENS_6half_tEfNS_4arch4Sm80ELb0ELb0ELb0ELb1ELb0ELb0ELb0ELb0ELi2ELi2ELi4ELi2ELb0EEENS1_24CollectiveEpilogueBwdGQAISB_fSE_Li256ELb1ELb0EEENS1_19SingleTileSchedulerILb1ELb0ELb0ELi128EEEEEEEEEvNT_6ParamsE:
[----:B------:R-:W-:Y:S01]  /*0000*/  LDC R1, c[0x0][0x28] ;  /* 0x00000a00ff017b82 */ /* 0x000fe20000000800 */
[----:B------:R-:W-:Y:S05]  /*0010*/  EXIT ;  /* 0x000000000000794d */ /* 0x000fea0003800000 */
.L_x_30:
        /* <DEDUP_REMOVED lines=14> */
.L_x_107:


//--------------------- .text._ZN7cutlass13device_kernelIN5flash19enable_sm80_to_sm89INS1_16FlashAttnBwdSm80INS1_25CollectiveMainloopBwdSm80ILi2ELi2EN4cute5tupleIJNS5_1CILi64EEENS7_ILi128EEENS7_ILi96EEEEEENS_6half_tEfNS_4arch4Sm80ELb0ELb0ELb0ELb1ELb1ELb0ELb0ELb0ELi2ELi2ELi4ELi2ELb0EEENS1_24CollectiveEpilogueBwdGQAISB_fSE_Li256ELb1ELb1EEENS1_19SingleTileSchedulerILb1ELb0ELb0ELi128EEEEEEEEEvNT_6ParamsE --------------------------
	.section	.text._ZN7cutlass13device_kernelIN5flash19enable_sm80_to_sm89INS1_16FlashAttnBwdSm80INS1_25CollectiveMainloopBwdSm80ILi2ELi2EN4cute5tupleIJNS5_1CILi64EEENS7_ILi128EEENS7_ILi96EEEEEENS_6half_tEfNS_4arch4Sm80ELb0ELb0ELb0ELb1ELb1ELb0ELb0ELb0ELi2ELi2ELi4ELi2ELb0EEENS1_24CollectiveEpilogueBwdGQAISB_fSE_Li256ELb1ELb1EEENS1_19SingleTileSchedulerILb1ELb0ELb0ELi128EEEEEEEEEvNT_6ParamsE,"ax",@progbits
	.align	128
.text._ZN7cutlass13device_kernelIN5flash19enable_sm80_to_sm89INS1_16FlashAttnBwdSm80INS1_25CollectiveMainloopBwdSm80ILi2ELi2EN4cute5tupleIJNS5_1CILi64EEENS7_ILi128EEENS7_ILi96EEEEEENS_6half_tEfNS_4arch4Sm80ELb0ELb0ELb0ELb1ELb1ELb0ELb0ELb0ELi2ELi2ELi4ELi2ELb0EEENS1_24CollectiveEpilogueBwdGQAISB_fSE_Li256ELb1ELb1EEENS1_19SingleTileSchedulerILb1ELb0ELb0ELi128EEEEEEEEEvNT_6ParamsE:
        .type           _ZN7cutlass13device_kernelIN5flash19enable_sm80_to_sm89INS1_16FlashAttnBwdSm80INS1_25CollectiveMainloopBwdSm80ILi2ELi2EN4cute5tupleIJNS5_1CILi64EEENS7_ILi128EEENS7_ILi96EEEEEENS_6half_tEfNS_4arch4Sm80ELb0ELb0ELb0ELb1ELb1ELb0ELb0ELb0ELi2ELi2ELi4ELi2ELb0EEENS1_24CollectiveEpilogueBwdGQAISB_fSE_Li256ELb1ELb1EEENS1_19SingleTileSchedulerILb1ELb0ELb0ELi128EEEEEEEEEvNT_6ParamsE,@function
        .size           _ZN7cutlass13device_kernelIN5flash19enable_sm80_to_sm89INS1_16FlashAttnBwdSm80INS1_25CollectiveMainloopBwdSm80ILi2ELi2EN4cute5tupleIJNS5_1CILi64EEENS7_ILi128EEENS7_ILi96EEEEEENS_6half_tEfNS_4arch4Sm80ELb0ELb0ELb0ELb1ELb1ELb0ELb0ELb0ELi2ELi2ELi4ELi2ELb0EEENS1_24CollectiveEpilogueBwdGQAISB_fSE_Li256ELb1ELb1EEENS1_19SingleTileSchedulerILb1ELb0ELb0ELi128EEEEEEEEEvNT_6ParamsE,(.L_x_108 - _ZN7cutlass13device_kernelIN5flash19enable_sm80_to_sm89INS1_16FlashAttnBwdSm80INS1_25CollectiveMainloopBwdSm80ILi2ELi2EN4cute5tupleIJNS5_1CILi64EEENS7_ILi128EEENS7_ILi96EEEEEENS_6half_tEfNS_4arch4Sm80ELb0ELb0ELb0ELb1ELb1ELb0ELb0ELb0ELi2ELi2ELi4ELi2ELb0EEENS1_24CollectiveEpilogueBwdGQAISB_fSE_Li256ELb1ELb1EEENS1_19SingleTileSchedulerILb1ELb0ELb0ELi128EEEEEEEEEvNT_6ParamsE)
        .other          _ZN7cutlass13device_kernelIN5flash19enable_sm80_to_sm89INS1_16FlashAttnBwdSm80INS1_25CollectiveMainloopBwdSm80ILi2ELi2EN4cute5tupleIJNS5_1CILi64EEENS7_ILi128EEENS7_ILi96EEEEEENS_6half_tEfNS_4arch4Sm80ELb0ELb0ELb0ELb1ELb1ELb0ELb0ELb0ELi2ELi2ELi4ELi2ELb0EEENS1_24CollectiveEpilogueBwdGQAISB_fSE_Li256ELb1ELb1EEENS1_19SingleTileSchedulerILb1ELb0ELb0ELi128EEEEEEEEEvNT_6ParamsE,@"STO_CUDA_ENTRY STV_DEFAULT"
_ZN7cutlass13device_kernelIN5flash19enable_sm80_to_sm89INS1_16FlashAttnBwdSm80INS1_25CollectiveMainloopBwdSm80ILi2ELi2EN4cute5tupleIJNS5_1CILi64EEENS7_ILi128EEENS7_ILi96EEEEEENS_6half_tEfNS_4arch4Sm80ELb0ELb0ELb0ELb1ELb1ELb0ELb0ELb0ELi2ELi2ELi4ELi2ELb0EEENS1_24CollectiveEpilogueBwdGQAISB_fSE_Li256ELb1ELb1EEENS1_19SingleTileSchedulerILb1ELb0ELb0ELi128EEEEEEEEEvNT_6ParamsE:
[----:B------:R-:W-:Y:S01]  /*0000*/  LDC R1, c[0x0][0x28] ;  /* 0x00000a00ff017b82 */ /* 0x000fe20000000800 */
[----:B------:R-:W-:Y:S05]  /*0010*/  EXIT ;  /* 0x000000000000794d */ /* 0x000fea0003800000 */
.L_x_31:
        /* <DEDUP_REMOVED lines=14> */
.L_x_108:


//--------------------- .text._ZN7cutlass13device_kernelIN5flash19enable_sm80_to_sm89INS1_16FlashAttnBwdSm80INS1_25CollectiveMainloopBwdSm80ILi2ELi2EN4cute5tupleIJNS5_1CILi64EEENS7_ILi128EEENS7_ILi96EEEEEENS_6half_tEfNS_4arch4Sm80ELb0ELb1ELb0ELb0ELb0ELb0ELb0ELb0ELi2ELi2ELi4ELi2ELb0EEENS1_21CollectiveEpilogueBwdISB_SC_SE_Li256ELb0ELb0ELi2EEENS1_19SingleTileSchedulerILb0ELb0ELb0ELi128EEEEEEEEEvNT_6ParamsE --------------------------
	.section	.text._ZN7cutlass13device_kernelIN5flash19enable_sm80_to_sm89INS1_16FlashAttnBwdSm80INS1_25CollectiveMainloopBwdSm80ILi2ELi2EN4cute5tupleIJNS5_1CILi64EEENS7_ILi128EEENS7_ILi96EEEEEENS_6half_tEfNS_4arch4Sm80ELb0ELb1ELb0ELb0ELb0ELb0ELb0ELb0ELi2ELi2ELi4ELi2ELb0EEENS1_21CollectiveEpilogueBwdISB_SC_SE_Li256ELb0ELb0ELi2EEENS1_19SingleTileSchedulerILb0ELb0ELb0ELi128EEEEEEEEEvNT_6ParamsE,"ax",@progbits
	.align	128
.text._ZN7cutlass13device_kernelIN5flash19enable_sm80_to_sm89INS1_16FlashAttnBwdSm80INS1_25CollectiveMainloopBwdSm80ILi2ELi2EN4cute5tupleIJNS5_1CILi64EEENS7_ILi128EEENS7_ILi96EEEEEENS_6half_tEfNS_4arch4Sm80ELb0ELb1ELb0ELb0ELb0ELb0ELb0ELb0ELi2ELi2ELi4ELi2ELb0EEENS1_21CollectiveEpilogueBwdISB_SC_SE_Li256ELb0ELb0ELi2EEENS1_19SingleTileSchedulerILb0ELb0ELb0ELi128EEEEEEEEEvNT_6ParamsE:
        .type           _ZN7cutlass13device_kernelIN5flash19enable_sm80_to_sm89INS1_16FlashAttnBwdSm80INS1_25CollectiveMainloopBwdSm80ILi2ELi2EN4cute5tupleIJNS5_1CILi64EEENS7_ILi128EEENS7_ILi96EEEEEENS_6half_tEfNS_4arch4Sm80ELb0ELb1ELb0ELb0ELb0ELb0ELb0ELb0ELi2ELi2ELi4ELi2ELb0EEENS1_21CollectiveEpilogueBwdISB_SC_SE_Li256ELb0ELb0ELi2EEENS1_19SingleTileSchedulerILb0ELb0ELb0ELi128EEEEEEEEEvNT_6ParamsE,@function
        .size           _ZN7cutlass13device_kernelIN5flash19enable_sm80_to_sm89INS1_16FlashAttnBwdSm80INS1_25CollectiveMainloopBwdSm80ILi2ELi2EN4cute5tupleIJNS5_1CILi64EEENS7_ILi128EEENS7_ILi96EEEEEENS_6half_tEfNS_4arch4Sm80ELb0ELb1ELb0ELb0ELb0ELb0ELb0ELb0ELi2ELi2ELi4ELi2ELb0EEENS1_21CollectiveEpilogueBwdISB_SC_SE_Li256ELb0ELb0ELi2EEENS1_19SingleTileSchedulerILb0ELb0ELb0ELi128EEEEEEEEEvNT_6ParamsE,(.L_x_109 - _ZN7cutlass13device_kernelIN5flash19enable_sm80_to_sm89INS1_16FlashAttnBwdSm80INS1_25CollectiveMainloopBwdSm80ILi2ELi2EN4cute5tupleIJNS5_1CILi64EEENS7_ILi128EEENS7_ILi96EEEEEENS_6half_tEfNS_4arch4Sm80ELb0ELb1ELb0ELb0ELb0ELb0ELb0ELb0ELi2ELi2ELi4ELi2ELb0EEENS1_21CollectiveEpilogueBwdISB_SC_SE_Li256ELb0ELb0ELi2EEENS1_19SingleTileSchedulerILb0ELb0ELb0ELi128EEEEEEEEEvNT_6ParamsE)
        .other          _ZN7cutlass13device_kernelIN5flash19enable_sm80_to_sm89INS1_16FlashAttnBwdSm80INS1_25CollectiveMainloopBwdSm80ILi2ELi2EN4cute5tupleIJNS5_1CILi64EEENS7_ILi128EEENS7_ILi96EEEEEENS_6half_tEfNS_4arch4Sm80ELb0ELb1ELb0ELb0ELb0ELb0ELb0ELb0ELi2ELi2ELi4ELi2ELb0EEENS1_21CollectiveEpilogueBwdISB_SC_SE_Li256ELb0ELb0ELi2EEENS1_19SingleTileSchedulerILb0ELb0ELb0ELi128EEEEEEEEEvNT_6ParamsE,@"STO_CUDA_ENTRY STV_DEFAULT"
_ZN7cutlass13device_kernelIN5flash19enable_sm80_to_sm89INS1_16FlashAttnBwdSm80INS1_25CollectiveMainloopBwdSm80ILi2ELi2EN4cute5tupleIJNS5_1CILi64EEENS7_ILi128EEENS7_ILi96EEEEEENS_6half_tEfNS_4arch4Sm80ELb0ELb1ELb0ELb0ELb0ELb0ELb0ELb0ELi2ELi2ELi4ELi2ELb0EEENS1_21CollectiveEpilogueBwdISB_SC_SE_Li256ELb0ELb0ELi2EEENS1_19SingleTileSchedulerILb0ELb0ELb0ELi128EEEEEEEEEvNT_6ParamsE:
[----:B------:R-:W-:Y:S01]  /*0000*/  LDC R1, c[0x0][0x28] ;  /* 0x00000a00ff017b82 */ /* 0x000fe20000000800 */
[----:B------:R-:W-:Y:S05]  /*0010*/  EXIT ;  /* 0x000000000000794d */ /* 0x000fea0003800000 */
.L_x_32:
        /* <DEDUP_REMOVED lines=14> */
.L_x_109:


//--------------------- .text._ZN7cutlass13device_kernelIN5flash19enable_sm80_to_sm89INS1_16FlashAttnBwdSm80INS1_25CollectiveMainloopBwdSm80ILi2ELi2EN4cute5tupleIJNS5_1CILi64EEENS7_ILi128EEENS7_ILi96EEEEEENS_6half_tEfNS_4arch4Sm80ELb0ELb1ELb0ELb0ELb1ELb0ELb0ELb0ELi2ELi2ELi4ELi2ELb0EEENS1_21CollectiveEpilogueBwdISB_SC_SE_Li256ELb0ELb0ELi2EEENS1_19SingleTileSchedulerILb0ELb0ELb0ELi128EEEEEEEEEvNT_6ParamsE --------------------------
	.section	.text._ZN7cutlass13device_kernelIN5flash19enable_sm80_to_sm89INS1_16FlashAttnBwdSm80INS1_25CollectiveMainloopBwdSm80ILi2ELi2EN4cute5tupleIJNS5_1CILi64EEENS7_ILi128EEENS7_ILi96EEEEEENS_6half_tEfNS_4arch4Sm80ELb0ELb1ELb0ELb0ELb1ELb0ELb0ELb0ELi2ELi2ELi4ELi2ELb0EEENS1_21CollectiveEpilogueBwdISB_SC_SE_Li256ELb0ELb0ELi2EEENS1_19SingleTileSchedulerILb0ELb0ELb0ELi128EEEEEEEEEvNT_6ParamsE,"ax",@progbits
	.align	128
.text._ZN7cutlass13device_kernelIN5flash19enable_sm80_to_sm89INS1_16FlashAttnBwdSm80INS1_25CollectiveMainloopBwdSm80ILi2ELi2EN4cute5tupleIJNS5_1CILi64EEENS7_ILi128EEENS7_ILi96EEEEEENS_6half_tEfNS_4arch4Sm80ELb0ELb1ELb0ELb0ELb1ELb0ELb0ELb0ELi2ELi2ELi4ELi2ELb0EEENS1_21CollectiveEpilogueBwdISB_SC_SE_Li256ELb0ELb0ELi2EEENS1_19SingleTileSchedulerILb0ELb0ELb0ELi128EEEEEEEEEvNT_6ParamsE:
        .type           _ZN7cutlass13device_kernelIN5flash19enable_sm80_to_sm89INS1_16FlashAttnBwdSm80INS1_25CollectiveMainloopBwdSm80ILi2ELi2EN4cute5tupleIJNS5_1CILi64EEENS7_ILi128EEENS7_ILi96EEEEEENS_6half_tEfNS_4arch4Sm80ELb0ELb1ELb0ELb0ELb1ELb0ELb0ELb0ELi2ELi2ELi4ELi2ELb0EEENS1_21CollectiveEpilogueBwdISB_SC_SE_Li256ELb0ELb0ELi2EEENS1_19SingleTileSchedulerILb0ELb0ELb0ELi128EEEEEEEEEvNT_6ParamsE,@function
        .size           _ZN7cutlass13device_kernelIN5flash19enable_sm80_to_sm89INS1_16FlashAttnBwdSm80INS1_25CollectiveMainloopBwdSm80ILi2ELi2EN4cute5tupleIJNS5_1CILi64EEENS7_ILi128EEENS7_ILi96EEEEEENS_6half_tEfNS_4arch4Sm80ELb0ELb1ELb0ELb0ELb1ELb0ELb0ELb0ELi2ELi2ELi4ELi2ELb0EEENS1_21CollectiveEpilogueBwdISB_SC_SE_Li256ELb0ELb0ELi2EEENS1_19SingleTileSchedulerILb0ELb0ELb0ELi128EEEEEEEEEvNT_6ParamsE,(.L_x_110 - _ZN7cutlass13device_kernelIN5flash19enable_sm80_to_sm89INS1_16FlashAttnBwdSm80INS1_25CollectiveMainloopBwdSm80ILi2ELi2EN4cute5tupleIJNS5_1CILi64EEENS7_ILi128EEENS7_ILi96EEEEEENS_6half_tEfNS_4arch4Sm80ELb0ELb1ELb0ELb0ELb1ELb0ELb0ELb0ELi2ELi2ELi4ELi2ELb0EEENS1_21CollectiveEpilogueBwdISB_SC_SE_Li256ELb0ELb0ELi2EEENS1_19SingleTileSchedulerILb0ELb0ELb0ELi128EEEEEEEEEvNT_6ParamsE)
        .other          _ZN7cutlass13device_kernelIN5flash19enable_sm80_to_sm89INS1_16FlashAttnBwdSm80INS1_25CollectiveMainloopBwdSm80ILi2ELi2EN4cute5tupleIJNS5_1CILi64EEENS7_ILi128EEENS7_ILi96EEEEEENS_6half_tEfNS_4arch4Sm80ELb0ELb1ELb0ELb0ELb1ELb0ELb0ELb0ELi2ELi2ELi4ELi2ELb0EEENS1_21CollectiveEpilogueBwdISB_SC_SE_Li256ELb0ELb0ELi2EEENS1_19SingleTileSchedulerILb0ELb0ELb0ELi128EEEEEEEEEvNT_6ParamsE,@"STO_CUDA_ENTRY STV_DEFAULT"
_ZN7cutlass13device_kernelIN5flash19enable_sm80_to_sm89INS1_16FlashAttnBwdSm80INS1_25CollectiveMainloopBwdSm80ILi2ELi2EN4cute5tupleIJNS5_1CILi64EEENS7_ILi128EEENS7_ILi96EEEEEENS_6half_tEfNS_4arch4Sm80ELb0ELb1ELb0ELb0ELb1ELb0ELb0ELb0ELi2ELi2ELi4ELi2ELb0EEENS1_21CollectiveEpilogueBwdISB_SC_SE_Li256ELb0ELb0ELi2EEENS1_19SingleTileSchedulerILb0ELb0ELb0ELi128EEEEEEEEEvNT_6ParamsE:
[----:B------:R-:W-:Y:S01]  /*0000*/  LDC R1, c[0x0][0x28] ;  /* 0x00000a00ff017b82 */ /* 0x000fe20000000800 */
[----:B------:R-:W-:Y:S05]  /*0010*/  EXIT ;  /* 0x000000000000794d */ /* 0x000fea0003800000 */
.L_x_33:
        /* <DEDUP_REMOVED lines=14> */
.L_x_110:


//--------------------- .text._ZN7cutlass13device_kernelIN5flash19enable_sm80_to_sm89INS1_16FlashAttnBwdSm80INS1_25CollectiveMainloopBwdSm80ILi2ELi2EN4cute5tupleIJNS5_1CILi64EEENS7_ILi128EEENS7_ILi96EEEEEENS_6half_tEfNS_4arch4Sm80ELb0ELb1ELb0ELb0ELb0ELb0ELb0ELb0ELi2ELi2ELi4ELi2ELb0EEENS1_24CollectiveEpilogueBwdGQAISB_fSE_Li256ELb0ELb0EEENS1_19SingleTileSchedulerILb0ELb0ELb0ELi128EEEEEEEEEvNT_6ParamsE --------------------------
	.section	.text._ZN7cutlass13device_kernelIN5flash19enable_sm80_to_sm89INS1_16FlashAttnBwdSm80INS1_25CollectiveMainloopBwdSm80ILi2ELi2EN4cute5tupleIJNS5_1CILi64EEENS7_ILi128EEENS7_ILi96EEEEEENS_6half_tEfNS_4arch4Sm80ELb0ELb1ELb0ELb0ELb0ELb0ELb0ELb0ELi2ELi2ELi4ELi2ELb0EEENS1_24CollectiveEpilogueBwdGQAISB_fSE_Li256ELb0ELb0EEENS1_19SingleTileSchedulerILb0ELb0ELb0ELi128EEEEEEEEEvNT_6ParamsE,"ax",@progbits
	.align	128
.text._ZN7cutlass13device_kernelIN5flash19enable_sm80_to_sm89INS1_16FlashAttnBwdSm80INS1_25CollectiveMainloopBwdSm80ILi2ELi2EN4cute5tupleIJNS5_1CILi64EEENS7_ILi128EEENS7_ILi96EEEEEENS_6half_tEfNS_4arch4Sm80ELb0ELb1ELb0ELb0ELb0ELb0ELb0ELb0ELi2ELi2ELi4ELi2ELb0EEENS1_24CollectiveEpilogueBwdGQAISB_fSE_Li256ELb0ELb0EEENS1_19SingleTileSchedulerILb0ELb0ELb0ELi128EEEEEEEEEvNT_6ParamsE:
        .type           _ZN7cutlass13device_kernelIN5flash19enable_sm80_to_sm89INS1_16FlashAttnBwdSm80INS1_25CollectiveMainloopBwdSm80ILi2ELi2EN4cute5tupleIJNS5_1CILi64EEENS7_ILi128EEENS7_ILi96EEEEEENS_6half_tEfNS_4arch4Sm80ELb0ELb1ELb0ELb0ELb0ELb0ELb0ELb0ELi2ELi2ELi4ELi2ELb0EEENS1_24CollectiveEpilogueBwdGQAISB_fSE_Li256ELb0ELb0EEENS1_19SingleTileSchedulerILb0ELb0ELb0ELi128EEEEEEEEEvNT_6ParamsE,@function
        .size           _ZN7cutlass13device_kernelIN5flash19enable_sm80_to_sm89INS1_16FlashAttnBwdSm80INS1_25CollectiveMainloopBwdSm80ILi2ELi2EN4cute5tupleIJNS5_1CILi64EEENS7_ILi128EEENS7_ILi96EEEEEENS_6half_tEfNS_4arch4Sm80ELb0ELb1ELb0ELb0ELb0ELb0ELb0ELb0ELi2ELi2ELi4ELi2ELb0EEENS1_24CollectiveEpilogueBwdGQAISB_fSE_Li256ELb0ELb0EEENS1_19SingleTileSchedulerILb0ELb0ELb0ELi128EEEEEEEEEvNT_6ParamsE,(.L_x_111 - _ZN7cutlass13device_kernelIN5flash19enable_sm80_to_sm89INS1_16FlashAttnBwdSm80INS1_25CollectiveMainloopBwdSm80ILi2ELi2EN4cute5tupleIJNS5_1CILi64EEENS7_ILi128EEENS7_ILi96EEEEEENS_6half_tEfNS_4arch4Sm80ELb0ELb1ELb0ELb0ELb0ELb0ELb0ELb0ELi2ELi2ELi4ELi2ELb0EEENS1_24CollectiveEpilogueBwdGQAISB_fSE_Li256ELb0ELb0EEENS1_19SingleTileSchedulerILb0ELb0ELb0ELi128EEEEEEEEEvNT_6ParamsE)
        .other          _ZN7cutlass13device_kernelIN5flash19enable_sm80_to_sm89INS1_16FlashAttnBwdSm80INS1_25CollectiveMainloopBwdSm80ILi2ELi2EN4cute5tupleIJNS5_1CILi64EEENS7_ILi128EEENS7_ILi96EEEEEENS_6half_tEfNS_4arch4Sm80ELb0ELb1ELb0ELb0ELb0ELb0ELb0ELb0ELi2ELi2ELi4ELi2ELb0EEENS1_24CollectiveEpilogueBwdGQAISB_fSE_Li256ELb0ELb0EEENS1_19SingleTileSchedulerILb0ELb0ELb0ELi128EEEEEEEEEvNT_6ParamsE,@"STO_CUDA_ENTRY STV_DEFAULT"
_ZN7cutlass13device_kernelIN5flash19enable_sm80_to_sm89INS1_16FlashAttnBwdSm80INS1_25CollectiveMainloopBwdSm80ILi2ELi2EN4cute5tupleIJNS5_1CILi64EEENS7_ILi128EEENS7_ILi96EEEEEENS_6half_tEfNS_4arch4Sm80ELb0ELb1ELb0ELb0ELb0ELb0ELb0ELb0ELi2ELi2ELi4ELi2ELb0EEENS1_24CollectiveEpilogueBwdGQAISB_fSE_Li256ELb0ELb0EEENS1_19SingleTileSchedulerILb0ELb0ELb0ELi128EEEEEEEEEvNT_6ParamsE:
[----:B------:R-:W-:Y:S01]  /*0000*/  LDC R1, c[0x0][0x28] ;  /* 0x00000a00ff017b82 */ /* 0x000fe20000000800 */
[----:B------:R-:W-:Y:S05]  /*0010*/  EXIT ;  /* 0x000000000000794d */ /* 0x000fea0003800000 */
.L_x_34:
        /* <DEDUP_REMOVED lines=14> */
.L_x_111:


//--------------------- .text._ZN7cutlass13device_kernelIN5flash19enable_sm80_to_sm89INS1_16FlashAttnBwdSm80INS1_25CollectiveMainloopBwdSm80ILi2ELi2EN4cute5tupleIJNS5_1CILi64EEENS7_ILi128EEENS7_ILi96EEEEEENS_6half_tEfNS_4arch4Sm80ELb0ELb1ELb0ELb0ELb1ELb0ELb0ELb0ELi2ELi2ELi4ELi2ELb0EEENS1_24CollectiveEpilogueBwdGQAISB_fSE_Li256ELb0ELb1EEENS1_19SingleTileSchedulerILb0ELb0ELb0ELi128EEEEEEEEEvNT_6ParamsE --------------------------
	.section	.text._ZN7cutlass13device_kernelIN5flash19enable_sm80_to_sm89INS1_16FlashAttnBwdSm80INS1_25CollectiveMainloopBwdSm80ILi2ELi2EN4cute5tupleIJNS5_1CILi64EEENS7_ILi128EEENS7_ILi96EEEEEENS_6half_tEfNS_4arch4Sm80ELb0ELb1ELb0ELb0ELb1ELb0ELb0ELb0ELi2ELi2ELi4ELi2ELb0EEENS1_24CollectiveEpilogueBwdGQAISB_fSE_Li256ELb0ELb1EEENS1_19SingleTileSchedulerILb0ELb0ELb0ELi128EEEEEEEEEvNT_6ParamsE,"ax",@progbits
	.align	128
.text._ZN7cutlass13device_kernelIN5flash19enable_sm80_to_sm89INS1_16FlashAttnBwdSm80INS1_25CollectiveMainloopBwdSm80ILi2ELi2EN4cute5tupleIJNS5_1CILi64EEENS7_ILi128EEENS7_ILi96EEEEEENS_6half_tEfNS_4arch4Sm80ELb0ELb1ELb0ELb0ELb1ELb0ELb0ELb0ELi2ELi2ELi4ELi2ELb0EEENS1_24CollectiveEpilogueBwdGQAISB_fSE_Li256ELb0ELb1EEENS1_19SingleTileSchedulerILb0ELb0ELb0ELi128EEEEEEEEEvNT_6ParamsE:
        .type           _ZN7cutlass13device_kernelIN5flash19enable_sm80_to_sm89INS1_16FlashAttnBwdSm80INS1_25CollectiveMainloopBwdSm80ILi2ELi2EN4cute5tupleIJNS5_1CILi64EEENS7_ILi128EEENS7_ILi96EEEEEENS_6half_tEfNS_4arch4Sm80ELb0ELb1ELb0ELb0ELb1ELb0ELb0ELb0ELi2ELi2ELi4ELi2ELb0EEENS1_24CollectiveEpilogueBwdGQAISB_fSE_Li256ELb0ELb1EEENS1_19SingleTileSchedulerILb0ELb0ELb0ELi128EEEEEEEEEvNT_6ParamsE,@function
        .size           _ZN7cutlass13device_kernelIN5flash19enable_sm80_to_sm89INS1_16FlashAttnBwdSm80INS1_25CollectiveMainloopBwdSm80ILi2ELi2EN4cute5tupleIJNS5_1CILi64EEENS7_ILi128EEENS7_ILi96EEEEEENS_6half_tEfNS_4arch4Sm80ELb0ELb1ELb0ELb0ELb1ELb0ELb0ELb0ELi2ELi2ELi4ELi2ELb0EEENS1_24CollectiveEpilogueBwdGQAISB_fSE_Li256ELb0ELb1EEENS1_19SingleTileSchedulerILb0ELb0ELb0ELi128EEEEEEEEEvNT_6ParamsE,(.L_x_112 - _ZN7cutlass13device_kernelIN5flash19enable_sm80_to_sm89INS1_16FlashAttnBwdSm80INS1_25CollectiveMainloopBwdSm80ILi2ELi2EN4cute5tupleIJNS5_1CILi64EEENS7_ILi128EEENS7_ILi96EEEEEENS_6half_tEfNS_4arch4Sm80ELb0ELb1ELb0ELb0ELb1ELb0ELb0ELb0ELi2ELi2ELi4ELi2ELb0EEENS1_24CollectiveEpilogueBwdGQAISB_fSE_Li256ELb0ELb1EEENS1_19SingleTileSchedulerILb0ELb0ELb0ELi128EEEEEEEEEvNT_6ParamsE)
        .other          _ZN7cutlass13device_kernelIN5flash19enable_sm80_to_sm89INS1_16FlashAttnBwdSm80INS1_25CollectiveMainloopBwdSm80ILi2ELi2EN4cute5tupleIJNS5_1CILi64EEENS7_ILi128EEENS7_ILi96EEEEEENS_6half_tEfNS_4arch4Sm80ELb0ELb1ELb0ELb0ELb1ELb0ELb0ELb0ELi2ELi2ELi4ELi2ELb0EEENS1_24CollectiveEpilogueBwdGQAISB_fSE_Li256ELb0ELb1EEENS1_19SingleTileSchedulerILb0ELb0ELb0ELi128EEEEEEEEEvNT_6ParamsE,@"STO_CUDA_ENTRY STV_DEFAULT"
_ZN7cutlass13device_kernelIN5flash19enable_sm80_to_sm89INS1_16FlashAttnBwdSm80INS1_25CollectiveMainloopBwdSm80ILi2ELi2EN4cute5tupleIJNS5_1CILi64EEENS7_ILi128EEENS7_ILi96EEEEEENS_6half_tEfNS_4arch4Sm80ELb0ELb1ELb0ELb0ELb1ELb0ELb0ELb0ELi2ELi2ELi4ELi2ELb0EEENS1_24CollectiveEpilogueBwdGQAISB_fSE_Li256ELb0ELb1EEENS1_19SingleTileSchedulerILb0ELb0ELb0ELi128EEEEEEEEEvNT_6ParamsE:
[----:B------:R-:W-:Y:S01]  /*0000*/  LDC R1, c[0x0][0x28] ;  /* 0x00000a00ff017b82 */ /* 0x000fe20000000800 */
[----:B------:R-:W-:Y:S05]  /*0010*/  EXIT ;  /* 0x000000000000794d */ /* 0x000fea0003800000 */
.L_x_35:
        /* <DEDUP_REMOVED lines=14> */
.L_x_112:


//--------------------- .text._ZN7cutlass13device_kernelIN5flash19enable_sm80_to_sm89INS1_16FlashAttnBwdSm80INS1_25CollectiveMainloopBwdSm80ILi2ELi2EN4cute5tupleIJNS5_1CILi64EEENS7_ILi128EEENS7_ILi96EEEEEENS_6half_tEfNS_4arch4Sm80ELb0ELb1ELb0ELb1ELb0ELb0ELb0ELb0ELi2ELi2ELi4ELi2ELb0EEENS1_21CollectiveEpilogueBwdISB_SC_SE_Li256ELb1ELb0ELi2EEENS1_19SingleTileSchedulerILb1ELb0ELb0ELi128EEEEEEEEEvNT_6ParamsE --------------------------
	.section	.text._ZN7cutlass13device_kernelIN5flash19enable_sm80_to_sm89INS1_16FlashAttnBwdSm80INS1_25CollectiveMainloopBwdSm80ILi2ELi2EN4cute5tupleIJNS5_1CILi64EEENS7_ILi128EEENS7_ILi96EEEEEENS_6half_tEfNS_4arch4Sm80ELb0ELb1ELb0ELb1ELb0ELb0ELb0ELb0ELi2ELi2ELi4ELi2ELb0EEENS1_21CollectiveEpilogueBwdISB_SC_SE_Li256ELb1ELb0ELi2EEENS1_19SingleTileSchedulerILb1ELb0ELb0ELi128EEEEEEEEEvNT_6ParamsE,"ax",@progbits
	.align	128
.text._ZN7cutlass13device_kernelIN5flash19enable_sm80_to_sm89INS1_16FlashAttnBwdSm80INS1_25CollectiveMainloopBwdSm80ILi2ELi2EN4cute5tupleIJNS5_1CILi64EEENS7_ILi128EEENS7_ILi96EEEEEENS_6half_tEfNS_4arch4Sm80ELb0ELb1ELb0ELb1ELb0ELb0ELb0ELb0ELi2ELi2ELi4ELi2ELb0EEENS1_21CollectiveEpilogueBwdISB_SC_SE_Li256ELb1ELb0ELi2EEENS1_19SingleTileSchedulerILb1ELb0ELb0ELi128EEEEEEEEEvNT_6ParamsE:
        .type           _ZN7cutlass13device_kernelIN5flash19enable_sm80_to_sm89INS1_16FlashAttnBwdSm80INS1_25CollectiveMainloopBwdSm80ILi2ELi2EN4cute5tupleIJNS5_1CILi64EEENS7_ILi128EEENS7_ILi96EEEEEENS_6half_tEfNS_4arch4Sm80ELb0ELb1ELb0ELb1ELb0ELb0ELb0ELb0ELi2ELi2ELi4ELi2ELb0EEENS1_21CollectiveEpilogueBwdISB_SC_SE_Li256ELb1ELb0ELi2EEENS1_19SingleTileSchedulerILb1ELb0ELb0ELi128EEEEEEEEEvNT_6ParamsE,@function
        .size           _ZN7cutlass13device_kernelIN5flash19enable_sm80_to_sm89INS1_16FlashAttnBwdSm80INS1_25CollectiveMainloopBwdSm80ILi2ELi2EN4cute5tupleIJNS5_1CILi64EEENS7_ILi128EEENS7_ILi96EEEEEENS_6half_tEfNS_4arch4Sm80ELb0ELb1ELb0ELb1ELb0ELb0ELb0ELb0ELi2ELi2ELi4ELi2ELb0EEENS1_21CollectiveEpilogueBwdISB_SC_SE_Li256ELb1ELb0ELi2EEENS1_19SingleTileSchedulerILb1ELb0ELb0ELi128EEEEEEEEEvNT_6ParamsE,(.L_x_113 - _ZN7cutlass13device_kernelIN5flash19enable_sm80_to_sm89INS1_16FlashAttnBwdSm80INS1_25CollectiveMainloopBwdSm80ILi2ELi2EN4cute5tupleIJNS5_1CILi64EEENS7_ILi128EEENS7_ILi96EEEEEENS_6half_tEfNS_4arch4Sm80ELb0ELb1ELb0ELb1ELb0ELb0ELb0ELb0ELi2ELi2ELi4ELi2ELb0EEENS1_21CollectiveEpilogueBwdISB_SC_SE_Li256ELb1ELb0ELi2EEENS1_19SingleTileSchedulerILb1ELb0ELb0ELi128EEEEEEEEEvNT_6ParamsE)
        .other          _ZN7cutlass13device_kernelIN5flash19enable_sm80_to_sm89INS1_16FlashAttnBwdSm80INS1_25CollectiveMainloopBwdSm80ILi2ELi2EN4cute5tupleIJNS5_1CILi64EEENS7_ILi128EEENS7_ILi96EEEEEENS_6half_tEfNS_4arch4Sm80ELb0ELb1ELb0ELb1ELb0ELb0ELb0ELb0ELi2ELi2ELi4ELi2ELb0EEENS1_21CollectiveEpilogueBwdISB_SC_SE_Li256ELb1ELb0ELi2EEENS1_19SingleTileSchedulerILb1ELb0ELb0ELi128EEEEEEEEEvNT_6ParamsE,@"STO_CUDA_ENTRY STV_DEFAULT"
_ZN7cutlass13device_kernelIN5flash19enable_sm80_to_sm89INS1_16FlashAttnBwdSm80INS1_25CollectiveMainloopBwdSm80ILi2ELi2EN4cute5tupleIJNS5_1CILi64EEENS7_ILi128EEENS7_ILi96EEEEEENS_6half_tEfNS_4arch4Sm80ELb0ELb1ELb0ELb1ELb0ELb0ELb0ELb0ELi2ELi2ELi4ELi2ELb0EEENS1_21CollectiveEpilogueBwdISB_SC_SE_Li256ELb1ELb0ELi2EEENS1_19SingleTileSchedulerILb1ELb0ELb0ELi128EEEEEEEEEvNT_6ParamsE:
[----:B------:R-:W-:Y:S01]  /*0000*/  LDC R1, c[0x0][0x28] ;  /* 0x00000a00ff017b82 */ /* 0x000fe20000000800 */
[----:B------:R-:W-:Y:S05]  /*0010*/  EXIT ;  /* 0x000000000000794d */ /* 0x000fea0003800000 */
.L_x_36:
        /* <DEDUP_REMOVED lines=14> */
.L_x_113:


//--------------------- .text._ZN7cutlass13device_kernelIN5flash19enable_sm80_to_sm89INS1_16FlashAttnBwdSm80INS1_25CollectiveMainloopBwdSm80ILi2ELi2EN4cute5tupleIJNS5_1CILi64EEENS7_ILi128EEENS7_ILi96EEEEEENS_6half_tEfNS_4arch4Sm80ELb0ELb1ELb0ELb1ELb1ELb0ELb0ELb0ELi2ELi2ELi4ELi2ELb0EEENS1_21CollectiveEpilogueBwdISB_SC_SE_Li256ELb1ELb0ELi2EEENS1_19SingleTileSchedulerILb1ELb0ELb0ELi128EEEEEEEEEvNT_6ParamsE --------------------------
	.section	.text._ZN7cutlass13device_kernelIN5flash19enable_sm80_to_sm89INS1_16FlashAttnBwdSm80INS1_25CollectiveMainloopBwdSm80ILi2ELi2EN4cute5tupleIJNS5_1CILi64EEENS7_ILi128EEENS7_ILi96EEEEEENS_6half_tEfNS_4arch4Sm80ELb0ELb1ELb0ELb1ELb1ELb0ELb0ELb0ELi2ELi2ELi4ELi2ELb0EEENS1_21CollectiveEpilogueBwdISB_SC_SE_Li256ELb1ELb0ELi2EEENS1_19SingleTileSchedulerILb1ELb0ELb0ELi128EEEEEEEEEvNT_6ParamsE,"ax",@progbits
	.align	128
.text._ZN7cutlass13device_kernelIN5flash19enable_sm80_to_sm89INS1_16FlashAttnBwdSm80INS1_25CollectiveMainloopBwdSm80ILi2ELi2EN4cute5tupleIJNS5_1CILi64EEENS7_ILi128EEENS7_ILi96EEEEEENS_6half_tEfNS_4arch4Sm80ELb0ELb1ELb0ELb1ELb1ELb0ELb0ELb0ELi2ELi2ELi4ELi2ELb0EEENS1_21CollectiveEpilogueBwdISB_SC_SE_Li256ELb1ELb0ELi2EEENS1_19SingleTileSchedulerILb1ELb0ELb0ELi128EEEEEEEEEvNT_6ParamsE:
        .type           _ZN7cutlass13device_kernelIN5flash19enable_sm80_to_sm89INS1_16FlashAttnBwdSm80INS1_25CollectiveMainloopBwdSm80ILi2ELi2EN4cute5tupleIJNS5_1CILi64EEENS7_ILi128EEENS7_ILi96EEEEEENS_6half_tEfNS_4arch4Sm80ELb0ELb1ELb0ELb1ELb1ELb0ELb0ELb0ELi2ELi2ELi4ELi2ELb0EEENS1_21CollectiveEpilogueBwdISB_SC_SE_Li256ELb1ELb0ELi2EEENS1_19SingleTileSchedulerILb1ELb0ELb0ELi128EEEEEEEEEvNT_6ParamsE,@function
        .size           _ZN7cutlass13device_kernelIN5flash19enable_sm80_to_sm89INS1_16FlashAttnBwdSm80INS1_25CollectiveMainloopBwdSm80ILi2ELi2EN4cute5tupleIJNS5_1CILi64EEENS7_ILi128EEENS7_ILi96EEEEEENS_6half_tEfNS_4arch4Sm80ELb0ELb1ELb0ELb1ELb1ELb0ELb0ELb0ELi2ELi2ELi4ELi2ELb0EEENS1_21CollectiveEpilogueBwdISB_SC_SE_Li256ELb1ELb0ELi2EEENS1_19SingleTileSchedulerILb1ELb0ELb0ELi128EEEEEEEEEvNT_6ParamsE,(.L_x_114 - _ZN7cutlass13device_kernelIN5flash19enable_sm80_to_sm89INS1_16FlashAttnBwdSm80INS1_25CollectiveMainloopBwdSm80ILi2ELi2EN4cute5tupleIJNS5_1CILi64EEENS7_ILi128EEENS7_ILi96EEEEEENS_6half_tEfNS_4arch4Sm80ELb0ELb1ELb0ELb1ELb1ELb0ELb0ELb0ELi2ELi2ELi4ELi2ELb0EEENS1_21CollectiveEpilogueBwdISB_SC_SE_Li256ELb1ELb0ELi2EEENS1_19SingleTileSchedulerILb1ELb0ELb0ELi128EEEEEEEEEvNT_6ParamsE)
        .other          _ZN7cutlass13device_kernelIN5flash19enable_sm80_to_sm89INS1_16FlashAttnBwdSm80INS1_25CollectiveMainloopBwdSm80ILi2ELi2EN4cute5tupleIJNS5_1CILi64EEENS7_ILi128EEENS7_ILi96EEEEEENS_6half_tEfNS_4arch4Sm80ELb0ELb1ELb0ELb1ELb1ELb0ELb0ELb0ELi2ELi2ELi4ELi2ELb0EEENS1_21CollectiveEpilogueBwdISB_SC_SE_Li256ELb1ELb0ELi2EEENS1_19SingleTileSchedulerILb1ELb0ELb0ELi128EEEEEEEEEvNT_6ParamsE,@"STO_CUDA_ENTRY STV_DEFAULT"
_ZN7cutlass13device_kernelIN5flash19enable_sm80_to_sm89INS1_16FlashAttnBwdSm80INS1_25CollectiveMainloopBwdSm80ILi2ELi2EN4cute5tupleIJNS5_1CILi64EEENS7_ILi128EEENS7_ILi96EEEEEENS_6half_tEfNS_4arch4Sm80ELb0ELb1ELb0ELb1ELb1ELb0ELb0ELb0ELi2ELi2ELi4ELi2ELb0EEENS1_21CollectiveEpilogueBwdISB_SC_SE_Li256ELb1ELb0ELi2EEENS1_19SingleTileSchedulerILb1ELb0ELb0ELi128EEEEEEEEEvNT_6ParamsE:
[----:B------:R-:W-:Y:S01]  /*0000*/  LDC R1, c[0x0][0x28] ;  /* 0x00000a00ff017b82 */ /* 0x000fe20000000800 */
[----:B------:R-:W-:Y:S05]  /*0010*/  EXIT ;  /* 0x000000000000794d */ /* 0x000fea0003800000 */
.L_x_37:
        /* <DEDUP_REMOVED lines=14> */
.L_x_114:


//--------------------- .text._ZN7cutlass13device_kernelIN5flash19enable_sm80_to_sm89INS1_16FlashAttnBwdSm80INS1_25CollectiveMainloopBwdSm80ILi2ELi2EN4cute5tupleIJNS5_1CILi64EEENS7_ILi128EEENS7_ILi96EEEEEENS_6half_tEfNS_4arch4Sm80ELb0ELb1ELb0ELb1ELb0ELb0ELb0ELb0ELi2ELi2ELi4ELi2ELb0EEENS1_24CollectiveEpilogueBwdGQAISB_fSE_Li256ELb1ELb0EEENS1_19SingleTileSchedulerILb1ELb0ELb0ELi128EEEEEEEEEvNT_6ParamsE --------------------------
	.section	.text._ZN7cutlass13device_kernelIN5flash19enable_sm80_to_sm89INS1_16FlashAttnBwdSm80INS1_25CollectiveMainloopBwdSm80ILi2ELi2EN4cute5tupleIJNS5_1CILi64EEENS7_ILi128EEENS7_ILi96EEEEEENS_6half_tEfNS_4arch4Sm80ELb0ELb1ELb0ELb1ELb0ELb0ELb0ELb0ELi2ELi2ELi4ELi2ELb0EEENS1_24CollectiveEpilogueBwdGQAISB_fSE_Li256ELb1ELb0EEENS1_19SingleTileSchedulerILb1ELb0ELb0ELi128EEEEEEEEEvNT_6ParamsE,"ax",@progbits
	.align	128
.text._ZN7cutlass13device_kernelIN5flash19enable_sm80_to_sm89INS1_16FlashAttnBwdSm80INS1_25CollectiveMainloopBwdSm80ILi2ELi2EN4cute5tupleIJNS5_1CILi64EEENS7_ILi128EEENS7_ILi96EEEEEENS_6half_tEfNS_4arch4Sm80ELb0ELb1ELb0ELb1ELb0ELb0ELb0ELb0ELi2ELi2ELi4ELi2ELb0EEENS1_24CollectiveEpilogueBwdGQAISB_fSE_Li256ELb1ELb0EEENS1_19SingleTileSchedulerILb1ELb0ELb0ELi128EEEEEEEEEvNT_6ParamsE:
        .type           _ZN7cutlass13device_kernelIN5flash19enable_sm80_to_sm89INS1_16FlashAttnBwdSm80INS1_25CollectiveMainloopBwdSm80ILi2ELi2EN4cute5tupleIJNS5_1CILi64EEENS7_ILi128EEENS7_ILi96EEEEEENS_6half_tEfNS_4arch4Sm80ELb0ELb1ELb0ELb1ELb0ELb0ELb0ELb0ELi2ELi2ELi4ELi2ELb0EEENS1_24CollectiveEpilogueBwdGQAISB_fSE_Li256ELb1ELb0EEENS1_19SingleTileSchedulerILb1ELb0ELb0ELi128EEEEEEEEEvNT_6ParamsE,@function
        .size           _ZN7cutlass13device_kernelIN5flash19enable_sm80_to_sm89INS1_16FlashAttnBwdSm80INS1_25CollectiveMainloopBwdSm80ILi2ELi2EN4cute5tupleIJNS5_1CILi64EEENS7_ILi128EEENS7_ILi96EEEEEENS_6half_tEfNS_4arch4Sm80ELb0ELb1ELb0ELb1ELb0ELb0ELb0ELb0ELi2ELi2ELi4ELi2ELb0EEENS1_24CollectiveEpilogueBwdGQAISB_fSE_Li256ELb1ELb0EEENS1_19SingleTileSchedulerILb1ELb0ELb0ELi128EEEEEEEEEvNT_6ParamsE,(.L_x_115 - _ZN7cutlass13device_kernelIN5flash19enable_sm80_to_sm89INS1_16FlashAttnBwdSm80INS1_25CollectiveMainloopBwdSm80ILi2ELi2EN4cute5tupleIJNS5_1CILi64EEENS7_ILi128EEENS7_ILi96EEEEEENS_6half_tEfNS_4arch4Sm80ELb0ELb1ELb0ELb1ELb0ELb0ELb0ELb0ELi2ELi2ELi4ELi2ELb0EEENS1_24CollectiveEpilogueBwdGQAISB_fSE_Li256ELb1ELb0EEENS1_19SingleTileSchedulerILb1ELb0ELb0ELi128EEEEEEEEEvNT_6ParamsE)
        .other          _ZN7cutlass13device_kernelIN5flash19enable_sm80_to_sm89INS1_16FlashAttnBwdSm80INS1_25CollectiveMainloopBwdSm80ILi2ELi2EN4cute5tupleIJNS5_1CILi64EEENS7_ILi128EEENS7_ILi96EEEEEENS_6half_tEfNS_4arch4Sm80ELb0ELb1ELb0ELb1ELb0ELb0ELb0ELb0ELi2ELi2ELi4ELi2ELb0EEENS1_24CollectiveEpilogueBwdGQAISB_fSE_Li256ELb1ELb0EEENS1_19SingleTileSchedulerILb1ELb0ELb0ELi128EEEEEEEEEvNT_6ParamsE,@"STO_CUDA_ENTRY STV_DEFAULT"
_ZN7cutlass13device_kernelIN5flash19enable_sm80_to_sm89INS1_16FlashAttnBwdSm80INS1_25CollectiveMainloopBwdSm80ILi2ELi2EN4cute5tupleIJNS5_1CILi64EEENS7_ILi128EEENS7_ILi96EEEEEENS_6half_tEfNS_4arch4Sm80ELb0ELb1ELb0ELb1ELb0ELb0ELb0ELb0ELi2ELi2ELi4ELi2ELb0EEENS1_24CollectiveEpilogueBwdGQAISB_fSE_Li256ELb1ELb0EEENS1_19SingleTileSchedulerILb1ELb0ELb0ELi128EEEEEEEEEvNT_6ParamsE:
[----:B------:R-:W-:Y:S01]  /*0000*/  LDC R1, c[0x0][0x28] ;  /* 0x00000a00ff017b82 */ /* 0x000fe20000000800 */
[----:B------:R-:W-:Y:S05]  /*0010*/  EXIT ;  /* 0x000000000000794d */ /* 0x000fea0003800000 */
.L_x_38:
        /* <DEDUP_REMOVED lines=14> */
.L_x_115:


//--------------------- .text._ZN7cutlass13device_kernelIN5flash19enable_sm80_to_sm89INS1_16FlashAttnBwdSm80INS1_25CollectiveMainloopBwdSm80ILi2ELi2EN4cute5tupleIJNS5_1CILi64EEENS7_ILi128EEENS7_ILi96EEEEEENS_6half_tEfNS_4arch4Sm80ELb0ELb1ELb0ELb1ELb1ELb0ELb0ELb0ELi2ELi2ELi4ELi2ELb0EEENS1_24CollectiveEpilogueBwdGQAISB_fSE_Li256ELb1ELb1EEENS1_19SingleTileSchedulerILb1ELb0ELb0ELi128EEEEEEEEEvNT_6ParamsE --------------------------
	.section	.text._ZN7cutlass13device_kernelIN5flash19enable_sm80_to_sm89INS1_16FlashAttnBwdSm80INS1_25CollectiveMainloopBwdSm80ILi2ELi2EN4cute5tupleIJNS5_1CILi64EEENS7_ILi128EEENS7_ILi96EEEEEENS_6half_tEfNS_4arch4Sm80ELb0ELb1ELb0ELb1ELb1ELb0ELb0ELb0ELi2ELi2ELi4ELi2ELb0EEENS1_24CollectiveEpilogueBwdGQAISB_fSE_Li256ELb1ELb1EEENS1_19SingleTileSchedulerILb1ELb0ELb0ELi128EEEEEEEEEvNT_6ParamsE,"ax",@progbits
	.align	128
.text._ZN7cutlass13device_kernelIN5flash19enable_sm80_to_sm89INS1_16FlashAttnBwdSm80INS1_25CollectiveMainloopBwdSm80ILi2ELi2EN4cute5tupleIJNS5_1CILi64EEENS7_ILi128EEENS7_ILi96EEEEEENS_6half_tEfNS_4arch4Sm80ELb0ELb1ELb0ELb1ELb1ELb0ELb0ELb0ELi2ELi2ELi4ELi2ELb0EEENS1_24CollectiveEpilogueBwdGQAISB_fSE_Li256ELb1ELb1EEENS1_19SingleTileSchedulerILb1ELb0ELb0ELi128EEEEEEEEEvNT_6ParamsE:
        .type           _ZN7cutlass13device_kernelIN5flash19enable_sm80_to_sm89INS1_16FlashAttnBwdSm80INS1_25CollectiveMainloopBwdSm80ILi2ELi2EN4cute5tupleIJNS5_1CILi64EEENS7_ILi128EEENS7_ILi96EEEEEENS_6half_tEfNS_4arch4Sm80ELb0ELb1ELb0ELb1ELb1ELb0ELb0ELb0ELi2ELi2ELi4ELi2ELb0EEENS1_24CollectiveEpilogueBwdGQAISB_fSE_Li256ELb1ELb1EEENS1_19SingleTileSchedulerILb1ELb0ELb0ELi128EEEEEEEEEvNT_6ParamsE,@function
        .size           _ZN7cutlass13device_kernelIN5flash19enable_sm80_to_sm89INS1_16FlashAttnBwdSm80INS1_25CollectiveMainloopBwdSm80ILi2ELi2EN4cute5tupleIJNS5_1CILi64EEENS7_ILi128EEENS7_ILi96EEEEEENS_6half_tEfNS_4arch4Sm80ELb0ELb1ELb0ELb1ELb1ELb0ELb0ELb0ELi2ELi2ELi4ELi2ELb0EEENS1_24CollectiveEpilogueBwdGQAISB_fSE_Li256ELb1ELb1EEENS1_19SingleTileSchedulerILb1ELb0ELb0ELi128EEEEEEEEEvNT_6ParamsE,(.L_x_116 - _ZN7cutlass13device_kernelIN5flash19enable_sm80_to_sm89INS1_16FlashAttnBwdSm80INS1_25CollectiveMainloopBwdSm80ILi2ELi2EN4cute5tupleIJNS5_1CILi64EEENS7_ILi128EEENS7_ILi96EEEEEENS_6half_tEfNS_4arch4Sm80ELb0ELb1ELb0ELb1ELb1ELb0ELb0ELb0ELi2ELi2ELi4ELi2ELb0EEENS1_24CollectiveEpilogueBwdGQAISB_fSE_Li256ELb1ELb1EEENS1_19SingleTileSchedulerILb1ELb0ELb0ELi128EEEEEEEEEvNT_6ParamsE)
        .other          _ZN7cutlass13device_kernelIN5flash19enable_sm80_to_sm89INS1_16FlashAttnBwdSm80INS1_25CollectiveMainloopBwdSm80ILi2ELi2EN4cute5tupleIJNS5_1CILi64EEENS7_ILi128EEENS7_ILi96EEEEEENS_6half_tEfNS_4arch4Sm80ELb0ELb1ELb0ELb1ELb1ELb0ELb0ELb0ELi2ELi2ELi4ELi2ELb0EEENS1_24CollectiveEpilogueBwdGQAISB_fSE_Li256ELb1ELb1EEENS1_19SingleTileSchedulerILb1ELb0ELb0ELi128EEEEEEEEEvNT_6ParamsE,@"STO_CUDA_ENTRY STV_DEFAULT"
_ZN7cutlass13device_kernelIN5flash19enable_sm80_to_sm89INS1_16FlashAttnBwdSm80INS1_25CollectiveMainloopBwdSm80ILi2ELi2EN4cute5tupleIJNS5_1CILi64EEENS7_ILi128EEENS7_ILi96EEEEEENS_6half_tEfNS_4arch4Sm80ELb0ELb1ELb0ELb1ELb1ELb0ELb0ELb0ELi2ELi2ELi4ELi2ELb0EEENS1_24CollectiveEpilogueBwdGQAISB_fSE_Li256ELb1ELb1EEENS1_19SingleTileSchedulerILb1ELb0ELb0ELi128EEEEEEEEEvNT_6ParamsE:
[----:B------:R-:W-:Y:S01]  /*0000*/  LDC R1, c[0x0][0x28] ;  /* 0x00000a00ff017b82 */ /* 0x000fe20000000800 */
[----:B------:R-:W-:Y:S05]  /*0010*/  EXIT ;  /* 0x000000000000794d */ /* 0x000fea0003800000 */
.L_x_39:
        /* <DEDUP_REMOVED lines=14> */
.L_x_116:


//--------------------- .text._ZN7cutlass13device_kernelIN5flash19enable_sm80_to_sm89INS1_16FlashAttnBwdSm80INS1_25CollectiveMainloopBwdSm80ILi2ELi2EN4cute5tupleIJNS5_1CILi64EEENS7_ILi128EEENS7_ILi96EEEEEENS_6half_tEfNS_4arch4Sm80ELb1ELb0ELb0ELb0ELb0ELb0ELb0ELb0ELi2ELi2ELi4ELi2ELb0EEENS1_21CollectiveEpilogueBwdISB_SC_SE_Li256ELb0ELb0ELi2EEENS1_25SingleTileBwdLPTSchedulerILb0ELi128ELb0EEEEEEEEEvNT_6ParamsE --------------------------
	.section	.text._ZN7cutlass13device_kernelIN5flash19enable_sm80_to_sm89INS1_16FlashAttnBwdSm80INS1_25CollectiveMainloopBwdSm80ILi2ELi2EN4cute5tupleIJNS5_1CILi64EEENS7_ILi128EEENS7_ILi96EEEEEENS_6half_tEfNS_4arch4Sm80ELb1ELb0ELb0ELb0ELb0ELb0ELb0ELb0ELi2ELi2ELi4ELi2ELb0EEENS1_21CollectiveEpilogueBwdISB_SC_SE_Li256ELb0ELb0ELi2EEENS1_25SingleTileBwdLPTSchedulerILb0ELi128ELb0EEEEEEEEEvNT_6ParamsE,"ax",@progbits
	.align	128
.text._ZN7cutlass13device_kernelIN5flash19enable_sm80_to_sm89INS1_16FlashAttnBwdSm80INS1_25CollectiveMainloopBwdSm80ILi2ELi2EN4cute5tupleIJNS5_1CILi64EEENS7_ILi128EEENS7_ILi96EEEEEENS_6half_tEfNS_4arch4Sm80ELb1ELb0ELb0ELb0ELb0ELb0ELb0ELb0ELi2ELi2ELi4ELi2ELb0EEENS1_21CollectiveEpilogueBwdISB_SC_SE_Li256ELb0ELb0ELi2EEENS1_25SingleTileBwdLPTSchedulerILb0ELi128ELb0EEEEEEEEEvNT_6ParamsE:
        .type           _ZN7cutlass13device_kernelIN5flash19enable_sm80_to_sm89INS1_16FlashAttnBwdSm80INS1_25CollectiveMainloopBwdSm80ILi2ELi2EN4cute5tupleIJNS5_1CILi64EEENS7_ILi128EEENS7_ILi96EEEEEENS_6half_tEfNS_4arch4Sm80ELb1ELb0ELb0ELb0ELb0ELb0ELb0ELb0ELi2ELi2ELi4ELi2ELb0EEENS1_21CollectiveEpilogueBwdISB_SC_SE_Li256ELb0ELb0ELi2EEENS1_25SingleTileBwdLPTSchedulerILb0ELi128ELb0EEEEEEEEEvNT_6ParamsE,@function
        .size           _ZN7cutlass13device_kernelIN5flash19enable_sm80_to_sm89INS1_16FlashAttnBwdSm80INS1_25CollectiveMainloopBwdSm80ILi2ELi2EN4cute5tupleIJNS5_1CILi64EEENS7_ILi128EEENS7_ILi96EEEEEENS_6half_tEfNS_4arch4Sm80ELb1ELb0ELb0ELb0ELb0ELb0ELb0ELb0ELi2ELi2ELi4ELi2ELb0EEENS1_21CollectiveEpilogueBwdISB_SC_SE_Li256ELb0ELb0ELi2EEENS1_25SingleTileBwdLPTSchedulerILb0ELi128ELb0EEEEEEEEEvNT_6ParamsE,(.L_x_117 - _ZN7cutlass13device_kernelIN5flash19enable_sm80_to_sm89INS1_16FlashAttnBwdSm80INS1_25CollectiveMainloopBwdSm80ILi2ELi2EN4cute5tupleIJNS5_1CILi64EEENS7_ILi128EEENS7_ILi96EEEEEENS_6half_tEfNS_4arch4Sm80ELb1ELb0ELb0ELb0ELb0ELb0ELb0ELb0ELi2ELi2ELi4ELi2ELb0EEENS1_21CollectiveEpilogueBwdISB_SC_SE_Li256ELb0ELb0ELi2EEENS1_25SingleTileBwdLPTSchedulerILb0ELi128ELb0EEEEEEEEEvNT_6ParamsE)
        .other          _ZN7cutlass13device_kernelIN5flash19enable_sm80_to_sm89INS1_16FlashAttnBwdSm80INS1_25CollectiveMainloopBwdSm80ILi2ELi2EN4cute5tupleIJNS5_1CILi64EEENS7_ILi128EEENS7_ILi96EEEEEENS_6half_tEfNS_4arch4Sm80ELb1ELb0ELb0ELb0ELb0ELb0ELb0ELb0ELi2ELi2ELi4ELi2ELb0EEENS1_21CollectiveEpilogueBwdISB_SC_SE_Li256ELb0ELb0ELi2EEENS1_25SingleTileBwdLPTSchedulerILb0ELi128ELb0EEEEEEEEEvNT_6ParamsE,@"STO_CUDA_ENTRY STV_DEFAULT"
_ZN7cutlass13device_kernelIN5flash19enable_sm80_to_sm89INS1_16FlashAttnBwdSm80INS1_25CollectiveMainloopBwdSm80ILi2ELi2EN4cute5tupleIJNS5_1CILi64EEENS7_ILi128EEENS7_ILi96EEEEEENS_6half_tEfNS_4arch4Sm80ELb1ELb0ELb0ELb0ELb0ELb0ELb0ELb0ELi2ELi2ELi4ELi2ELb0EEENS1_21CollectiveEpilogueBwdISB_SC_SE_Li256ELb0ELb0ELi2EEENS1_25SingleTileBwdLPTSchedulerILb0ELi128ELb0EEEEEEEEEvNT_6ParamsE:
[----:B------:R-:W-:Y:S01]  /*0000*/  LDC R1, c[0x0][0x28] ;  /* 0x00000a00ff017b82 */ /* 0x000fe20000000800 */
[----:B------:R-:W-:Y:S05]  /*0010*/  EXIT ;  /* 0x000000000000794d */ /* 0x000fea0003800000 */
.L_x_40:
        /* <DEDUP_REMOVED lines=14> */
.L_x_117:


//--------------------- .text._ZN7cutlass13device_kernelIN5flash19enable_sm80_to_sm89INS1_16FlashAttnBwdSm80INS1_25CollectiveMainloopBwdSm80ILi2ELi2EN4cute5tupleIJNS5_1CILi64EEENS7_ILi128EEENS7_ILi96EEEEEENS_6half_tEfNS_4arch4Sm80ELb1ELb0ELb0ELb0ELb1ELb0ELb0ELb0ELi2ELi2ELi4ELi2ELb0EEENS1_21CollectiveEpilogueBwdISB_SC_SE_Li256ELb0ELb0ELi2EEENS1_25SingleTileBwdLPTSchedulerILb0ELi128ELb1EEEEEEEEEvNT_6ParamsE --------------------------
	.section	.text._ZN7cutlass13device_kernelIN5flash19enable_sm80_to_sm89INS1_16FlashAttnBwdSm80INS1_25CollectiveMainloopBwdSm80ILi2ELi2EN4cute5tupleIJNS5_1CILi64EEENS7_ILi128EEENS7_ILi96EEEEEENS_6half_tEfNS_4arch4Sm80ELb1ELb0ELb0ELb0ELb1ELb0ELb0ELb0ELi2ELi2ELi4ELi2ELb0EEENS1_21CollectiveEpilogueBwdISB_SC_SE_Li256ELb0ELb0ELi2EEENS1_25SingleTileBwdLPTSchedulerILb0ELi128ELb1EEEEEEEEEvNT_6ParamsE,"ax",@progbits
	.align	128
.text._ZN7cutlass13device_kernelIN5flash19enable_sm80_to_sm89INS1_16FlashAttnBwdSm80INS1_25CollectiveMainloopBwdSm80ILi2ELi2EN4cute5tupleIJNS5_1CILi64EEENS7_ILi128EEENS7_ILi96EEEEEENS_6half_tEfNS_4arch4Sm80ELb1ELb0ELb0ELb0ELb1ELb0ELb0ELb0ELi2ELi2ELi4ELi2ELb0EEENS1_21CollectiveEpilogueBwdISB_SC_SE_Li256ELb0ELb0ELi2EEENS1_25SingleTileBwdLPTSchedulerILb0ELi128ELb1EEEEEEEEEvNT_6ParamsE:
        .type           _ZN7cutlass13device_kernelIN5flash19enable_sm80_to_sm89INS1_16FlashAttnBwdSm80INS1_25CollectiveMainloopBwdSm80ILi2ELi2EN4cute5tupleIJNS5_1CILi64EEENS7_ILi128EEENS7_ILi96EEEEEENS_6half_tEfNS_4arch4Sm80ELb1ELb0ELb0ELb0ELb1ELb0ELb0ELb0ELi2ELi2ELi4ELi2ELb0EEENS1_21CollectiveEpilogueBwdISB_SC_SE_Li256ELb0ELb0ELi2EEENS1_25SingleTileBwdLPTSchedulerILb0ELi128ELb1EEEEEEEEEvNT_6ParamsE,@function
        .size           _ZN7cutlass13device_kernelIN5flash19enable_sm80_to_sm89INS1_16FlashAttnBwdSm80INS1_25CollectiveMainloopBwdSm80ILi2ELi2EN4cute5tupleIJNS5_1CILi64EEENS7_ILi128EEENS7_ILi96EEEEEENS_6half_tEfNS_4arch4Sm80ELb1ELb0ELb0ELb0ELb1ELb0ELb0ELb0ELi2ELi2ELi4ELi2ELb0EEENS1_21CollectiveEpilogueBwdISB_SC_SE_Li256ELb0ELb0ELi2EEENS1_25SingleTileBwdLPTSchedulerILb0ELi128ELb1EEEEEEEEEvNT_6ParamsE,(.L_x_118 - _ZN7cutlass13device_kernelIN5flash19enable_sm80_to_sm89INS1_16FlashAttnBwdSm80INS1_25CollectiveMainloopBwdSm80ILi2ELi2EN4cute5tupleIJNS5_1CILi64EEENS7_ILi128EEENS7_ILi96EEEEEENS_6half_tEfNS_4arch4Sm80ELb1ELb0ELb0ELb0ELb1ELb0ELb0ELb0ELi2ELi2ELi4ELi2ELb0EEENS1_21CollectiveEpilogueBwdISB_SC_SE_Li256ELb0ELb0ELi2EEENS1_25SingleTileBwdLPTSchedulerILb0ELi128ELb1EEEEEEEEEvNT_6ParamsE)
        .other          _ZN7cutlass13device_kernelIN5flash19enable_sm80_to_sm89INS1_16FlashAttnBwdSm80INS1_25CollectiveMainloopBwdSm80ILi2ELi2EN4cute5tupleIJNS5_1CILi64EEENS7_ILi128EEENS7_ILi96EEEEEENS_6half_tEfNS_4arch4Sm80ELb1ELb0ELb0ELb0ELb1ELb0ELb0ELb0ELi2ELi2ELi4ELi2ELb0EEENS1_21CollectiveEpilogueBwdISB_SC_SE_Li256ELb0ELb0ELi2EEENS1_25SingleTileBwdLPTSchedulerILb0ELi128ELb1EEEEEEEEEvNT_6ParamsE,@"STO_CUDA_ENTRY STV_DEFAULT"
_ZN7cutlass13device_kernelIN5flash19enable_sm80_to_sm89INS1_16FlashAttnBwdSm80INS1_25CollectiveMainloopBwdSm80ILi2ELi2EN4cute5tupleIJNS5_1CILi64EEENS7_ILi128EEENS7_ILi96EEEEEENS_6half_tEfNS_4arch4Sm80ELb1ELb0ELb0ELb0ELb1ELb0ELb0ELb0ELi2ELi2ELi4ELi2ELb0EEENS1_21CollectiveEpilogueBwdISB_SC_SE_Li256ELb0ELb0ELi2EEENS1_25SingleTileBwdLPTSchedulerILb0ELi128ELb1EEEEEEEEEvNT_6ParamsE:
[----:B------:R-:W-:Y:S01]  /*0000*/  LDC R1, c[0x0][0x28] ;  /* 0x00000a00ff017b82 */ /* 0x000fe20000000800 */
[----:B------:R-:W-:Y:S05]  /*0010*/  EXIT ;  /* 0x000000000000794d */ /* 0x000fea0003800000 */
.L_x_41:
        /* <DEDUP_REMOVED lines=14> */
.L_x_118:


//--------------------- .text._ZN7cutlass13device_kernelIN5flash19enable_sm80_to_sm89INS1_16FlashAttnBwdSm80INS1_25CollectiveMainloopBwdSm80ILi2ELi2EN4cute5tupleIJNS5_1CILi64EEENS7_ILi128EEENS7_ILi96EEEEEENS_6half_tEfNS_4arch4Sm80ELb1ELb0ELb0ELb0ELb0ELb0ELb0ELb0ELi2ELi2ELi4ELi2ELb0EEENS1_24CollectiveEpilogueBwdGQAISB_fSE_Li256ELb0ELb0EEENS1_25SingleTileBwdLPTSchedulerILb0ELi128ELb0EEEEEEEEEvNT_6ParamsE --------------------------
	.section	.text._ZN7cutlass13device_kernelIN5flash19enable_sm80_to_sm89INS1_16FlashAttnBwdSm80INS1_25CollectiveMainloopBwdSm80ILi2ELi2EN4cute5tupleIJNS5_1CILi64EEENS7_ILi128EEENS7_ILi96EEEEEENS_6half_tEfNS_4arch4Sm80ELb1ELb0ELb0ELb0ELb0ELb0ELb0ELb0ELi2ELi2ELi4ELi2ELb0EEENS1_24CollectiveEpilogueBwdGQAISB_fSE_Li256ELb0ELb0EEENS1_25SingleTileBwdLPTSchedulerILb0ELi128ELb0EEEEEEEEEvNT_6ParamsE,"ax",@progbits
	.align	128
.text._ZN7cutlass13device_kernelIN5flash19enable_sm80_to_sm89INS1_16FlashAttnBwdSm80INS1_25CollectiveMainloopBwdSm80ILi2ELi2EN4cute5tupleIJNS5_1CILi64EEENS7_ILi128EEENS7_ILi96EEEEEENS_6half_tEfNS_4arch4Sm80ELb1ELb0ELb0ELb0ELb0ELb0ELb0ELb0ELi2ELi2ELi4ELi2ELb0EEENS1_24CollectiveEpilogueBwdGQAISB_fSE_Li256ELb0ELb0EEENS1_25SingleTileBwdLPTSchedulerILb0ELi128ELb0EEEEEEEEEvNT_6ParamsE:
        .type           _ZN7cutlass13device_kernelIN5flash19enable_sm80_to_sm89INS1_16FlashAttnBwdSm80INS1_25CollectiveMainloopBwdSm80ILi2ELi2EN4cute5tupleIJNS5_1CILi64EEENS7_ILi128EEENS7_ILi96EEEEEENS_6half_tEfNS_4arch4Sm80ELb1ELb0ELb0ELb0ELb0ELb0ELb0ELb0ELi2ELi2ELi4ELi2ELb0EEENS1_24CollectiveEpilogueBwdGQAISB_fSE_Li256ELb0ELb0EEENS1_25SingleTileBwdLPTSchedulerILb0ELi128ELb0EEEEEEEEEvNT_6ParamsE,@function
        .size           _ZN7cutlass13device_kernelIN5flash19enable_sm80_to_sm89INS1_16FlashAttnBwdSm80INS1_25CollectiveMainloopBwdSm80ILi2ELi2EN4cute5tupleIJNS5_1CILi64EEENS7_ILi128EEENS7_ILi96EEEEEENS_6half_tEfNS_4arch4Sm80ELb1ELb0ELb0ELb0ELb0ELb0ELb0ELb0ELi2ELi2ELi4ELi2ELb0EEENS1_24CollectiveEpilogueBwdGQAISB_fSE_Li256ELb0ELb0EEENS1_25SingleTileBwdLPTSchedulerILb0ELi128ELb0EEEEEEEEEvNT_6ParamsE,(.L_x_119 - _ZN7cutlass13device_kernelIN5flash19enable_sm80_to_sm89INS1_16FlashAttnBwdSm80INS1_25CollectiveMainloopBwdSm80ILi2ELi2EN4cute5tupleIJNS5_1CILi64EEENS7_ILi128EEENS7_ILi96EEEEEENS_6half_tEfNS_4arch4Sm80ELb1ELb0ELb0ELb0ELb0ELb0ELb0ELb0ELi2ELi2ELi4ELi2ELb0EEENS1_24CollectiveEpilogueBwdGQAISB_fSE_Li256ELb0ELb0EEENS1_25SingleTileBwdLPTSchedulerILb0ELi128ELb0EEEEEEEEEvNT_6ParamsE)
        .other          _ZN7cutlass13device_kernelIN5flash19enable_sm80_to_sm89INS1_16FlashAttnBwdSm80INS1_25CollectiveMainloopBwdSm80ILi2ELi2EN4cute5tupleIJNS5_1CILi64EEENS7_ILi128EEENS7_ILi96EEEEEENS_6half_tEfNS_4arch4Sm80ELb1ELb0ELb0ELb0ELb0ELb0ELb0ELb0ELi2ELi2ELi4ELi2ELb0EEENS1_24CollectiveEpilogueBwdGQAISB_fSE_Li256ELb0ELb0EEENS1_25SingleTileBwdLPTSchedulerILb0ELi128ELb0EEEEEEEEEvNT_6ParamsE,@"STO_CUDA_ENTRY STV_DEFAULT"
_ZN7cutlass13device_kernelIN5flash19enable_sm80_to_sm89INS1_16FlashAttnBwdSm80INS1_25CollectiveMainloopBwdSm80ILi2ELi2EN4cute5tupleIJNS5_1CILi64EEENS7_ILi128EEENS7_ILi96EEEEEENS_6half_tEfNS_4arch4Sm80ELb1ELb0ELb0ELb0ELb0ELb0ELb0ELb0ELi2ELi2ELi4ELi2ELb0EEENS1_24CollectiveEpilogueBwdGQAISB_fSE_Li256ELb0ELb0EEENS1_25SingleTileBwdLPTSchedulerILb0ELi128ELb0EEEEEEEEEvNT_6ParamsE:
[----:B------:R-:W-:Y:S01]  /*0000*/  LDC R1, c[0x0][0x28] ;  /* 0x00000a00ff017b82 */ /* 0x000fe20000000800 */
[----:B------:R-:W-:Y:S05]  /*0010*/  EXIT ;  /* 0x000000000000794d */ /* 0x000fea0003800000 */
.L_x_42:
        /* <DEDUP_REMOVED lines=14> */
.L_x_119:


//--------------------- .text._ZN7cutlass13device_kernelIN5flash19enable_sm80_to_sm89INS1_16FlashAttnBwdSm80INS1_25CollectiveMainloopBwdSm80ILi2ELi2EN4cute5tupleIJNS5_1CILi64EEENS7_ILi128EEENS7_ILi96EEEEEENS_6half_tEfNS_4arch4Sm80ELb1ELb0ELb0ELb0ELb1ELb0ELb0ELb0ELi2ELi2ELi4ELi2ELb0EEENS1_24CollectiveEpilogueBwdGQAISB_fSE_Li256ELb0ELb1EEENS1_25SingleTileBwdLPTSchedulerILb0ELi128ELb1EEEEEEEEEvNT_6ParamsE --------------------------
	.section	.text._ZN7cutlass13device_kernelIN5flash19enable_sm80_to_sm89INS1_16FlashAttnBwdSm80INS1_25CollectiveMainloopBwdSm80ILi2ELi2EN4cute5tupleIJNS5_1CILi64EEENS7_ILi128EEENS7_ILi96EEEEEENS_6half_tEfNS_4arch4Sm80ELb1ELb0ELb0ELb0ELb1ELb0ELb0ELb0ELi2ELi2ELi4ELi2ELb0EEENS1_24CollectiveEpilogueBwdGQAISB_fSE_Li256ELb0ELb1EEENS1_25SingleTileBwdLPTSchedulerILb0ELi128ELb1EEEEEEEEEvNT_6ParamsE,"ax",@progbits
	.align	128
.text._ZN7cutlass13device_kernelIN5flash19enable_sm80_to_sm89INS1_16FlashAttnBwdSm80INS1_25CollectiveMainloopBwdSm80ILi2ELi2EN4cute5tupleIJNS5_1CILi64EEENS7_ILi128EEENS7_ILi96EEEEEENS_6half_tEfNS_4arch4Sm80ELb1ELb0ELb0ELb0ELb1ELb0ELb0ELb0ELi2ELi2ELi4ELi2ELb0EEENS1_24CollectiveEpilogueBwdGQAISB_fSE_Li256ELb0ELb1EEENS1_25SingleTileBwdLPTSchedulerILb0ELi128ELb1EEEEEEEEEvNT_6ParamsE:
        .type           _ZN7cutlass13device_kernelIN5flash19enable_sm80_to_sm89INS1_16FlashAttnBwdSm80INS1_25CollectiveMainloopBwdSm80ILi2ELi2EN4cute5tupleIJNS5_1CILi64EEENS7_ILi128EEENS7_ILi96EEEEEENS_6half_tEfNS_4arch4Sm80ELb1ELb0ELb0ELb0ELb1ELb0ELb0ELb0ELi2ELi2ELi4ELi2ELb0EEENS1_24CollectiveEpilogueBwdGQAISB_fSE_Li256ELb0ELb1EEENS1_25SingleTileBwdLPTSchedulerILb0ELi128ELb1EEEEEEEEEvNT_6ParamsE,@function
        .size           _ZN7cutlass13device_kernelIN5flash19enable_sm80_to_sm89INS1_16FlashAttnBwdSm80INS1_25CollectiveMainloopBwdSm80ILi2ELi2EN4cute5tupleIJNS5_1CILi64EEENS7_ILi128EEENS7_ILi96EEEEEENS_6half_tEfNS_4arch4Sm80ELb1ELb0ELb0ELb0ELb1ELb0ELb0ELb0ELi2ELi2ELi4ELi2ELb0EEENS1_24CollectiveEpilogueBwdGQAISB_fSE_Li256ELb0ELb1EEENS1_25SingleTileBwdLPTSchedulerILb0ELi128ELb1EEEEEEEEEvNT_6ParamsE,(.L_x_120 - _ZN7cutlass13device_kernelIN5flash19enable_sm80_to_sm89INS1_16FlashAttnBwdSm80INS1_25CollectiveMainloopBwdSm80ILi2ELi2EN4cute5tupleIJNS5_1CILi64EEENS7_ILi128EEENS7_ILi96EEEEEENS_6half_tEfNS_4arch4Sm80ELb1ELb0ELb0ELb0ELb1ELb0ELb0ELb0ELi2ELi2ELi4ELi2ELb0EEENS1_24CollectiveEpilogueBwdGQAISB_fSE_Li256ELb0ELb1EEENS1_25SingleTileBwdLPTSchedulerILb0ELi128ELb1EEEEEEEEEvNT_6ParamsE)
        .other          _ZN7cutlass13device_kernelIN5flash19enable_sm80_to_sm89INS1_16FlashAttnBwdSm80INS1_25CollectiveMainloopBwdSm80ILi2ELi2EN4cute5tupleIJNS5_1CILi64EEENS7_ILi128EEENS7_ILi96EEEEEENS_6half_tEfNS_4arch4Sm80ELb1ELb0ELb0ELb0ELb1ELb0ELb0ELb0ELi2ELi2ELi4ELi2ELb0EEENS1_24CollectiveEpilogueBwdGQAISB_fSE_Li256ELb0ELb1EEENS1_25SingleTileBwdLPTSchedulerILb0ELi128ELb1EEEEEEEEEvNT_6ParamsE,@"STO_CUDA_ENTRY STV_DEFAULT"
_ZN7cutlass13device_kernelIN5flash19enable_sm80_to_sm89INS1_16FlashAttnBwdSm80INS1_25CollectiveMainloopBwdSm80ILi2ELi2EN4cute5tupleIJNS5_1CILi64EEENS7_ILi128EEENS7_ILi96EEEEEENS_6half_tEfNS_4arch4Sm80ELb1ELb0ELb0ELb0ELb1ELb0ELb0ELb0ELi2ELi2ELi4ELi2ELb0EEENS1_24CollectiveEpilogueBwdGQAISB_fSE_Li256ELb0ELb1EEENS1_25SingleTileBwdLPTSchedulerILb0ELi128ELb1EEEEEEEEEvNT_6ParamsE:
[----:B------:R-:W-:Y:S01]  /*0000*/  LDC R1, c[0x0][0x28] ;  /* 0x00000a00ff017b82 */ /* 0x000fe20000000800 */
[----:B------:R-:W-:Y:S05]  /*0010*/  EXIT ;  /* 0x000000000000794d */ /* 0x000fea0003800000 */
.L_x_43:
        /* <DEDUP_REMOVED lines=14> */
.L_x_120:


//--------------------- .text._ZN7cutlass13device_kernelIN5flash22FlashAttnBwdPreprocessIN4cute5tupleIJNS3_1CILi64EEENS5_ILi96EEEEEENS_6half_tEfNS_4arch4Sm80ELb1ELb0EEEEEvNT_6ParamsE --------------------------
	.section	.text._ZN7cutlass13device_kernelIN5flash22FlashAttnBwdPreprocessIN4cute5tupleIJNS3_1CILi64EEENS5_ILi96EEEEEENS_6half_tEfNS_4arch4Sm80ELb1ELb0EEEEEvNT_6ParamsE,"ax",@progbits
	.align	128
.text._ZN7cutlass13device_kernelIN5flash22FlashAttnBwdPreprocessIN4cute5tupleIJNS3_1CILi64EEENS5_ILi96EEEEEENS_6half_tEfNS_4arch4Sm80ELb1ELb0EEEEEvNT_6ParamsE:
        .type           _ZN7cutlass13device_kernelIN5flash22FlashAttnBwdPreprocessIN4cute5tupleIJNS3_1CILi64EEENS5_ILi96EEEEEENS_6half_tEfNS_4arch4Sm80ELb1ELb0EEEEEvNT_6ParamsE,@function
        .size           _ZN7cutlass13device_kernelIN5flash22FlashAttnBwdPreprocessIN4cute5tupleIJNS3_1CILi64EEENS5_ILi96EEEEEENS_6half_tEfNS_4arch4Sm80ELb1ELb0EEEEEvNT_6ParamsE,(.L_x_121 - _ZN7cutlass13device_kernelIN5flash22FlashAttnBwdPreprocessIN4cute5tupleIJNS3_1CILi64EEENS5_ILi96EEEEEENS_6half_tEfNS_4arch4Sm80ELb1ELb0EEEEEvNT_6ParamsE)
        .other          _ZN7cutlass13device_kernelIN5flash22FlashAttnBwdPreprocessIN4cute5tupleIJNS3_1CILi64EEENS5_ILi96EEEEEENS_6half_tEfNS_4arch4Sm80ELb1ELb0EEEEEvNT_6ParamsE,@"STO_CUDA_ENTRY STV_DEFAULT"
_ZN7cutlass13device_kernelIN5flash22FlashAttnBwdPreprocessIN4cute5tupleIJNS3_1CILi64EEENS5_ILi96EEEEEENS_6half_tEfNS_4arch4Sm80ELb1ELb0EEEEEvNT_6ParamsE:
[----:B------:R-:W-:Y:S01]  /*0000*/  LDC R1, c[0x0][0x28] ;  /* 0x00000a00ff017b82 */ /* 0x000fe20000000800 */
[----:B------:R-:W0:Y:S07]  /*0010*/  S2R R0, SR_TID.X ;  /* 0x0000000000007919 */ /* 0x000e2e0000002100 */
[----:B------:R-:W1:Y:S01]  /*0020*/  S2UR UR8, SR_CTAID.Z ;  /* 0x00000000000879c3 */ /* 0x000e620000002700 */
[----:B------:R-:W-:Y:S01]  /*0030*/  ULDC UR4, c[0x0][0x218] ;  /* 0x0000860000047ab9 */ /* 0x000fe20000000800 */
[----:B------:R-:W-:Y:S01]  /*0040*/  ULDC.64 UR6, c[0x0][0x208] ;  /* 0x0000820000067ab9 */ /* 0x000fe20000000a00 */
[----:B------:R-:W2:Y:S01]  /*0050*/  S2R R2, SR_CTAID.X ;  /* 0x0000000000027919 */ /* 0x000ea20000002500 */
[----:B------:R-:W-:Y:S01]  /*0060*/  BSSY B0, `(.L_x_44) ;  /* 0x000002e000007945 */ /* 0x000fe20003800000 */
[----:B------:R-:W-:Y:S01]  /*0070*/  HFMA2.MMA R30, -RZ, RZ, 0, 0 ;  /* 0x00000000ff1e7435 */ /* 0x000fe200000001ff */
[----:B------:R-:W-:-:S02]  /*0080*/  MOV R3, 0x7f800000 ;  /* 0x7f80000000037802 */ /* 0x000fc40000000f00 */
[----:B------:R-:W-:Y:S02]  /*0090*/  CS2R R20, SRZ ;  /* 0x0000000000147805 */ /* 0x000fe4000001ff00 */
[----:B------:R-:W-:Y:S02]  /*00a0*/  CS2R R16, SRZ ;  /* 0x0000000000107805 */ /* 0x000fe4000001ff00 */
[----:B------:R-:W-:Y:S02]  /*00b0*/  CS2R R18, SRZ ;  /* 0x0000000000127805 */ /* 0x000fe4000001ff00 */
[----:B------:R-:W-:Y:S02]  /*00c0*/  CS2R R12, SRZ ;  /* 0x00000000000c7805 */ /* 0x000fe4000001ff00 */
[----:B------:R-:W-:Y:S02]  /*00d0*/  CS2R R14, SRZ ;  /* 0x00000000000e7805 */ /* 0x000fe4000001ff00 */
[----:B------:R-:W-:-:S02]  /*00e0*/  CS2R R22, SRZ ;  /* 0x0000000000167805 */ /* 0x000fc4000001ff00 */
[----:B------:R-:W-:Y:S02]  /*00f0*/  CS2R R8, SRZ ;  /* 0x0000000000087805 */ /* 0x000fe4000001ff00 */
[----:B------:R-:W-:Y:S02]  /*0100*/  CS2R R10, SRZ ;  /* 0x00000000000a7805 */ /* 0x000fe4000001ff00 */
[----:B------:R-:W-:Y:S02]  /*0110*/  CS2R R28, SRZ ;  /* 0x00000000001c7805 */ /* 0x000fe4000001ff00 */
[----:B------:R-:W-:Y:S02]  /*0120*/  CS2R R24, SRZ ;  /* 0x0000000000187805 */ /* 0x000fe4000001ff00 */
[----:B------:R-:W-:Y:S01]  /*0130*/  CS2R R26, SRZ ;  /* 0x00000000001a7805 */ /* 0x000fe2000001ff00 */
[----:B-1----:R-:W-:Y:S01]  /*0140*/  USHF.R.S32.HI UR9, URZ, 0x1f, UR8 ;  /* 0x0000001f3f097899 */ /* 0x002fe20008011408 */
[----:B0-----:R-:W-:-:S02]  /*0150*/  SHF.R.S32.HI R7, RZ, 0x1f, R0 ;  /* 0x0000001fff077819 */ /* 0x001fc40000011400 */
[----:B------:R-:W-:Y:S02]  /*0160*/  ISETP.GT.AND P0, PT, R0, 0x3f, PT ;  /* 0x0000003f0000780c */ /* 0x000fe40003f04270 */
[----:B--2---:R-:W-:Y:S02]  /*0170*/  SHF.L.U32 R5, R2, 0x6, RZ ;  /* 0x0000000602057819 */ /* 0x004fe400000006ff */
[----:B------:R-:W-:Y:S02]  /*0180*/  LEA.HI R4, R7, R0, RZ, 0x2 ;  /* 0x0000000007047211 */ /* 0x000fe400078f10ff */
[----:B------:R-:W-:Y:S02]  /*0190*/  IADD3 R7, -R5, UR4, RZ ;  /* 0x0000000405077c10 */ /* 0x000fe4000fffe1ff */
[----:B------:R-:W-:Y:S02]  /*01a0*/  SHF.R.S32.HI R32, RZ, 0x2, R4 ;  /* 0x00000002ff207819 */ /* 0x000fe40000011404 */
[----:B------:R-:W-:-:S02]  /*01b0*/  ISETP.GE.OR P2, PT, R0, R7, P0 ;  /* 0x000000070000720c */ /* 0x000fc40000746670 */
[----:B------:R-:W-:Y:S02]  /*01c0*/  LOP3.LUT R31, R4, 0xfffffffc, RZ, 0xc0, !PT ;  /* 0xfffffffc041f7812 */ /* 0x000fe400078ec0ff */
[----:B------:R-:W-:Y:S02]  /*01d0*/  ISETP.GE.AND P1, PT, R32, R7, PT ;  /* 0x000000072000720c */ /* 0x000fe40003f26270 */
[----:B------:R-:W-:Y:S02]  /*01e0*/  SHF.R.S32.HI R33, RZ, 0x1f, R32 ;  /* 0x0000001fff217819 */ /* 0x000fe40000011420 */
[----:B------:R-:W-:-:S05]  /*01f0*/  IADD3 R4, -R31, R0, RZ ;  /* 0x000000001f047210 */ /* 0x000fca0007ffe1ff */
[----:B------:R-:W-:Y:S05]  /*0200*/  @P2 BRA `(.L_x_45) ;  /* 0x00000000004c2947 */ /* 0x000fea0003800000 */
[----:B------:R-:W0:Y:S01]  /*0210*/  S2UR UR5, SR_CTAID.Y ;  /* 0x00000000000579c3 */ /* 0x000e220000002600 */
[----:B------:R-:W-:Y:S02]  /*0220*/  SHF.R.S32.HI R6, RZ, 0x1f, R0 ;  /* 0x0000001fff067819 */ /* 0x000fe40000011400 */
[----:B------:R-:W-:-:S04]  /*0230*/  IADD3 R38, P2, R5, R0, RZ ;  /* 0x0000000005267210 */ /* 0x000fc80007f5e0ff */
[----:B------:R-:W-:Y:S01]  /*0240*/  LEA.HI.X.SX32 R39, R5, R6, 0x1, P2 ;  /* 0x0000000605277211 */ /* 0x000fe200010f0eff */
[----:B------:R-:W1:Y:S08]  /*0250*/  LDC.64 R36, c[0x0][0x290] ;  /* 0x0000a400ff247b82 */ /* 0x000e700000000a00 */
[----:B------:R-:W2:Y:S01]  /*0260*/  LDC.64 R34, c[0x0][0x298] ;  /* 0x0000a600ff227b82 */ /* 0x000ea20000000a00 */
[----:B0-----:R-:W-:-:S06]  /*0270*/  USHF.R.S32.HI UR10, URZ, 0x1f, UR5 ;  /* 0x0000001f3f0a7899 */ /* 0x001fcc0008011405 */
[C---:B-1----:R-:W-:Y:S01]  /*0280*/  IMAD R6, R36.reuse, UR10, RZ ;  /* 0x0000000a24067c24 */ /* 0x042fe2000f8e02ff */
[----:B------:R-:W-:Y:S01]  /*0290*/  ULDC.64 UR10, c[0x0][0x288] ;  /* 0x0000a200000a7ab9 */ /* 0x000fe20000000a00 */
[----:B------:R-:W-:-:S04]  /*02a0*/  IMAD.WIDE.U32 R38, R36, UR5, R38 ;  /* 0x0000000524267c25 */ /* 0x000fc8000f8e0026 */
[----:B------:R-:W-:Y:S02]  /*02b0*/  IMAD R37, R37, UR5, R6 ;  /* 0x0000000525257c24 */ /* 0x000fe4000f8e0206 */
[----:B--2---:R-:W-:-:S03]  /*02c0*/  IMAD R6, R34, UR9, RZ ;  /* 0x0000000922067c24 */ /* 0x004fc6000f8e02ff */
[----:B------:R-:W-:Y:S01]  /*02d0*/  IADD3 R39, R39, R37, RZ ;  /* 0x0000002527277210 */ /* 0x000fe20007ffe0ff */
[----:B------:R-:W-:Y:S02]  /*02e0*/  IMAD R3, R35, UR8, R6 ;  /* 0x0000000823037c24 */ /* 0x000fe4000f8e0206 */
[----:B------:R-:W-:-:S05]  /*02f0*/  IMAD.WIDE.U32 R34, R34, UR8, R38 ;  /* 0x0000000822227c25 */ /* 0x000fca000f8e0026 */
[----:B------:R-:W-:Y:S02]  /*0300*/  IADD3 R3, R35, R3, RZ ;  /* 0x0000000323037210 */ /* 0x000fe40007ffe0ff */
[----:B------:R-:W-:-:S04]  /*0310*/  LEA R36, P2, R34, UR10, 0x2 ;  /* 0x0000000a22247c11 */ /* 0x000fc8000f8410ff */
[----:B------:R-:W-:-:S05]  /*0320*/  LEA.HI.X R37, R34, UR11, R3, 0x2, P2 ;  /* 0x0000000b22257c11 */ /* 0x000fca00090f1403 */
[----:B------:R0:W5:Y:S04]  /*0330*/  LDG.E R3, desc[UR6][R36.64] ;  /* 0x0000000624037981 */ /* 0x000168000c1e1900 */
.L_x_45:
[----:B------:R-:W-:Y:S05]  /*0340*/  BSYNC B0 ;  /* 0x0000000000007941 */ /* 0x000fea0003800000 */
.L_x_44:
[----:B------:R-:W-:Y:S04]  /*0350*/  BSSY B0, `(.L_x_46) ;  /* 0x0000022000007945 */ /* 0x000fe80003800000 */
[----:B------:R-:W-:Y:S05]  /*0360*/  @P1 BRA `(.L_x_47) ;  /* 0x0000000000801947 */ /* 0x000fea0003800000 */
[----:B------:R-:W1:Y:S01]  /*0370*/  S2UR UR5, SR_CTAID.Y ;  /* 0x00000000000579c3 */ /* 0x000e620000002600 */
[----:B------:R-:W-:-:S04]  /*0380*/  SHF.L.U32 R34, R4, 0x3, RZ ;  /* 0x0000000304227819 */ /* 0x000fc800000006ff */
[----:B------:R-:W-:-:S03]  /*0390*/  SHF.R.S32.HI R35, RZ, 0x1f, R34 ;  /* 0x0000001fff237819 */ /* 0x000fc60000011422 */
[----:B------:R-:W2:Y:S08]  /*03a0*/  LDC.64 R38, c[0x0][0x230] ;  /* 0x00008c00ff267b82 */ /* 0x000eb00000000a00 */
[----:B0-----:R-:W0:Y:S01]  /*03b0*/  LDC.64 R36, c[0x0][0x238] ;  /* 0x00008e00ff247b82 */ /* 0x001e220000000a00 */
[----:B-1----:R-:W-:-:S06]  /*03c0*/  USHF.R.S32.HI UR10, URZ, 0x1f, UR5 ;  /* 0x0000001f3f0a7899 */ /* 0x002fcc0008011405 */
[C---:B--2---:R-:W-:Y:S01]  /*03d0*/  IMAD R6, R38.reuse, UR10, RZ ;  /* 0x0000000a26067c24 */ /* 0x044fe2000f8e02ff */
[----:B------:R-:W-:Y:S01]  /*03e0*/  ULDC.64 UR10, c[0x0][0x228] ;  /* 0x00008a00000a7ab9 */ /* 0x000fe20000000a00 */
[----:B------:R-:W-:Y:S01]  /*03f0*/  IMAD.WIDE.U32 R40, R38, UR5, R34 ;  /* 0x0000000526287c25 */ /* 0x000fe2000f8e0022 */
[----:B------:R-:W-:-:S03]  /*0400*/  IADD3 R35, R34, 0x40, RZ ;  /* 0x0000004022237810 */ /* 0x000fc60007ffe0ff */
[----:B------:R-:W-:Y:S01]  /*0410*/  IMAD R39, R39, UR5, R6 ;  /* 0x0000000527277c24 */ /* 0x000fe2000f8e0206 */
[----:B------:R-:W-:Y:S01]  /*0420*/  ULDC UR5, c[0x0][0x21c] ;  /* 0x0000870000057ab9 */ /* 0x000fe20000000800 */
[----:B0-----:R-:W-:Y:S01]  /*0430*/  IMAD R6, R36, UR9, RZ ;  /* 0x0000000924067c24 */ /* 0x001fe2000f8e02ff */
[C---:B------:R-:W-:Y:S02]  /*0440*/  ISETP.GE.AND P2, PT, R34.reuse, UR5, PT ;  /* 0x0000000522007c0c */ /* 0x040fe4000bf46270 */
[----:B------:R-:W-:Y:S01]  /*0450*/  IADD3 R41, R41, R39, RZ ;  /* 0x0000002729297210 */ /* 0x000fe20007ffe0ff */
[----:B------:R-:W-:Y:S01]  /*0460*/  IMAD R31, R37, UR8, R6 ;  /* 0x00000008251f7c24 */ /* 0x000fe2000f8e0206 */
[----:B------:R-:W-:Y:S02]  /*0470*/  IADD3 R6, R34, 0x20, RZ ;  /* 0x0000002022067810 */ /* 0x000fe40007ffe0ff */
[----:B------:R-:W-:Y:S01]  /*0480*/  ISETP.GE.AND P4, PT, R35, UR5, PT ;  /* 0x0000000523007c0c */ /* 0x000fe2000bf86270 */
[----:B------:R-:W-:Y:S01]  /*0490*/  IMAD.WIDE.U32 R40, R36, UR8, R40 ;  /* 0x0000000824287c25 */ /* 0x000fe2000f8e0028 */
[----:B------:R-:W-:-:S03]  /*04a0*/  ISETP.GE.AND P3, PT, R6, UR5, PT ;  /* 0x0000000506007c0c */ /* 0x000fc6000bf66270 */
[----:B------:R-:W-:Y:S01]  /*04b0*/  IMAD.WIDE R36, R2, 0x40, R32 ;  /* 0x0000004002247825 */ /* 0x000fe200078e0220 */
[----:B------:R-:W-:-:S03]  /*04c0*/  IADD3 R41, R41, R31, RZ ;  /* 0x0000001f29297210 */ /* 0x000fc60007ffe0ff */
[----:B------:R-:W-:-:S04]  /*04d0*/  IMAD R31, R37, UR10, RZ ;  /* 0x0000000a251f7c24 */ /* 0x000fc8000f8e02ff */
[C---:B------:R-:W-:Y:S02]  /*04e0*/  IMAD R31, R36.reuse, UR11, R31 ;  /* 0x0000000b241f7c24 */ /* 0x040fe4000f8e021f */
[----:B------:R-:W-:Y:S01]  /*04f0*/  IMAD.WIDE.U32 R36, R36, UR10, R40 ;  /* 0x0000000a24247c25 */ /* 0x000fe2000f8e0028 */
[----:B------:R-:W-:-:S04]  /*0500*/  ULDC.64 UR10, c[0x0][0x210] ;  /* 0x00008400000a7ab9 */ /* 0x000fc80000000a00 */
[----:B------:R-:W-:Y:S02]  /*0510*/  IADD3 R31, R37, R31, RZ ;  /* 0x0000001f251f7210 */ /* 0x000fe40007ffe0ff */
[----:B------:R-:W-:-:S04]  /*0520*/  LEA R34, P5, R36, UR10, 0x1 ;  /* 0x0000000a24227c11 */ /* 0x000fc8000f8a08ff */
[----:B------:R-:W-:-:S05]  /*0530*/  LEA.HI.X R35, R36, UR11, R31, 0x1, P5 ;  /* 0x0000000b24237c11 */ /* 0x000fca000a8f0c1f */
[----:B------:R1:W5:Y:S04]  /*0540*/  @!P2 LDG.E.128 R16, desc[UR6][R34.64] ;  /* 0x000000062210a981 */ /* 0x000368000c1e1d00 */
[----:B------:R1:W5:Y:S04]  /*0550*/  @!P3 LDG.E.128 R12, desc[UR6][R34.64+0x40] ;  /* 0x00004006220cb981 */ /* 0x000368000c1e1d00 */
[----:B------:R1:W5:Y:S02]  /*0560*/  @!P4 LDG.E.128 R24, desc[UR6][R34.64+0x80] ;  /* 0x000080062218c981 */ /* 0x000364000c1e1d00 */
.L_x_47:
[----:B------:R-:W-:Y:S05]  /*0570*/  BSYNC B0 ;  /* 0x0000000000007941 */ /* 0x000fea0003800000 */
.L_x_46:
[----:B------:R-:W-:Y:S01]  /*0580*/  BSSY B0, `(.L_x_48) ;  /* 0x0000024000007945 */ /* 0x000fe20003800000 */
[----:B------:R-:W-:Y:S01]  /*0590*/  HFMA2.MMA R31, -RZ, RZ, 0, 0 ;  /* 0x00000000ff1f7435 */ /* 0x000fe200000001ff */
[----:B-----5:R-:W-:Y:S02]  /*05a0*/  MOV R6, R16 ;  /* 0x0000001000067202 */ /* 0x020fe40000000f00 */
[----:B------:R-:W-:Y:S08]  /*05b0*/  @P1 BRA `(.L_x_49) ;  /* 0x0000000000801947 */ /* 0x000ff00003800000 */
[----:B------:R-:W2:Y:S01]  /*05c0*/  S2UR UR5, SR_CTAID.Y ;  /* 0x00000000000579c3 */ /* 0x000ea20000002600 */
[----:B------:R-:W-:-:S04]  /*05d0*/  SHF.L.U32 R38, R4, 0x3, RZ ;  /* 0x0000000304267819 */ /* 0x000fc800000006ff */
[----:B------:R-:W-:-:S03]  /*05e0*/  SHF.R.S32.HI R39, RZ, 0x1f, R38 ;  /* 0x0000001fff277819 */ /* 0x000fc60000011426 */
[----:B-1----:R-:W1:Y:S08]  /*05f0*/  LDC.64 R34, c[0x0][0x250] ;  /* 0x00009400ff227b82 */ /* 0x002e700000000a00 */
[----:B0-----:R-:W0:Y:S01]  /*0600*/  LDC.64 R36, c[0x0][0x258] ;  /* 0x00009600ff247b82 */ /* 0x001e220000000a00 */
[----:B--2---:R-:W-:-:S06]  /*0610*/  USHF.R.S32.HI UR10, URZ, 0x1f, UR5 ;  /* 0x0000001f3f0a7899 */ /* 0x004fcc0008011405 */
[C---:B-1----:R-:W-:Y:S01]  /*0620*/  IMAD R42, R34.reuse, UR10, RZ ;  /* 0x0000000a222a7c24 */ /* 0x042fe2000f8e02ff */
[----:B------:R-:W-:Y:S01]  /*0630*/  ULDC.64 UR10, c[0x0][0x248] ;  /* 0x00009200000a7ab9 */ /* 0x000fe20000000a00 */
[----:B------:R-:W-:-:S04]  /*0640*/  IMAD.WIDE.U32 R40, R34, UR5, R38 ;  /* 0x0000000522287c25 */ /* 0x000fc8000f8e0026 */
[----:B------:R-:W-:Y:S01]  /*0650*/  IMAD R35, R35, UR5, R42 ;  /* 0x0000000523237c24 */ /* 0x000fe2000f8e022a */
[----:B------:R-:W-:Y:S01]  /*0660*/  ULDC UR5, c[0x0][0x21c] ;  /* 0x0000870000057ab9 */ /* 0x000fe20000000800 */
[----:B0-----:R-:W-:Y:S01]  /*0670*/  IMAD R34, R36, UR9, RZ ;  /* 0x0000000924227c24 */ /* 0x001fe2000f8e02ff */
[----:B------:R-:W-:Y:S02]  /*0680*/  ISETP.GE.AND P2, PT, R38, UR5, PT ;  /* 0x0000000526007c0c */ /* 0x000fe4000bf46270 */
[----:B------:R-:W-:Y:S01]  /*0690*/  IADD3 R41, R41, R35, RZ ;  /* 0x0000002329297210 */ /* 0x000fe20007ffe0ff */
[----:B------:R-:W-:Y:S02]  /*06a0*/  IMAD R39, R37, UR8, R34 ;  /* 0x0000000825277c24 */ /* 0x000fe4000f8e0222 */
[----:B------:R-:W-:-:S04]  /*06b0*/  IMAD.WIDE R34, R2, 0x40, R32 ;  /* 0x0000004002227825 */ /* 0x000fc800078e0220 */
[----:B------:R-:W-:Y:S01]  /*06c0*/  IMAD.WIDE.U32 R36, R36, UR8, R40 ;  /* 0x0000000824247c25 */ /* 0x000fe2000f8e0028 */
[C---:B------:R-:W-:Y:S02]  /*06d0*/  IADD3 R40, R38.reuse, 0x20, RZ ;  /* 0x0000002026287810 */ /* 0x040fe40007ffe0ff */
[----:B------:R-:W-:Y:S01]  /*06e0*/  IADD3 R41, R38, 0x40, RZ ;  /* 0x0000004026297810 */ /* 0x000fe20007ffe0ff */
[----:B------:R-:W-:Y:S01]  /*06f0*/  IMAD R35, R35, UR10, RZ ;  /* 0x0000000a23237c24 */ /* 0x000fe2000f8e02ff */
[----:B------:R-:W-:Y:S02]  /*0700*/  IADD3 R37, R37, R39, RZ ;  /* 0x0000002725257210 */ /* 0x000fe40007ffe0ff */
[----:B------:R-:W-:Y:S01]  /*0710*/  ISETP.GE.AND P3, PT, R40, UR5, PT ;  /* 0x0000000528007c0c */ /* 0x000fe2000bf66270 */
[C---:B------:R-:W-:Y:S01]  /*0720*/  IMAD R39, R34.reuse, UR11, R35 ;  /* 0x0000000b22277c24 */ /* 0x040fe2000f8e0223 */
[----:B------:R-:W-:Y:S01]  /*0730*/  ISETP.GE.AND P4, PT, R41, UR5, PT ;  /* 0x0000000529007c0c */ /* 0x000fe2000bf86270 */
        /* <DEDUP_REMOVED lines=8> */
.L_x_49:
[----:B------:R-:W-:Y:S05]  /*07c0*/  BSYNC B0 ;  /* 0x0000000000007941 */ /* 0x000fea0003800000 */
.L_x_48:
[----:B------:R-:W-:Y:S01]  /*07d0*/  HADD2.F32 R16, -RZ, R6.H1_H1 ;  /* 0x30000006ff107230 */ /* 0x000fe20000004100 */
[----:B0-2---:R-:W-:Y:S01]  /*07e0*/  MOV R36, R17 ;  /* 0x0000001100247202 */ /* 0x005fe20000000f00 */
[----:B-1---5:R-:W-:Y:S01]  /*07f0*/  HADD2.F32 R35, -RZ, R20.H1_H1 ;  /* 0x30000014ff237230 */ /* 0x022fe20000004100 */
[----:B------:R-:W-:Y:S01]  /*0800*/  MOV R34, R21 ;  /* 0x0000001500227202 */ /* 0x000fe20000000f00 */
[----:B------:R-:W-:Y:S01]  /*0810*/  HADD2.F32 R6, -RZ, R6.H0_H0 ;  /* 0x20000006ff067230 */ /* 0x000fe20000004100 */
[----:B------:R-:W-:Y:S01]  /*0820*/  ISETP.NE.AND P1, PT, R4, RZ, PT ;  /* 0x000000ff0400720c */ /* 0x000fe20003f25270 */
[----:B------:R-:W-:Y:S02]  /*0830*/  HADD2.F32 R17, -RZ, R20.H0_H0 ;  /* 0x20000014ff117230 */ /* 0x000fe40000004100 */
[----:B------:R-:W-:Y:S01]  /*0840*/  FMUL.FTZ R35, R16, R35 ;  /* 0x0000002310237220 */ /* 0x000fe20000410000 */
[----:B------:R-:W-:Y:S01]  /*0850*/  HADD2.F32 R16, -RZ, R36.H0_H0 ;  /* 0x20000024ff107230 */ /* 0x000fe20000004100 */
[----:B------:R-:W-:Y:S01]  /*0860*/  MOV R20, R19 ;  /* 0x0000001300147202 */ /* 0x000fe20000000f00 */
[----:B------:R-:W-:-:S02]  /*0870*/  HADD2.F32 R21, -RZ, R34.H0_H0 ;  /* 0x20000022ff157230 */ /* 0x000fc40000004100 */
[----:B------:R-:W-:Y:S01]  /*0880*/  FFMA.FTZ R35, R6, R17, R35 ;  /* 0x0000001106237223 */ /* 0x000fe20000010023 */
[----:B------:R-:W-:Y:S01]  /*0890*/  HADD2.F32 R6, -RZ, R36.H1_H1 ;  /* 0x30000024ff067230 */ /* 0x000fe20000004100 */
[----:B------:R-:W-:Y:S01]  /*08a0*/  BSSY B0, `(.L_x_50) ;  /* 0x000005e000007945 */ /* 0x000fe20003800000 */
[----:B------:R-:W-:Y:S02]  /*08b0*/  HADD2.F32 R17, -RZ, R34.H1_H1 ;  /* 0x30000022ff117230 */ /* 0x000fe40000004100 */
[----:B------:R-:W-:Y:S01]  /*08c0*/  FFMA.FTZ R21, R16, R21, R35 ;  /* 0x0000001510157223 */ /* 0x000fe20000010023 */
[----:B------:R-:W-:Y:S02]  /*08d0*/  HADD2.F32 R16, -RZ, R18.H0_H0 ;  /* 0x20000012ff107230 */ /* 0x000fe40000004100 */
[----:B------:R-:W-:Y:S02]  /*08e0*/  HADD2.F32 R19, -RZ, R22.H0_H0 ;  /* 0x20000016ff137230 */ /* 0x000fe40000004100 */
[----:B------:R-:W-:Y:S01]  /*08f0*/  FFMA.FTZ R21, R6, R17, R21 ;  /* 0x0000001106157223 */ /* 0x000fe20000010015 */
[----:B------:R-:W-:Y:S01]  /*0900*/  HADD2.F32 R6, -RZ, R18.H1_H1 ;  /* 0x30000012ff067230 */ /* 0x000fe20000004100 */
[----:B------:R-:W-:Y:S01]  /*0910*/  MOV R18, R12 ;  /* 0x0000000c00127202 */ /* 0x000fe20000000f00 */
[----:B------:R-:W-:-:S02]  /*0920*/  HADD2.F32 R17, -RZ, R22.H1_H1 ;  /* 0x30000016ff117230 */ /* 0x000fc40000004100 */
[----:B------:R-:W-:Y:S01]  /*0930*/  FFMA.FTZ R21, R16, R19, R21 ;  /* 0x0000001310157223 */ /* 0x000fe20000010015 */
[--C-:B------:R-:W-:Y:S01]  /*0940*/  HADD2.F32 R16, -RZ, R20.reuse.H0_H0 ;  /* 0x20000014ff107230 */ /* 0x100fe20000004100 */
[----:B------:R-:W-:Y:S01]  /*0950*/  MOV R12, R8 ;  /* 0x00000008000c7202 */ /* 0x000fe20000000f00 */
[--C-:B------:R-:W-:Y:S02]  /*0960*/  HADD2.F32 R19, -RZ, R23.reuse.H0_H0 ;  /* 0x20000017ff137230 */ /* 0x100fe40000004100 */
[----:B------:R-:W-:Y:S01]  /*0970*/  FFMA.FTZ R21, R6, R17, R21 ;  /* 0x0000001106157223 */ /* 0x000fe20000010015 */
[----:B------:R-:W-:Y:S01]  /*0980*/  HADD2.F32 R6, -RZ, R20.H1_H1 ;  /* 0x30000014ff067230 */ /* 0x000fe20000004100 */
[----:B------:R-:W-:Y:S01]  /*0990*/  MOV R20, R13 ;  /* 0x0000000d00147202 */ /* 0x000fe20000000f00 */
[----:B------:R-:W-:Y:S02]  /*09a0*/  HADD2.F32 R17, -RZ, R23.H1_H1 ;  /* 0x30000017ff117230 */ /* 0x000fe40000004100 */
[----:B------:R-:W-:Y:S01]  /*09b0*/  FFMA.FTZ R19, R16, R19, R21 ;  /* 0x0000001310137223 */ /* 0x000fe20000010015 */
[----:B------:R-:W-:Y:S01]  /*09c0*/  HADD2.F32 R8, -RZ, R18.H0_H0 ;  /* 0x20000012ff087230 */ /* 0x000fe20000004100 */
[----:B------:R-:W-:Y:S01]  /*09d0*/  MOV R16, R9 ;  /* 0x0000000900107202 */ /* 0x000fe20000000f00 */
[----:B------:R-:W-:-:S02]  /*09e0*/  HADD2.F32 R13, -RZ, R12.H0_H0 ;  /* 0x2000000cff0d7230 */ /* 0x000fc40000004100 */
[----:B------:R-:W-:Y:S01]  /*09f0*/  FFMA.FTZ R17, R6, R17, R19 ;  /* 0x0000001106117223 */ /* 0x000fe20000010013 */
[----:B------:R-:W-:Y:S02]  /*0a00*/  HADD2.F32 R6, -RZ, R18.H1_H1 ;  /* 0x30000012ff067230 */ /* 0x000fe40000004100 */
[----:B------:R-:W-:Y:S02]  /*0a10*/  HADD2.F32 R9, -RZ, R12.H1_H1 ;  /* 0x3000000cff097230 */ /* 0x000fe40000004100 */
[----:B------:R-:W-:Y:S01]  /*0a20*/  FFMA.FTZ R17, R8, R13, R17 ;  /* 0x0000000d08117223 */ /* 0x000fe20000010011 */
[----:B------:R-:W-:Y:S01]  /*0a30*/  HADD2.F32 R8, -RZ, R20.H0_H0 ;  /* 0x20000014ff087230 */ /* 0x000fe20000004100 */
[----:B------:R-:W-:Y:S01]  /*0a40*/  MOV R12, R11 ;  /* 0x0000000b000c7202 */ /* 0x000fe20000000f00 */
[----:B------:R-:W-:Y:S02]  /*0a50*/  HADD2.F32 R13, -RZ, R16.H0_H0 ;  /* 0x20000010ff0d7230 */ /* 0x000fe40000004100 */
[----:B------:R-:W-:Y:S01]  /*0a60*/  FFMA.FTZ R17, R6, R9, R17 ;  /* 0x0000000906117223 */ /* 0x000fe20000010011 */
[----:B------:R-:W-:-:S02]  /*0a70*/  HADD2.F32 R6, -RZ, R20.H1_H1 ;  /* 0x30000014ff067230 */ /* 0x000fc40000004100 */
[----:B------:R-:W-:Y:S02]  /*0a80*/  HADD2.F32 R9, -RZ, R16.H1_H1 ;  /* 0x30000010ff097230 */ /* 0x000fe40000004100 */
[----:B------:R-:W-:Y:S01]  /*0a90*/  FFMA.FTZ R17, R8, R13, R17 ;  /* 0x0000000d08117223 */ /* 0x000fe20000010011 */
[----:B------:R-:W-:Y:S02]  /*0aa0*/  HADD2.F32 R8, -RZ, R14.H0_H0 ;  /* 0x2000000eff087230 */ /* 0x000fe40000004100 */
[----:B------:R-:W-:Y:S02]  /*0ab0*/  HADD2.F32 R13, -RZ, R10.H0_H0 ;  /* 0x2000000aff0d7230 */ /* 0x000fe40000004100 */
[----:B------:R-:W-:Y:S01]  /*0ac0*/  FFMA.FTZ R17, R6, R9, R17 ;  /* 0x0000000906117223 */ /* 0x000fe20000010011 */
[----:B------:R-:W-:Y:S02]  /*0ad0*/  HADD2.F32 R6, -RZ, R14.H1_H1 ;  /* 0x3000000eff067230 */ /* 0x000fe40000004100 */
[----:B------:R-:W-:-:S02]  /*0ae0*/  HADD2.F32 R9, -RZ, R10.H1_H1 ;  /* 0x3000000aff097230 */ /* 0x000fc40000004100 */
[----:B------:R-:W-:Y:S01]  /*0af0*/  FFMA.FTZ R13, R8, R13, R17 ;  /* 0x0000000d080d7223 */ /* 0x000fe20000010011 */
[--C-:B------:R-:W-:Y:S02]  /*0b00*/  HADD2.F32 R8, -RZ, R15.reuse.H0_H0 ;  /* 0x2000000fff087230 */ /* 0x100fe40000004100 */
[--C-:B------:R-:W-:Y:S02]  /*0b10*/  HADD2.F32 R11, -RZ, R12.reuse.H0_H0 ;  /* 0x2000000cff0b7230 */ /* 0x100fe40000004100 */
[----:B------:R-:W-:Y:S01]  /*0b20*/  FFMA.FTZ R13, R6, R9, R13 ;  /* 0x00000009060d7223 */ /* 0x000fe2000001000d */
[----:B------:R-:W-:Y:S02]  /*0b30*/  HADD2.F32 R6, -RZ, R15.H1_H1 ;  /* 0x3000000fff067230 */ /* 0x000fe40000004100 */
[----:B------:R-:W-:Y:S02]  /*0b40*/  HADD2.F32 R9, -RZ, R12.H1_H1 ;  /* 0x3000000cff097230 */ /* 0x000fe40000004100 */
[----:B------:R-:W-:Y:S01]  /*0b50*/  FFMA.FTZ R13, R8, R11, R13 ;  /* 0x0000000b080d7223 */ /* 0x000fe2000001000d */
[----:B------:R-:W-:-:S02]  /*0b60*/  HADD2.F32 R8, -RZ, R24.H0_H0 ;  /* 0x20000018ff087230 */ /* 0x000fc40000004100 */
[----:B------:R-:W-:Y:S02]  /*0b70*/  HADD2.F32 R11, -RZ, R28.H0_H0 ;  /* 0x2000001cff0b7230 */ /* 0x000fe40000004100 */
[----:B------:R-:W-:Y:S01]  /*0b80*/  FFMA.FTZ R13, R6, R9, R13 ;  /* 0x00000009060d7223 */ /* 0x000fe2000001000d */
[----:B------:R-:W-:Y:S02]  /*0b90*/  HADD2.F32 R24, -RZ, R24.H1_H1 ;  /* 0x30000018ff187230 */ /* 0x000fe40000004100 */
[----:B------:R-:W-:Y:S02]  /*0ba0*/  HADD2.F32 R9, -RZ, R28.H1_H1 ;  /* 0x3000001cff097230 */ /* 0x000fe40000004100 */
[----:B------:R-:W-:Y:S01]  /*0bb0*/  FFMA.FTZ R13, R8, R11, R13 ;  /* 0x0000000b080d7223 */ /* 0x000fe2000001000d */
[----:B------:R-:W-:Y:S02]  /*0bc0*/  HADD2.F32 R6, -RZ, R25.H0_H0 ;  /* 0x20000019ff067230 */ /* 0x000fe40000004100 */
[----:B------:R-:W-:-:S02]  /*0bd0*/  HADD2.F32 R11, -RZ, R29.H0_H0 ;  /* 0x2000001dff0b7230 */ /* 0x000fc40000004100 */
[----:B------:R-:W-:Y:S01]  /*0be0*/  FFMA.FTZ R9, R24, R9, R13 ;  /* 0x0000000918097223 */ /* 0x000fe2000001000d */
[----:B------:R-:W-:Y:S02]  /*0bf0*/  HADD2.F32 R25, -RZ, R25.H1_H1 ;  /* 0x30000019ff197230 */ /* 0x000fe40000004100 */
[----:B------:R-:W-:Y:S02]  /*0c00*/  HADD2.F32 R8, -RZ, R29.H1_H1 ;  /* 0x3000001dff087230 */ /* 0x000fe40000004100 */
[----:B------:R-:W-:Y:S01]  /*0c10*/  FFMA.FTZ R10, R6, R11, R9 ;  /* 0x0000000b060a7223 */ /* 0x000fe20000010009 */
[----:B------:R-:W-:Y:S02]  /*0c20*/  HADD2.F32 R6, -RZ, R26.H0_H0 ;  /* 0x2000001aff067230 */ /* 0x000fe40000004100 */
        /* <DEDUP_REMOVED lines=10> */
[----:B------:R-:W-:-:S04]  /*0cd0*/  FFMA.FTZ R6, R6, R9, R11 ;  /* 0x0000000906067223 */ /* 0x000fc8000001000b */
[----:B------:R-:W-:-:S05]  /*0ce0*/  FFMA.FTZ R6, R27, R8, R6 ;  /* 0x000000081b067223 */ /* 0x000fca0000010006 */
[----:B------:R-:W0:Y:S02]  /*0cf0*/  SHFL.BFLY PT, R9, R6, 0x2, 0x1f ;  /* 0x0c401f0006097f89 */ /* 0x000e2400000e0000 */
[----:B0-----:R-:W-:-:S05]  /*0d00*/  FADD.FTZ R9, R6, R9 ;  /* 0x0000000906097221 */ /* 0x001fca0000010000 */
[----:B------:R-:W0:Y:S02]  /*0d10*/  SHFL.BFLY PT, R8, R9, 0x1, 0x1f ;  /* 0x0c201f0009087f89 */ /* 0x000e2400000e0000 */
[----:B0-----:R-:W-:Y:S01]  /*0d20*/  FADD.FTZ R14, R9, R8 ;  /* 0x00000008090e7221 */ /* 0x001fe20000010000 */
[----:B------:R-:W-:Y:S06]  /*0d30*/  @P1 BRA `(.L_x_51) ;  /* 0x0000000000501947 */ /* 0x000fec0003800000 */
[----:B------:R-:W0:Y:S01]  /*0d40*/  S2UR UR5, SR_CTAID.Y ;  /* 0x00000000000579c3 */ /* 0x000e220000002600 */
[----:B------:R-:W-:-:S04]  /*0d50*/  IADD3 R8, P1, R5, R32, RZ ;  /* 0x0000002005087210 */ /* 0x000fc80007f3e0ff */
[----:B------:R-:W-:Y:S02]  /*0d60*/  LEA.HI.X.SX32 R9, R5, R33, 0x1, P1 ;  /* 0x0000002105097211 */ /* 0x000fe400008f0eff */
[----:B------:R-:W-:Y:S01]  /*0d70*/  ISETP.GE.AND P1, PT, R32, R7, PT ;  /* 0x000000072000720c */ /* 0x000fe20003f26270 */
        /* <DEDUP_REMOVED lines=13> */
[----:B------:R-:W-:Y:S02]  /*0e50*/  LEA.HI.X R7, R8, UR11, R9, 0x2, P2 ;  /* 0x0000000b08077c11 */ /* 0x000fe400090f1409 */
[----:B------:R-:W-:-:S05]  /*0e60*/  FSEL R9, R14, RZ, !P1 ;  /* 0x000000ff0e097208 */ /* 0x000fca0004800000 */
[----:B------:R0:W-:Y:S02]  /*0e70*/  STG.E desc[UR6][R6.64], R9 ;  /* 0x0000000906007986 */ /* 0x0001e4000c101906 */
.L_x_51:
[----:B------:R-:W-:Y:S05]  /*0e80*/  BSYNC B0 ;  /* 0x0000000000007941 */ /* 0x000fea0003800000 */
.L_x_50:
[----:B------:R-:W-:Y:S01]  /*0e90*/  UIADD3 UR4, UR4, 0x3f, URZ ;  /* 0x0000003f04047890 */ /* 0x000fe2000fffe03f */
[----:B0-----:R-:W0:Y:S01]  /*0ea0*/  LDC.64 R8, c[0x0][0x2d0] ;  /* 0x0000b400ff087b82 */ /* 0x001e220000000a00 */
[----:B------:R-:W-:Y:S01]  /*0eb0*/  BSSY B0, `(.L_x_52) ;  /* 0x0000021000007945 */ /* 0x000fe20003800000 */
[----:B------:R-:W-:Y:S01]  /*0ec0*/  SHF.L.U32 R14, R0, 0x2, RZ ;  /* 0x00000002000e7819 */ /* 0x000fe200000006ff */
[----:B------:R-:W-:Y:S01]  /*0ed0*/  USHF.R.S32.HI UR5, URZ, 0x1f, UR4 ;  /* 0x0000001f3f057899 */ /* 0x000fe20008011404 */
[----:B------:R-:W-:-:S03]  /*0ee0*/  IMAD R13, R2, 0x1800, RZ ;  /* 0x00001800020d7824 */ /* 0x000fc600078e02ff */
[----:B------:R-:W-:Y:S01]  /*0ef0*/  ULEA.HI UR5, UR5, UR4, URZ, 0x6 ;  /* 0x0000000405057291 */ /* 0x000fe2000f8f303f */
[----:B------:R-:W1:Y:S03]  /*0f00*/  LDC.64 R6, c[0x0][0x2d8] ;  /* 0x0000b600ff067b82 */ /* 0x000e660000000a00 */
[----:B------:R-:W-:-:S05]  /*0f10*/  ULOP3.LUT UR5, UR5, 0xffffffc0, URZ, 0xc0, !UPT ;  /* 0xffffffc005057892 */ /* 0x000fca000f8ec03f */
[----:B------:R-:W2:Y:S01]  /*0f20*/  S2UR UR12, SR_CTAID.Y ;  /* 0x00000000000c79c3 */ /* 0x000ea20000002600 */
[----:B------:R-:W-:-:S04]  /*0f30*/  IADD3 R11, -R5, UR5, RZ ;  /* 0x00000005050b7c10 */ /* 0x000fc8000fffe1ff */
[----:B------:R-:W-:-:S13]  /*0f40*/  ISETP.GE.OR P0, PT, R0, R11, P0 ;  /* 0x0000000b0000720c */ /* 0x000fda0000706670 */
[----:B------:R-:W-:Y:S05]  /*0f50*/  @P0 BRA `(.L_x_53) ;  /* 0x0000000000580947 */ /* 0x000fea0003800000 */
[----:B------:R-:W3:Y:S01]  /*0f60*/  S2UR UR4, SR_CTAID.Y ;  /* 0x00000000000479c3 */ /* 0x000ee20000002600 */
[----:B------:R-:W-:Y:S01]  /*0f70*/  SHF.R.S32.HI R10, RZ, 0x1f, R0 ;  /* 0x0000001fff0a7819 */ /* 0x000fe20000011400 */
[----:B------:R-:W-:Y:S01]  /*0f80*/  FMUL.FTZ R12, R3, 1.4426950216293334961 ;  /* 0x3fb8aa3b030c7820 */ /* 0x000fe20000410000 */
[----:B------:R-:W-:-:S04]  /*0f90*/  IADD3 R4, P0, R5, R0, RZ ;  /* 0x0000000005047210 */ /* 0x000fc80007f1e0ff */
[----:B------:R-:W-:Y:S01]  /*0fa0*/  LEA.HI.X.SX32 R5, R5, R10, 0x1, P0 ;  /* 0x0000000a05057211 */ /* 0x000fe200000f0eff */
[----:B------:R-:W4:Y:S01]  /*0fb0*/  LDC.64 R16, c[0x0][0x2a8] ;  /* 0x0000aa00ff107b82 */ /* 0x000f220000000a00 */
[----:B------:R-:W-:-:S04]  /*0fc0*/  FSETP.NEU.FTZ.AND P0, PT, R3, -INF , PT ;  /* 0xff8000000300780b */ /* 0x000fc80003f1d000 */
[----:B------:R-:W-:-:S03]  /*0fd0*/  FSEL R3, R12, RZ, P0 ;  /* 0x000000ff0c037208 */ /* 0x000fc60000000000 */
[----:B------:R-:W5:Y:S01]  /*0fe0*/  LDC.64 R18, c[0x0][0x2b0] ;  /* 0x0000ac00ff127b82 */ /* 0x000f620000000a00 */
[----:B---3--:R-:W-:-:S06]  /*0ff0*/  USHF.R.S32.HI UR5, URZ, 0x1f, UR4 ;  /* 0x0000001f3f057899 */ /* 0x008fcc0008011404 */
[C---:B----4-:R-:W-:Y:S02]  /*1000*/  IMAD R10, R16.reuse, UR5, RZ ;  /* 0x00000005100a7c24 */ /* 0x050fe4000f8e02ff */
[----:B------:R-:W-:-:S04]  /*1010*/  IMAD.WIDE.U32 R4, R16, UR4, R4 ;  /* 0x0000000410047c25 */ /* 0x000fc8000f8e0004 */
[----:B------:R-:W-:Y:S01]  /*1020*/  IMAD R11, R17, UR4, R10 ;  /* 0x00000004110b7c24 */ /* 0x000fe2000f8e020a */
[----:B------:R-:W-:Y:S01]  /*1030*/  ULDC.64 UR4, c[0x0][0x2a0] ;  /* 0x0000a80000047ab9 */ /* 0x000fe20000000a00 */
[----:B-----5:R-:W-:-:S03]  /*1040*/  IMAD R10, R18, UR9, RZ ;  /* 0x00000009120a7c24 */ /* 0x020fc6000f8e02ff */
[----:B------:R-:W-:Y:S01]  /*1050*/  IADD3 R5, R5, R11, RZ ;  /* 0x0000000b05057210 */ /* 0x000fe20007ffe0ff */
[----:B------:R-:W-:Y:S02]  /*1060*/  IMAD R11, R19, UR8, R10 ;  /* 0x00000008130b7c24 */ /* 0x000fe4000f8e020a */
[----:B------:R-:W-:-:S05]  /*1070*/  IMAD.WIDE.U32 R4, R18, UR8, R4 ;  /* 0x0000000812047c25 */ /* 0x000fca000f8e0004 */
[----:B------:R-:W-:Y:S02]  /*1080*/  IADD3 R5, R5, R11, RZ ;  /* 0x0000000b05057210 */ /* 0x000fe40007ffe0ff */
[----:B------:R-:W-:-:S04]  /*1090*/  LEA R10, P1, R4, UR4, 0x2 ;  /* 0x00000004040a7c11 */ /* 0x000fc8000f8210ff */
[----:B------:R-:W-:-:S05]  /*10a0*/  LEA.HI.X R11, R4, UR5, R5, 0x2, P1 ;  /* 0x00000005040b7c11 */ /* 0x000fca00088f1405 */
[----:B------:R3:W-:Y:S04]  /*10b0*/  STG.E desc[UR6][R10.64], R3 ;  /* 0x000000030a007986 */ /* 0x0007e8000c101906 */
.L_x_53:
[----:B--2---:R-:W-:Y:S05]  /*10c0*/  BSYNC B0 ;  /* 0x0000000000007941 */ /* 0x004fea0003800000 */
.L_x_52:
[----:B------:R-:W-:Y:S01]  /*10d0*/  USHF.R.S32.HI UR4, URZ, 0x1f, UR12 ;  /* 0x0000001f3f047899 */ /* 0x000fe2000801140c */
[----:B---3--:R-:W-:Y:S01]  /*10e0*/  SHF.R.S32.HI R10, RZ, 0x1f, R14 ;  /* 0x0000001fff0a7819 */ /* 0x008fe2000001140e */
[----:B------:R-:W-:Y:S01]  /*10f0*/  ULDC.64 UR10, c[0x0][0x2e8] ;  /* 0x0000ba00000a7ab9 */ /* 0x000fe20000000a00 */
[----:B------:R-:W-:-:S04]  /*1100*/  IADD3 R4, P0, R13, R14, RZ ;  /* 0x0000000e0d047210 */ /* 0x000fc80007f1e0ff */
[----:B------:R-:W-:Y:S01]  /*1110*/  LEA.HI.X.SX32 R5, R13, R10, 0x1, P0 ;  /* 0x0000000a0d057211 */ /* 0x000fe200000f0eff */
[C---:B0-----:R-:W-:Y:S01]  /*1120*/  IMAD R10, R8.reuse, UR4, RZ ;  /* 0x00000004080a7c24 */ /* 0x041fe2000f8e02ff */
[----:B------:R-:W-:Y:S01]  /*1130*/  ISETP.NE.U32.AND P0, PT, RZ, UR10, PT ;  /* 0x0000000aff007c0c */ /* 0x000fe2000bf05070 */
[----:B------:R-:W-:Y:S01]  /*1140*/  ULDC.64 UR4, c[0x0][0x2b8] ;  /* 0x0000ae0000047ab9 */ /* 0x000fe20000000a00 */
[----:B------:R-:W-:Y:S02]  /*1150*/  IMAD.WIDE.U32 R4, R8, UR12, R4 ;  /* 0x0000000c08047c25 */ /* 0x000fe4000f8e0004 */
[----:B------:R-:W-:Y:S02]  /*1160*/  ISETP.NE.AND.EX P0, PT, RZ, UR11, PT, P0 ;  /* 0x0000000bff007c0c */ /* 0x000fe4000bf05300 */
[----:B------:R-:W-:Y:S02]  /*1170*/  IMAD R9, R9, UR12, R10 ;  /* 0x0000000c09097c24 */ /* 0x000fe4000f8e020a */
[----:B------:R-:W-:Y:S01]  /*1180*/  ISETP.NE.OR P0, PT, R0, RZ, !P0 ;  /* 0x000000ff0000720c */ /* 0x000fe20004705670 */
[----:B-1----:R-:W-:-:S02]  /*1190*/  IMAD R8, R6, UR9, RZ ;  /* 0x0000000906087c24 */ /* 0x002fc4000f8e02ff */
[----:B------:R-:W-:Y:S02]  /*11a0*/  IADD3 R5, R5, R9, RZ ;  /* 0x0000000905057210 */ /* 0x000fe40007ffe0ff */
[----:B------:R-:W-:Y:S02]  /*11b0*/  IMAD R3, R7, UR8, R8 ;  /* 0x0000000807037c24 */ /* 0x000fe4000f8e0208 */
[----:B------:R-:W-:-:S05]  /*11c0*/  IMAD.WIDE.U32 R6, R6, UR8, R4 ;  /* 0x0000000806067c25 */ /* 0x000fca000f8e0004 */
[----:B------:R-:W-:Y:S02]  /*11d0*/  IADD3 R3, R7, R3, RZ ;  /* 0x0000000307037210 */ /* 0x000fe40007ffe0ff */
[----:B------:R-:W-:-:S04]  /*11e0*/  LEA R4, P1, R6, UR4, 0x2 ;  /* 0x0000000406047c11 */ /* 0x000fc8000f8210ff */
[----:B------:R-:W-:-:S05]  /*11f0*/  LEA.HI.X R5, R6, UR5, R3, 0x2, P1 ;  /* 0x0000000506057c11 */ /* 0x000fca00088f1403 */
[----:B------:R0:W-:Y:S04]  /*1200*/  STG.E.128 desc[UR6][R4.64], RZ ;  /* 0x000000ff04007986 */ /* 0x0001e8000c101d06 */
[----:B------:R0:W-:Y:S04]  /*1210*/  STG.E.128 desc[UR6][R4.64+0x1000], RZ ;  /* 0x001000ff04007986 */ /* 0x0001e8000c101d06 */
[----:B------:R0:W-:Y:S04]  /*1220*/  STG.E.128 desc[UR6][R4.64+0x2000], RZ ;  /* 0x002000ff04007986 */ /* 0x0001e8000c101d06 */
[----:B------:R0:W-:Y:S04]  /*1230*/  STG.E.128 desc[UR6][R4.64+0x3000], RZ ;  /* 0x003000ff04007986 */ /* 0x0001e8000c101d06 */
[----:B------:R0:W-:Y:S04]  /*1240*/  STG.E.128 desc[UR6][R4.64+0x4000], RZ ;  /* 0x004000ff04007986 */ /* 0x0001e8000c101d06 */
[----:B------:R0:W-:Y:S01]  /*1250*/  STG.E.128 desc[UR6][R4.64+0x5000], RZ ;  /* 0x005000ff04007986 */ /* 0x0001e2000c101d06 */
[----:B------:R-:W-:Y:S05]  /*1260*/  @P0 EXIT ;  /* 0x000000000000094d */ /* 0x000fea0003800000 */
[----:B------:R-:W1:Y:S08]  /*1270*/  LDC R3, c[0x0][0x2e0] ;  /* 0x0000b800ff037b82 */ /* 0x000e700000000800 */
[----:B------:R-:W2:Y:S08]  /*1280*/  LDC R7, c[0x0][0x220] ;  /* 0x00008800ff077b82 */ /* 0x000eb00000000800 */
[----:B0-----:R-:W0:Y:S01]  /*1290*/  LDC.64 R4, c[0x0][0x2e8] ;  /* 0x0000ba00ff047b82 */ /* 0x001e220000000a00 */
[----:B-1----:R-:W-:-:S04]  /*12a0*/  IMAD R2, R2, R3, UR8 ;  /* 0x0000000802027e24 */ /* 0x002fc8000f8e0203 */
[----:B--2---:R-:W-:-:S04]  /*12b0*/  IMAD R3, R2, R7, UR12 ;  /* 0x0000000c02037e24 */ /* 0x004fc8000f8e0207 */
[----:B0-----:R-:W-:-:S05]  /*12c0*/  IMAD.WIDE R2, R3, 0x4, R4 ;  /* 0x0000000403027825 */ /* 0x001fca00078e0204 */
[----:B------:R-:W-:Y:S01]  /*12d0*/  STG.E desc[UR6][R2.64], RZ ;  /* 0x000000ff02007986 */ /* 0x000fe2000c101906 */
[----:B------:R-:W-:Y:S05]  /*12e0*/  EXIT ;  /* 0x000000000000794d */ /* 0x000fea0003800000 */
.L_x_54:
        /* <DEDUP_REMOVED lines=9> */
.L_x_121:


//--------------------- .text._ZN7cutlass13device_kernelIN5flash19enable_sm80_to_sm89INS1_16FlashAttnBwdSm80INS1_25CollectiveMainloopBwdSm80ILi2ELi2EN4cute5tupleIJNS5_1CILi64EEENS7_ILi128EEENS7_ILi96EEEEEENS_6half_tEfNS_4arch4Sm80ELb1ELb0ELb0ELb1ELb0ELb0ELb0ELb0ELi2ELi2ELi4ELi2ELb0EEENS1_21CollectiveEpilogueBwdISB_SC_SE_Li256ELb1ELb0ELi2EEENS1_25SingleTileBwdLPTSchedulerILb1ELi128ELb0EEEEEEEEEvNT_6ParamsE --------------------------
	.section	.text._ZN7cutlass13device_kernelIN5flash19enable_sm80_to_sm89INS1_16FlashAttnBwdSm80INS1_25CollectiveMainloopBwdSm80ILi2ELi2EN4cute5tupleIJNS5_1CILi64EEENS7_ILi128EEENS7_ILi96EEEEEENS_6half_tEfNS_4arch4Sm80ELb1ELb0ELb0ELb1ELb0ELb0ELb0ELb0ELi2ELi2ELi4ELi2ELb0EEENS1_21CollectiveEpilogueBwdISB_SC_SE_Li256ELb1ELb0ELi2EEENS1_25SingleTileBwdLPTSchedulerILb1ELi128ELb0EEEEEEEEEvNT_6ParamsE,"ax",@progbits
	.align	128
.text._ZN7cutlass13device_kernelIN5flash19enable_sm80_to_sm89INS1_16FlashAttnBwdSm80INS1_25CollectiveMainloopBwdSm80ILi2ELi2EN4cute5tupleIJNS5_1CILi64EEENS7_ILi128EEENS7_ILi96EEEEEENS_6half_tEfNS_4arch4Sm80ELb1ELb0ELb0ELb1ELb0ELb0ELb0ELb0ELi2ELi2ELi4ELi2ELb0EEENS1_21CollectiveEpilogueBwdISB_SC_SE_Li256ELb1ELb0ELi2EEENS1_25SingleTileBwdLPTSchedulerILb1ELi128ELb0EEEEEEEEEvNT_6ParamsE:
        .type           _ZN7cutlass13device_kernelIN5flash19enable_sm80_to_sm89INS1_16FlashAttnBwdSm80INS1_25CollectiveMainloopBwdSm80ILi2ELi2EN4cute5tupleIJNS5_1CILi64EEENS7_ILi128EEENS7_ILi96EEEEEENS_6half_tEfNS_4arch4Sm80ELb1ELb0ELb0ELb1ELb0ELb0ELb0ELb0ELi2ELi2ELi4ELi2ELb0EEENS1_21CollectiveEpilogueBwdISB_SC_SE_Li256ELb1ELb0ELi2EEENS1_25SingleTileBwdLPTSchedulerILb1ELi128ELb0EEEEEEEEEvNT_6ParamsE,@function
        .size           _ZN7cutlass13device_kernelIN5flash19enable_sm80_to_sm89INS1_16FlashAttnBwdSm80INS1_25CollectiveMainloopBwdSm80ILi2ELi2EN4cute5tupleIJNS5_1CILi64EEENS7_ILi128EEENS7_ILi96EEEEEENS_6half_tEfNS_4arch4Sm80ELb1ELb0ELb0ELb1ELb0ELb0ELb0ELb0ELi2ELi2ELi4ELi2ELb0EEENS1_21CollectiveEpilogueBwdISB_SC_SE_Li256ELb1ELb0ELi2EEENS1_25SingleTileBwdLPTSchedulerILb1ELi128ELb0EEEEEEEEEvNT_6ParamsE,(.L_x_122 - _ZN7cutlass13device_kernelIN5flash19enable_sm80_to_sm89INS1_16FlashAttnBwdSm80INS1_25CollectiveMainloopBwdSm80ILi2ELi2EN4cute5tupleIJNS5_1CILi64EEENS7_ILi128EEENS7_ILi96EEEEEENS_6half_tEfNS_4arch4Sm80ELb1ELb0ELb0ELb1ELb0ELb0ELb0ELb0ELi2ELi2ELi4ELi2ELb0EEENS1_21CollectiveEpilogueBwdISB_SC_SE_Li256ELb1ELb0ELi2EEENS1_25SingleTileBwdLPTSchedulerILb1ELi128ELb0EEEEEEEEEvNT_6ParamsE)
        .other          _ZN7cutlass13device_kernelIN5flash19enable_sm80_to_sm89INS1_16FlashAttnBwdSm80INS1_25CollectiveMainloopBwdSm80ILi2ELi2EN4cute5tupleIJNS5_1CILi64EEENS7_ILi128EEENS7_ILi96EEEEEENS_6half_tEfNS_4arch4Sm80ELb1ELb0ELb0ELb1ELb0ELb0ELb0ELb0ELi2ELi2ELi4ELi2ELb0EEENS1_21CollectiveEpilogueBwdISB_SC_SE_Li256ELb1ELb0ELi2EEENS1_25SingleTileBwdLPTSchedulerILb1ELi128ELb0EEEEEEEEEvNT_6ParamsE,@"STO_CUDA_ENTRY STV_DEFAULT"
_ZN7cutlass13device_kernelIN5flash19enable_sm80_to_sm89INS1_16FlashAttnBwdSm80INS1_25CollectiveMainloopBwdSm80ILi2ELi2EN4cute5tupleIJNS5_1CILi64EEENS7_ILi128EEENS7_ILi96EEEEEENS_6half_tEfNS_4arch4Sm80ELb1ELb0ELb0ELb1ELb0ELb0ELb0ELb0ELi2ELi2ELi4ELi2ELb0EEENS1_21CollectiveEpilogueBwdISB_SC_SE_Li256ELb1ELb0ELi2EEENS1_25SingleTileBwdLPTSchedulerILb1ELi128ELb0EEEEEEEEEvNT_6ParamsE:
[----:B------:R-:W-:Y:S01]  /*0000*/  LDC R1, c[0x0][0x28] ;  /* 0x00000a00ff017b82 */ /* 0x000fe20000000800 */
[----:B------:R-:W-:Y:S05]  /*0010*/  EXIT ;  /* 0x000000000000794d */ /* 0x000fea0003800000 */
.L_x_55:
        /* <DEDUP_REMOVED lines=14> */
.L_x_122:


//--------------------- .text._ZN7cutlass13device_kernelIN5flash19enable_sm80_to_sm89INS1_16FlashAttnBwdSm80INS1_25CollectiveMainloopBwdSm80ILi2ELi2EN4cute5tupleIJNS5_1CILi64EEENS7_ILi128EEENS7_ILi96EEEEEENS_6half_tEfNS_4arch4Sm80ELb1ELb0ELb0ELb1ELb1ELb0ELb0ELb0ELi2ELi2ELi4ELi2ELb0EEENS1_21CollectiveEpilogueBwdISB_SC_SE_Li256ELb1ELb0ELi2EEENS1_25SingleTileBwdLPTSchedulerILb1ELi128ELb1EEEEEEEEEvNT_6ParamsE --------------------------
	.section	.text._ZN7cutlass13device_kernelIN5flash19enable_sm80_to_sm89INS1_16FlashAttnBwdSm80INS1_25CollectiveMainloopBwdSm80ILi2ELi2EN4cute5tupleIJNS5_1CILi64EEENS7_ILi128EEENS7_ILi96EEEEEENS_6half_tEfNS_4arch4Sm80ELb1ELb0ELb0ELb1ELb1ELb0ELb0ELb0ELi2ELi2ELi4ELi2ELb0EEENS1_21CollectiveEpilogueBwdISB_SC_SE_Li256ELb1ELb0ELi2EEENS1_25SingleTileBwdLPTSchedulerILb1ELi128ELb1EEEEEEEEEvNT_6ParamsE,"ax",@progbits
	.align	128
.text._ZN7cutlass13device_kernelIN5flash19enable_sm80_to_sm89INS1_16FlashAttnBwdSm80INS1_25CollectiveMainloopBwdSm80ILi2ELi2EN4cute5tupleIJNS5_1CILi64EEENS7_ILi128EEENS7_ILi96EEEEEENS_6half_tEfNS_4arch4Sm80ELb1ELb0ELb0ELb1ELb1ELb0ELb0ELb0ELi2ELi2ELi4ELi2ELb0EEENS1_21CollectiveEpilogueBwdISB_SC_SE_Li256ELb1ELb0ELi2EEENS1_25SingleTileBwdLPTSchedulerILb1ELi128ELb1EEEEEEEEEvNT_6ParamsE:
        .type           _ZN7cutlass13device_kernelIN5flash19enable_sm80_to_sm89INS1_16FlashAttnBwdSm80INS1_25CollectiveMainloopBwdSm80ILi2ELi2EN4cute5tupleIJNS5_1CILi64EEENS7_ILi128EEENS7_ILi96EEEEEENS_6half_tEfNS_4arch4Sm80ELb1ELb0ELb0ELb1ELb1ELb0ELb0ELb0ELi2ELi2ELi4ELi2ELb0EEENS1_21CollectiveEpilogueBwdISB_SC_SE_Li256ELb1ELb0ELi2EEENS1_25SingleTileBwdLPTSchedulerILb1ELi128ELb1EEEEEEEEEvNT_6ParamsE,@function
        .size           _ZN7cutlass13device_kernelIN5flash19enable_sm80_to_sm89INS1_16FlashAttnBwdSm80INS1_25CollectiveMainloopBwdSm80ILi2ELi2EN4cute5tupleIJNS5_1CILi64EEENS7_ILi128EEENS7_ILi96EEEEEENS_6half_tEfNS_4arch4Sm80ELb1ELb0ELb0ELb1ELb1ELb0ELb0ELb0ELi2ELi2ELi4ELi2ELb0EEENS1_21CollectiveEpilogueBwdISB_SC_SE_Li256ELb1ELb0ELi2EEENS1_25SingleTileBwdLPTSchedulerILb1ELi128ELb1EEEEEEEEEvNT_6ParamsE,(.L_x_123 - _ZN7cutlass13device_kernelIN5flash19enable_sm80_to_sm89INS1_16FlashAttnBwdSm80INS1_25CollectiveMainloopBwdSm80ILi2ELi2EN4cute5tupleIJNS5_1CILi64EEENS7_ILi128EEENS7_ILi96EEEEEENS_6half_tEfNS_4arch4Sm80ELb1ELb0ELb0ELb1ELb1ELb0ELb0ELb0ELi2ELi2ELi4ELi2ELb0EEENS1_21CollectiveEpilogueBwdISB_SC_SE_Li256ELb1ELb0ELi2EEENS1_25SingleTileBwdLPTSchedulerILb1ELi128ELb1EEEEEEEEEvNT_6ParamsE)
        .other          _ZN7cutlass13device_kernelIN5flash19enable_sm80_to_sm89INS1_16FlashAttnBwdSm80INS1_25CollectiveMainloopBwdSm80ILi2ELi2EN4cute5tupleIJNS5_1CILi64EEENS7_ILi128EEENS7_ILi96EEEEEENS_6half_tEfNS_4arch4Sm80ELb1ELb0ELb0ELb1ELb1ELb0ELb0ELb0ELi2ELi2ELi4ELi2ELb0EEENS1_21CollectiveEpilogueBwdISB_SC_SE_Li256ELb1ELb0ELi2EEENS1_25SingleTileBwdLPTSchedulerILb1ELi128ELb1EEEEEEEEEvNT_6ParamsE,@"STO_CUDA_ENTRY STV_DEFAULT"
_ZN7cutlass13device_kernelIN5flash19enable_sm80_to_sm89INS1_16FlashAttnBwdSm80INS1_25CollectiveMainloopBwdSm80ILi2ELi2EN4cute5tupleIJNS5_1CILi64EEENS7_ILi128EEENS7_ILi96EEEEEENS_6half_tEfNS_4arch4Sm80ELb1ELb0ELb0ELb1ELb1ELb0ELb0ELb0ELi2ELi2ELi4ELi2ELb0EEENS1_21CollectiveEpilogueBwdISB_SC_SE_Li256ELb1ELb0ELi2EEENS1_25SingleTileBwdLPTSchedulerILb1ELi128ELb1EEEEEEEEEvNT_6ParamsE:
[----:B------:R-:W-:Y:S01]  /*0000*/  LDC R1, c[0x0][0x28] ;  /* 0x00000a00ff017b82 */ /* 0x000fe20000000800 */
[----:B------:R-:W-:Y:S05]  /*0010*/  EXIT ;  /* 0x000000000000794d */ /* 0x000fea0003800000 */
.L_x_56:
        /* <DEDUP_REMOVED lines=14> */
.L_x_123:


//--------------------- .text._ZN7cutlass13device_kernelIN5flash19enable_sm80_to_sm89INS1_16FlashAttnBwdSm80INS1_25CollectiveMainloopBwdSm80ILi2ELi2EN4cute5tupleIJNS5_1CILi64EEENS7_ILi128EEENS7_ILi96EEEEEENS_6half_tEfNS_4arch4Sm80ELb1ELb0ELb0ELb1ELb0ELb0ELb0ELb0ELi2ELi2ELi4ELi2ELb0EEENS1_24CollectiveEpilogueBwdGQAISB_fSE_Li256ELb1ELb0EEENS1_25SingleTileBwdLPTSchedulerILb1ELi128ELb0EEEEEEEEEvNT_6ParamsE --------------------------
	.section	.text._ZN7cutlass13device_kernelIN5flash19enable_sm80_to_sm89INS1_16FlashAttnBwdSm80INS1_25CollectiveMainloopBwdSm80ILi2ELi2EN4cute5tupleIJNS5_1CILi64EEENS7_ILi128EEENS7_ILi96EEEEEENS_6half_tEfNS_4arch4Sm80ELb1ELb0ELb0ELb1ELb0ELb0ELb0ELb0ELi2ELi2ELi4ELi2ELb0EEENS1_24CollectiveEpilogueBwdGQAISB_fSE_Li256ELb1ELb0EEENS1_25SingleTileBwdLPTSchedulerILb1ELi128ELb0EEEEEEEEEvNT_6ParamsE,"ax",@progbits
	.align	128
.text._ZN7cutlass13device_kernelIN5flash19enable_sm80_to_sm89INS1_16FlashAttnBwdSm80INS1_25CollectiveMainloopBwdSm80ILi2ELi2EN4cute5tupleIJNS5_1CILi64EEENS7_ILi128EEENS7_ILi96EEEEEENS_6half_tEfNS_4arch4Sm80ELb1ELb0ELb0ELb1ELb0ELb0ELb0ELb0ELi2ELi2ELi4ELi2ELb0EEENS1_24CollectiveEpilogueBwdGQAISB_fSE_Li256ELb1ELb0EEENS1_25SingleTileBwdLPTSchedulerILb1ELi128ELb0EEEEEEEEEvNT_6ParamsE:
        .type           _ZN7cutlass13device_kernelIN5flash19enable_sm80_to_sm89INS1_16FlashAttnBwdSm80INS1_25CollectiveMainloopBwdSm80ILi2ELi2EN4cute5tupleIJNS5_1CILi64EEENS7_ILi128EEENS7_ILi96EEEEEENS_6half_tEfNS_4arch4Sm80ELb1ELb0ELb0ELb1ELb0ELb0ELb0ELb0ELi2ELi2ELi4ELi2ELb0EEENS1_24CollectiveEpilogueBwdGQAISB_fSE_Li256ELb1ELb0EEENS1_25SingleTileBwdLPTSchedulerILb1ELi128ELb0EEEEEEEEEvNT_6ParamsE,@function
        .size           _ZN7cutlass13device_kernelIN5flash19enable_sm80_to_sm89INS1_16FlashAttnBwdSm80INS1_25CollectiveMainloopBwdSm80ILi2ELi2EN4cute5tupleIJNS5_1CILi64EEENS7_ILi128EEENS7_ILi96EEEEEENS_6half_tEfNS_4arch4Sm80ELb1ELb0ELb0ELb1ELb0ELb0ELb0ELb0ELi2ELi2ELi4ELi2ELb0EEENS1_24CollectiveEpilogueBwdGQAISB_fSE_Li256ELb1ELb0EEENS1_25SingleTileBwdLPTSchedulerILb1ELi128ELb0EEEEEEEEEvNT_6ParamsE,(.L_x_124 - _ZN7cutlass13device_kernelIN5flash19enable_sm80_to_sm89INS1_16FlashAttnBwdSm80INS1_25CollectiveMainloopBwdSm80ILi2ELi2EN4cute5tupleIJNS5_1CILi64EEENS7_ILi128EEENS7_ILi96EEEEEENS_6half_tEfNS_4arch4Sm80ELb1ELb0ELb0ELb1ELb0ELb0ELb0ELb0ELi2ELi2ELi4ELi2ELb0EEENS1_24CollectiveEpilogueBwdGQAISB_fSE_Li256ELb1ELb0EEENS1_25SingleTileBwdLPTSchedulerILb1ELi128ELb0EEEEEEEEEvNT_6ParamsE)
        .other          _ZN7cutlass13device_kernelIN5flash19enable_sm80_to_sm89INS1_16FlashAttnBwdSm80INS1_25CollectiveMainloopBwdSm80ILi2ELi2EN4cute5tupleIJNS5_1CILi64EEENS7_ILi128EEENS7_ILi96EEEEEENS_6half_tEfNS_4arch4Sm80ELb1ELb0ELb0ELb1ELb0ELb0ELb0ELb0ELi2ELi2ELi4ELi2ELb0EEENS1_24CollectiveEpilogueBwdGQAISB_fSE_Li256ELb1ELb0EEENS1_25SingleTileBwdLPTSchedulerILb1ELi128ELb0EEEEEEEEEvNT_6ParamsE,@"STO_CUDA_ENTRY STV_DEFAULT"
_ZN7cutlass13device_kernelIN5flash19enable_sm80_to_sm89INS1_16FlashAttnBwdSm80INS1_25CollectiveMainloopBwdSm80ILi2ELi2EN4cute5tupleIJNS5_1CILi64EEENS7_ILi128EEENS7_ILi96EEEEEENS_6half_tEfNS_4arch4Sm80ELb1ELb0ELb0ELb1ELb0ELb0ELb0ELb0ELi2ELi2ELi4ELi2ELb0EEENS1_24CollectiveEpilogueBwdGQAISB_fSE_Li256ELb1ELb0EEENS1_25SingleTileBwdLPTSchedulerILb1ELi128ELb0EEEEEEEEEvNT_6ParamsE:
[----:B------:R-:W-:Y:S01]  /*0000*/  LDC R1, c[0x0][0x28] ;  /* 0x00000a00ff017b82 */ /* 0x000fe20000000800 */
[----:B------:R-:W-:Y:S05]  /*0010*/  EXIT ;  /* 0x000000000000794d */ /* 0x000fea0003800000 */
.L_x_57:
        /* <DEDUP_REMOVED lines=14> */
.L_x_124:


//--------------------- .text._ZN7cutlass13device_kernelIN5flash32FlashAttnBwdPostprocessConvertdQIN4cute5tupleIJNS3_1CILi128EEENS5_ILi96EEEEEENS_6half_tEfNS_4arch4Sm80ELi256ENS3_8TiledMMAINS3_8MMA_AtomIJNS3_28SM80_16x8x16_F32F16F16F32_TNEEEENS3_6LayoutINS4_IJNS5_ILi4EEENS5_ILi2EEENS5_ILi1EEEEEENS4_IJSJ_SH_NS5_ILi0EEEEEEEENS4_IJNS5_ILi64EEENS5_ILi32EEENS5_ILi16EEEEEEEELb0EEEEEvNT_6ParamsE --------------------------
	.section	.text._ZN7cutlass13device_kernelIN5flash32FlashAttnBwdPostprocessConvertdQIN4cute5tupleIJNS3_1CILi128EEENS5_ILi96EEEEEENS_6half_tEfNS_4arch4Sm80ELi256ENS3_8TiledMMAINS3_8MMA_AtomIJNS3_28SM80_16x8x16_F32F16F16F32_TNEEEENS3_6LayoutINS4_IJNS5_ILi4EEENS5_ILi2EEENS5_ILi1EEEEEENS4_IJSJ_SH_NS5_ILi0EEEEEEEENS4_IJNS5_ILi64EEENS5_ILi32EEENS5_ILi16EEEEEEEELb0EEEEEvNT_6ParamsE,"ax",@progbits
	.align	128
.text._ZN7cutlass13device_kernelIN5flash32FlashAttnBwdPostprocessConvertdQIN4cute5tupleIJNS3_1CILi128EEENS5_ILi96EEEEEENS_6half_tEfNS_4arch4Sm80ELi256ENS3_8TiledMMAINS3_8MMA_AtomIJNS3_28SM80_16x8x16_F32F16F16F32_TNEEEENS3_6LayoutINS4_IJNS5_ILi4EEENS5_ILi2EEENS5_ILi1EEEEEENS4_IJSJ_SH_NS5_ILi0EEEEEEEENS4_IJNS5_ILi64EEENS5_ILi32EEENS5_ILi16EEEEEEEELb0EEEEEvNT_6ParamsE:
        .type           _ZN7cutlass13device_kernelIN5flash32FlashAttnBwdPostprocessConvertdQIN4cute5tupleIJNS3_1CILi128EEENS5_ILi96EEEEEENS_6half_tEfNS_4arch4Sm80ELi256ENS3_8TiledMMAINS3_8MMA_AtomIJNS3_28SM80_16x8x16_F32F16F16F32_TNEEEENS3_6LayoutINS4_IJNS5_ILi4EEENS5_ILi2EEENS5_ILi1EEEEEENS4_IJSJ_SH_NS5_ILi0EEEEEEEENS4_IJNS5_ILi64EEENS5_ILi32EEENS5_ILi16EEEEEEEELb0EEEEEvNT_6ParamsE,@function
        .size           _ZN7cutlass13device_kernelIN5flash32FlashAttnBwdPostprocessConvertdQIN4cute5tupleIJNS3_1CILi128EEENS5_ILi96EEEEEENS_6half_tEfNS_4arch4Sm80ELi256ENS3_8TiledMMAINS3_8MMA_AtomIJNS3_28SM80_16x8x16_F32F16F16F32_TNEEEENS3_6LayoutINS4_IJNS5_ILi4EEENS5_ILi2EEENS5_ILi1EEEEEENS4_IJSJ_SH_NS5_ILi0EEEEEEEENS4_IJNS5_ILi64EEENS5_ILi32EEENS5_ILi16EEEEEEEELb0EEEEEvNT_6ParamsE,(.L_x_125 - _ZN7cutlass13device_kernelIN5flash32FlashAttnBwdPostprocessConvertdQIN4cute5tupleIJNS3_1CILi128EEENS5_ILi96EEEEEENS_6half_tEfNS_4arch4Sm80ELi256ENS3_8TiledMMAINS3_8MMA_AtomIJNS3_28SM80_16x8x16_F32F16F16F32_TNEEEENS3_6LayoutINS4_IJNS5_ILi4EEENS5_ILi2EEENS5_ILi1EEEEEENS4_IJSJ_SH_NS5_ILi0EEEEEEEENS4_IJNS5_ILi64EEENS5_ILi32EEENS5_ILi16EEEEEEEELb0EEEEEvNT_6ParamsE)
        .other          _ZN7cutlass13device_kernelIN5flash32FlashAttnBwdPostprocessConvertdQIN4cute5tupleIJNS3_1CILi128EEENS5_ILi96EEEEEENS_6half_tEfNS_4arch4Sm80ELi256ENS3_8TiledMMAINS3_8MMA_AtomIJNS3_28SM80_16x8x16_F32F16F16F32_TNEEEENS3_6LayoutINS4_IJNS5_ILi4EEENS5_ILi2EEENS5_ILi1EEEEEENS4_IJSJ_SH_NS5_ILi0EEEEEEEENS4_IJNS5_ILi64EEENS5_ILi32EEENS5_ILi16EEEEEEEELb0EEEEEvNT_6ParamsE,@"STO_CUDA_ENTRY STV_DEFAULT"
_ZN7cutlass13device_kernelIN5flash32FlashAttnBwdPostprocessConvertdQIN4cute5tupleIJNS3_1CILi128EEENS5_ILi96EEEEEENS_6half_tEfNS_4arch4Sm80ELi256ENS3_8TiledMMAINS3_8MMA_AtomIJNS3_28SM80_16x8x16_F32F16F16F32_TNEEEENS3_6LayoutINS4_IJNS5_ILi4EEENS5_ILi2EEENS5_ILi1EEEEEENS4_IJSJ_SH_NS5_ILi0EEEEEEEENS4_IJNS5_ILi64EEENS5_ILi32EEENS5_ILi16EEEEEEEELb0EEEEEvNT_6ParamsE:
[----:B------:R-:W-:Y:S08]  /*0000*/  LDC R1, c[0x0][0x28] ;  /* 0x00000a00ff017b82 */ /* 0x000ff00000000800 */
[----:B------:R-:W0:Y:S01]  /*0010*/  LDC.64 R4, c[0x0][0x278] ;  /* 0x00009e00ff047b82 */ /* 0x000e220000000a00 */
[----:B------:R-:W1:Y:S01]  /*0020*/  S2R R7, SR_CTAID.Z ;  /* 0x0000000000077919 */ /* 0x000e620000002700 */
[----:B------:R-:W-:Y:S01]  /*0030*/  ULDC.64 UR4, c[0x0][0x270] ;  /* 0x00009c0000047ab9 */ /* 0x000fe20000000a00 */
[----:B------:R-:W-:Y:S01]  /*0040*/  ULDC.64 UR6, c[0x0][0x208] ;  /* 0x0000820000067ab9 */ /* 0x000fe20000000a00 */
[----:B------:R-:W-:-:S04]  /*0050*/  ISETP.NE.U32.AND P0, PT, RZ, UR4, PT ;  /* 0x00000004ff007c0c */ /* 0x000fc8000bf05070 */
[----:B------:R-:W1:Y:S01]  /*0060*/  LDC.64 R2, c[0x0][0x270] ;  /* 0x00009c00ff027b82 */ /* 0x000e620000000a00 */
[----:B------:R-:W-:Y:S02]  /*0070*/  ISETP.NE.AND.EX P0, PT, RZ, UR5, PT, P0 ;  /* 0x00000005ff007c0c */ /* 0x000fe4000bf05300 */
[----:B0-----:R-:W-:-:S04]  /*0080*/  ISETP.NE.U32.AND P1, PT, R4, RZ, PT ;  /* 0x000000ff0400720c */ /* 0x001fc80003f25070 */
[----:B------:R-:W-:Y:S01]  /*0090*/  ISETP.NE.AND.EX P1, PT, R5, RZ, PT, P1 ;  /* 0x000000ff0500720c */ /* 0x000fe20003f25310 */
[----:B------:R-:W-:Y:S01]  /*00a0*/  ULDC UR8, c[0x0][0x240] ;  /* 0x0000900000087ab9 */ /* 0x000fe20000000800 */
[----:B-1----:R-:W-:-:S11]  /*00b0*/  IMAD.WIDE R2, R7, 0x4, R2 ;  /* 0x0000000407027825 */ /* 0x002fd600078e0202 */
[----:B------:R-:W0:Y:S01]  /*00c0*/  @P1 LDC.64 R4, c[0x0][0x278] ;  /* 0x00009e00ff041b82 */ /* 0x000e220000000a00 */
[----:B------:R-:W-:Y:S01]  /*00d0*/  IMAD.U32 R57, RZ, RZ, UR8 ;  /* 0x00000008ff397e24 */ /* 0x000fe2000f8e00ff */
[----:B------:R1:W5:Y:S01]  /*00e0*/  @P0 LDG.E R59, desc[UR6][R2.64] ;  /* 0x00000006023b0981 */ /* 0x000362000c1e1900 */
[----:B------:R-:W2:Y:S01]  /*00f0*/  S2R R55, SR_CTAID.X ;  /* 0x0000000000377919 */ /* 0x000ea20000002500 */
[----:B0-----:R-:W-:-:S05]  /*0100*/  @P1 IMAD.WIDE R4, R7, 0x4, R4 ;  /* 0x0000000407041825 */ /* 0x001fca00078e0204 */
[----:B------:R1:W5:Y:S01]  /*0110*/  @P1 LDG.E R57, desc[UR6][R4.64] ;  /* 0x0000000604391981 */ /* 0x000362000c1e1900 */
[----:B--2---:R-:W-:Y:S01]  /*0120*/  IMAD.SHL.U32 R54, R55, 0x80, RZ ;  /* 0x0000008037367824 */ /* 0x004fe200078e00ff */
[----:B------:R-:W-:Y:S06]  /*0130*/  @P1 BRA `(.L_x_58) ;  /* 0x0000000000101947 */ /* 0x000fec0003800000 */
[----:B------:R-:W-:Y:S05]  /*0140*/  @!P0 BRA `(.L_x_58) ;  /* 0x00000000000c8947 */ /* 0x000fea0003800000 */
[----:B------:R-:W2:Y:S04]  /*0150*/  LDG.E R0, desc[UR6][R2.64] ;  /* 0x0000000602007981 */ /* 0x000ea8000c1e1900 */
[----:B-----5:R-:W2:Y:S02]  /*0160*/  LDG.E R57, desc[UR6][R2.64+0x4] ;  /* 0x0000040602397981 */ /* 0x020ea4000c1e1900 */
[----:B--2---:R-:W-:-:S07]  /*0170*/  IMAD.IADD R57, R57, 0x1, -R0 ;  /* 0x0000000139397824 */ /* 0x004fce00078e0a00 */
.L_x_58:
[----:B------:R-:W-:Y:S02]  /*0180*/  ISETP.NE.U32.AND P1, PT, RZ, UR4, PT ;  /* 0x00000004ff007c0c */ /* 0x000fe4000bf25070 */
[----:B-----5:R-:W-:Y:S02]  /*0190*/  ISETP.LE.AND P2, PT, R57, R54, PT ;  /* 0x000000363900720c */ /* 0x020fe40003f43270 */
[----:B------:R-:W-:-:S13]  /*01a0*/  ISETP.NE.AND.EX P1, PT, RZ, UR5, PT, P1 ;  /* 0x00000005ff007c0c */ /* 0x000fda000bf25310 */
[----:B------:R-:W-:Y:S05]  /*01b0*/  @P1 EXIT P2 ;  /* 0x000000000000194d */ /* 0x000fea0001000000 */
[----:B------:R-:W0:Y:S01]  /*01c0*/  S2R R56, SR_TID.X ;  /* 0x0000000000387919 */ /* 0x000e220000002100 */
[C---:B------:R-:W-:Y:S01]  /*01d0*/  @P0 IMAD R0, R7.reuse, 0x80, R59 ;  /* 0x0000008007000824 */ /* 0x040fe200078e023b */
[----:B------:R-:W2:Y:S01]  /*01e0*/  S2UR UR8, SR_CTAID.Y ;  /* 0x00000000000879c3 */ /* 0x000ea20000002600 */
[----:B------:R-:W-:Y:S01]  /*01f0*/  ULDC.64 UR4, c[0x0][0x230] ;  /* 0x00008c0000047ab9 */ /* 0x000fe20000000a00 */
[----:B------:R-:W-:Y:S02]  /*0200*/  SEL R52, R7, RZ, !P1 ;  /* 0x000000ff07347207 */ /* 0x000fe40004800000 */
[----:B-1----:R-:W-:-:S04]  /*0210*/  @P0 SHF.R.S32.HI R3, RZ, 0x1f, R0 ;  /* 0x0000001fff030819 */ /* 0x002fc80000011400 */
[----:B------:R-:W1:Y:S01]  /*0220*/  LDC.64 R8, c[0x0][0x228] ;  /* 0x00008a00ff087b82 */ /* 0x000e620000000a00 */
[----:B------:R-:W-:Y:S01]  /*0230*/  @P0 LEA.HI R3, R3, R0, RZ, 0x7 ;  /* 0x0000000003030211 */ /* 0x000fe200078f38ff */
[----:B------:R-:W-:-:S03]  /*0240*/  IMAD R0, R55, 0x3000, RZ ;  /* 0x0000300037007824 */ /* 0x000fc600078e02ff */
[----:B------:R-:W-:-:S05]  /*0250*/  @P0 SHF.R.S32.HI R3, RZ, 0x7, R3 ;  /* 0x00000007ff030819 */ /* 0x000fca0000011403 */
[----:B------:R-:W-:Y:S01]  /*0260*/  @P0 IMAD R5, R3, 0x3000, RZ ;  /* 0x0000300003050824 */ /* 0x000fe200078e02ff */
[----:B------:R-:W-:-:S03]  /*0270*/  CS2R R2, SRZ ;  /* 0x0000000000027805 */ /* 0x000fc6000001ff00 */
[--C-:B------:R-:W-:Y:S01]  /*0280*/  @P0 IMAD.MOV.U32 R2, RZ, RZ, R5.reuse ;  /* 0x000000ffff020224 */ /* 0x100fe200078e0005 */
[----:B------:R-:W-:Y:S01]  /*0290*/  @P0 SHF.R.S32.HI R3, RZ, 0x1f, R5 ;  /* 0x0000001fff030819 */ /* 0x000fe20000011405 */
[----:B--2---:R-:W-:Y:S01]  /*02a0*/  USHF.R.S32.HI UR9, URZ, 0x1f, UR8 ;  /* 0x0000001f3f097899 */ /* 0x004fe20008011408 */
[----:B------:R-:W-:Y:S02]  /*02b0*/  SHF.R.S32.HI R5, RZ, 0x1f, R0 ;  /* 0x0000001fff057819 */ /* 0x000fe40000011400 */
[----:B0-----:R-:W-:-:S03]  /*02c0*/  SHF.L.U32 R53, R56, 0x2, RZ ;  /* 0x0000000238357819 */ /* 0x001fc600000006ff */
[----:B-1----:R-:W-:Y:S01]  /*02d0*/  IMAD R6, R8, UR9, RZ ;  /* 0x0000000908067c24 */ /* 0x002fe2000f8e02ff */
[----:B------:R-:W-:Y:S02]  /*02e0*/  IADD3 R2, P2, P3, R2, R53, R0 ;  /* 0x0000003502027210 */ /* 0x000fe40007b5e000 */
[----:B------:R-:W-:Y:S02]  /*02f0*/  SHF.R.S32.HI R4, RZ, 0x1f, R53 ;  /* 0x0000001fff047819 */ /* 0x000fe40000011435 */
[----:B------:R-:W-:Y:S02]  /*0300*/  SHF.R.S32.HI R0, RZ, 0x1f, R7 ;  /* 0x0000001fff007819 */ /* 0x000fe40000011407 */
[----:B------:R-:W-:Y:S01]  /*0310*/  IADD3.X R3, R3, R4, R5, P2, P3 ;  /* 0x0000000403037210 */ /* 0x000fe200017e6405 */
[----:B------:R-:W-:Y:S01]  /*0320*/  IMAD R5, R9, UR8, R6 ;  /* 0x0000000809057c24 */ /* 0x000fe2000f8e0206 */
[----:B------:R-:W-:Y:S01]  /*0330*/  SEL R0, R0, RZ, !P1 ;  /* 0x000000ff00007207 */ /* 0x000fe20004800000 */
[----:B------:R-:W-:-:S04]  /*0340*/  IMAD.WIDE.U32 R2, R8, UR8, R2 ;  /* 0x0000000808027c25 */ /* 0x000fc8000f8e0002 */
[----:B------:R-:W-:Y:S02]  /*0350*/  IMAD R7, R0, UR4, RZ ;  /* 0x0000000400077c24 */ /* 0x000fe4000f8e02ff */
[----:B------:R-:W-:Y:S02]  /*0360*/  IMAD.IADD R3, R3, 0x1, R5 ;  /* 0x0000000103037824 */ /* 0x000fe400078e0205 */
[C---:B------:R-:W-:Y:S02]  /*0370*/  IMAD R7, R52.reuse, UR5, R7 ;  /* 0x0000000534077c24 */ /* 0x040fe4000f8e0207 */
[----:B------:R-:W-:Y:S01]  /*0380*/  IMAD.WIDE.U32 R2, R52, UR4, R2 ;  /* 0x0000000434027c25 */ /* 0x000fe2000f8e0002 */
[----:B------:R-:W-:-:S03]  /*0390*/  ULDC.64 UR4, c[0x0][0x210] ;  /* 0x0000840000047ab9 */ /* 0x000fc60000000a00 */
[----:B------:R-:W-:Y:S01]  /*03a0*/  IMAD.IADD R3, R3, 0x1, R7 ;  /* 0x0000000103037824 */ /* 0x000fe200078e0207 */
[----:B------:R-:W-:-:S04]  /*03b0*/  LEA R62, P1, R2, UR4, 0x2 ;  /* 0x00000004023e7c11 */ /* 0x000fc8000f8210ff */
[----:B------:R-:W-:-:S05]  /*03c0*/  LEA.HI.X R63, R2, UR5, R3, 0x2, P1 ;  /* 0x00000005023f7c11 */ /* 0x000fca00088f1403 */
[----:B------:R-:W2:Y:S04]  /*03d0*/  LDG.E.128 R4, desc[UR6][R62.64] ;  /* 0x000000063e047981 */ /* 0x000ea8000c1e1d00 */
[----:B------:R-:W3:Y:S04]  /*03e0*/  LDG.E.128 R8, desc[UR6][R62.64+0x1000] ;  /* 0x001000063e087981 */ /* 0x000ee8000c1e1d00 */
[----:B------:R-:W4:Y:S04]  /*03f0*/  LDG.E.128 R12, desc[UR6][R62.64+0x2000] ;  /* 0x002000063e0c7981 */ /* 0x000f28000c1e1d00 */
[----:B------:R-:W5:Y:S04]  /*0400*/  LDG.E.128 R16, desc[UR6][R62.64+0x3000] ;  /* 0x003000063e107981 */ /* 0x000f68000c1e1d00 */
[----:B------:R-:W5:Y:S04]  /*0410*/  LDG.E.128 R20, desc[UR6][R62.64+0x4000] ;  /* 0x004000063e147981 */ /* 0x000f68000c1e1d00 */
[----:B------:R-:W5:Y:S04]  /*0420*/  LDG.E.128 R24, desc[UR6][R62.64+0x5000] ;  /* 0x005000063e187981 */ /* 0x000f68000c1e1d00 */
[----:B------:R-:W5:Y:S04]  /*0430*/  LDG.E.128 R28, desc[UR6][R62.64+0x6000] ;  /* 0x006000063e1c7981 */ /* 0x000f68000c1e1d00 */
[----:B------:R-:W5:Y:S04]  /*0440*/  LDG.E.128 R32, desc[UR6][R62.64+0x7000] ;  /* 0x007000063e207981 */ /* 0x000f68000c1e1d00 */
[----:B------:R-:W5:Y:S04]  /*0450*/  LDG.E.128 R36, desc[UR6][R62.64+0x8000] ;  /* 0x008000063e247981 */ /* 0x000f68000c1e1d00 */
[----:B------:R-:W5:Y:S04]  /*0460*/  LDG.E.128 R40, desc[UR6][R62.64+0x9000] ;  /* 0x009000063e287981 */ /* 0x000f68000c1e1d00 */
[----:B------:R-:W5:Y:S04]  /*0470*/  LDG.E.128 R44, desc[UR6][R62.64+0xa000] ;  /* 0x00a000063e2c7981 */ /* 0x000f68000c1e1d00 */
[----:B------:R0:W5:Y:S01]  /*0480*/  LDG.E.128 R48, desc[UR6][R62.64+0xb000] ;  /* 0x00b000063e307981 */ /* 0x000162000c1e1d00 */
[----:B------:R-:W1:Y:S01]  /*0490*/  S2UR UR5, SR_CgaCtaId ;  /* 0x00000000000579c3 */ /* 0x000e620000008800 */
[----:B------:R-:W-:Y:S01]  /*04a0*/  UMOV UR4, 0x400 ;  /* 0x0000040000047882 */ /* 0x000fe20000000000 */
[----:B------:R-:W-:-:S02]  /*04b0*/  SHF.R.S32.HI R65, RZ, 0x1f, R56 ;  /* 0x0000001fff417819 */ /* 0x000fc40000011438 */
[----:B------:R-:W-:Y:S02]  /*04c0*/  CS2R R2, SRZ ;  /* 0x0000000000027805 */ /* 0x000fe4000001ff00 */
[----:B------:R-:W-:Y:S01]  /*04d0*/  VIADDMNMX R57, R57, -R54, 0x80, PT ;  /* 0x0000008039397446 */ /* 0x000fe20003800936 */
[----:B------:R-:W-:Y:S01]  /*04e0*/  BSSY B0, `(.L_x_59) ;  /* 0x00000fa000007945 */ /* 0x000fe20003800000 */
[----:B------:R-:W-:Y:S02]  /*04f0*/  LEA.HI R58, R65, R56, RZ, 0x2 ;  /* 0x00000038413a7211 */ /* 0x000fe400078f10ff */
[----:B------:R-:W-:Y:S02]  /*0500*/  @P0 SHF.R.S32.HI R3, RZ, 0x1f, R59 ;  /* 0x0000001fff030819 */ /* 0x000fe4000001143b */
[----:B------:R-:W-:Y:S02]  /*0510*/  SHF.R.S32.HI R61, RZ, 0x2, R58 ;  /* 0x00000002ff3d7819 */ /* 0x000fe4000001143a */
[----:B------:R-:W-:-:S02]  /*0520*/  @P0 MOV R2, R59 ;  /* 0x0000003b00020202 */ /* 0x000fc40000000f00 */
[----:B------:R-:W-:Y:S01]  /*0530*/  LOP3.LUT R59, R58, 0xfffffffc, RZ, 0xc0, !PT ;  /* 0xfffffffc3a3b7812 */ /* 0x000fe200078ec0ff */
[----:B------:R-:W-:Y:S01]  /*0540*/  VIADD R54, R61, 0x40 ;  /* 0x000000403d367836 */ /* 0x000fe20000000000 */
[-C--:B------:R-:W-:Y:S02]  /*0550*/  LEA.HI R60, R65, R56.reuse, RZ, 0x4 ;  /* 0x00000038413c7211 */ /* 0x080fe400078f20ff */
[-C--:B------:R-:W-:Y:S02]  /*0560*/  ISETP.GE.AND P1, PT, R61, R57.reuse, PT ;  /* 0x000000393d00720c */ /* 0x080fe40003f26270 */
[----:B------:R-:W-:Y:S01]  /*0570*/  ISETP.GE.AND P0, PT, R54, R57, PT ;  /* 0x000000393600720c */ /* 0x000fe20003f06270 */
[----:B------:R-:W-:Y:S01]  /*0580*/  IMAD.SHL.U32 R60, R60, 0x4, RZ ;  /* 0x000000043c3c7824 */ /* 0x000fe200078e00ff */
[----:B------:R-:W-:Y:S01]  /*0590*/  LEA.HI R54, R65, R56, RZ, 0x5 ;  /* 0x0000003841367211 */ /* 0x000fe200078f28ff */
[----:B-1----:R-:W-:Y:S01]  /*05a0*/  ULEA UR4, UR5, UR4, 0x18 ;  /* 0x0000000405047291 */ /* 0x002fe2000f8ec03f */
[----:B0-----:R-:W-:-:S02]  /*05b0*/  SHF.R.S32.HI R62, RZ, 0x1f, R58 ;  /* 0x0000001fff3e7819 */ /* 0x001fc4000001143a */
[----:B------:R-:W-:Y:S01]  /*05c0*/  LEA.HI R57, R65, R56, RZ, 0x7 ;  /* 0x0000003841397211 */ /* 0x000fe200078f38ff */
[----:B------:R-:W-:Y:S01]  /*05d0*/  ULDC UR5, c[0x0][0x268] ;  /* 0x00009a0000057ab9 */ /* 0x000fe20000000800 */
[--C-:B------:R-:W-:Y:S02]  /*05e0*/  SHF.R.S32.HI R58, RZ, 0x5, R54.reuse ;  /* 0x00000005ff3a7819 */ /* 0x100fe40000011436 */
[C---:B------:R-:W-:Y:S02]  /*05f0*/  LEA R63, R56.reuse, UR4, 0x4 ;  /* 0x00000004383f7c11 */ /* 0x040fe4000f8e20ff */
[----:B------:R-:W-:Y:S01]  /*0600*/  SHF.R.S32.HI R65, RZ, 0x1f, R54 ;  /* 0x0000001fff417819 */ /* 0x000fe20000011436 */
[----:B------:R-:W-:Y:S01]  /*0610*/  IMAD.IADD R54, R56, 0x1, -R59 ;  /* 0x0000000138367824 */ /* 0x000fe200078e0a3b */
[CC--:B------:R-:W-:Y:S02]  /*0620*/  LEA.HI R59, R62.reuse, R61.reuse, RZ, 0x2 ;  /* 0x0000003d3e3b7211 */ /* 0x0c0fe400078f10ff */
[----:B------:R-:W-:-:S02]  /*0630*/  LEA.HI R62, R62, R61, RZ, 0x3 ;  /* 0x0000003d3e3e7211 */ /* 0x000fc400078f18ff */
[----:B------:R-:W-:Y:S02]  /*0640*/  LEA.HI R65, R65, R58, RZ, 0x2 ;  /* 0x0000003a41417211 */ /* 0x000fe400078f10ff */
[----:B------:R-:W-:Y:S02]  /*0650*/  LOP3.LUT R56, R62, 0xfffffff8, RZ, 0xc0, !PT ;  /* 0xfffffff83e387812 */ /* 0x000fe400078ec0ff */
[----:B------:R-:W-:Y:S02]  /*0660*/  LOP3.LUT R64, R59, 0xffffffc, RZ, 0xc0, !PT ;  /* 0x0ffffffc3b407812 */ /* 0x000fe400078ec0ff */
[----:B------:R-:W-:Y:S01]  /*0670*/  LOP3.LUT R59, R65, 0xfffffc, RZ, 0xc0, !PT ;  /* 0x00fffffc413b7812 */ /* 0x000fe200078ec0ff */
[C---:B------:R-:W-:Y:S01]  /*0680*/  IMAD.IADD R56, R61.reuse, 0x1, -R56 ;  /* 0x000000013d387824 */ /* 0x040fe200078e0a38 */
[C---:B------:R-:W-:Y:S01]  /*0690*/  IADD3 R2, P2, R61.reuse, R2, RZ ;  /* 0x000000023d027210 */ /* 0x040fe20007f5e0ff */
[C---:B------:R-:W-:Y:S02]  /*06a0*/  IMAD.IADD R65, R61.reuse, 0x1, -R64 ;  /* 0x000000013d417824 */ /* 0x040fe400078e0a40 */
[----:B------:R-:W-:Y:S01]  /*06b0*/  IMAD.IADD R59, R58, 0x1, -R59 ;  /* 0x000000013a3b7824 */ /* 0x000fe200078e0a3b */
[----:B------:R-:W-:-:S02]  /*06c0*/  LEA.HI.X.SX32 R3, R61, R3, 0x1, P2 ;  /* 0x000000033d037211 */ /* 0x000fc400010f0eff */
[----:B------:R-:W-:Y:S01]  /*06d0*/  LEA R58, R58, R65, 0x3 ;  /* 0x000000413a3a7211 */ /* 0x000fe200078e18ff */
[----:B------:R-:W-:Y:S01]  /*06e0*/  IMAD.WIDE R2, R55, 0x80, R2 ;  /* 0x0000008037027825 */ /* 0x000fe200078e0202 */
[----:B--2---:R0:W-:Y:S04]  /*06f0*/  STS.128 [R63], R4 ;  /* 0x000000043f007388 */ /* 0x0041e80000000c00 */
[----:B---3--:R1:W-:Y:S04]  /*0700*/  STS.128 [R63+0x1000], R8 ;  /* 0x001000083f007388 */ /* 0x0083e80000000c00 */
[----:B----4-:R-:W-:Y:S04]  /*0710*/  STS.128 [R63+0x2000], R12 ;  /* 0x0020000c3f007388 */ /* 0x010fe80000000c00 */
[----:B-----5:R2:W-:Y:S04]  /*0720*/  STS.128 [R63+0x3000], R16 ;  /* 0x003000103f007388 */ /* 0x0205e80000000c00 */
[----:B------:R3:W-:Y:S01]  /*0730*/  STS.128 [R63+0x4000], R20 ;  /* 0x004000143f007388 */ /* 0x0007e20000000c00 */
[C---:B0-----:R-:W-:Y:S01]  /*0740*/  LEA.HI R6, R54.reuse, R54, RZ, 0x1 ;  /* 0x0000003636067211 */ /* 0x041fe200078f08ff */
[----:B------:R-:W-:-:S02]  /*0750*/  IMAD.SHL.U32 R4, R54, 0x8, RZ ;  /* 0x0000000836047824 */ /* 0x000fc400078e00ff */
[----:B------:R-:W-:Y:S01]  /*0760*/  STS.128 [R63+0x5000], R24 ;  /* 0x005000183f007388 */ /* 0x000fe20000000c00 */
[----:B-1----:R-:W-:Y:S01]  /*0770*/  SHF.R.S32.HI R9, RZ, 0x1f, R56 ;  /* 0x0000001fff097819 */ /* 0x002fe20000011438 */
[----:B------:R-:W-:Y:S02]  /*0780*/  IMAD.SHL.U32 R8, R6, 0x400, RZ ;  /* 0x0000040006087824 */ /* 0x000fe400078e00ff */
[----:B------:R-:W-:Y:S01]  /*0790*/  STS.128 [R63+0x6000], R28 ;  /* 0x0060001c3f007388 */ /* 0x000fe20000000c00 */
[----:B------:R-:W-:Y:S01]  /*07a0*/  LEA.HI R9, R9, R56, RZ, 0x2 ;  /* 0x0000003809097211 */ /* 0x000fe200078f10ff */
[----:B------:R-:W-:Y:S02]  /*07b0*/  IMAD R54, R59, 0x80, R54 ;  /* 0x000000803b367824 */ /* 0x000fe400078e0236 */
[----:B------:R-:W-:Y:S01]  /*07c0*/  STS.128 [R63+0x7000], R32 ;  /* 0x007000203f007388 */ /* 0x000fe20000000c00 */
[----:B--2---:R-:W-:Y:S02]  /*07d0*/  LOP3.LUT R17, R60, 0x40, RZ, 0xc0, !PT ;  /* 0x000000403c117812 */ /* 0x004fe400078ec0ff */
[----:B------:R-:W-:Y:S01]  /*07e0*/  LOP3.LUT R19, R8, 0x7ffff800, RZ, 0xc0, !PT ;  /* 0x7ffff80008137812 */ /* 0x000fe200078ec0ff */
[----:B------:R-:W-:Y:S01]  /*07f0*/  STS.128 [R63+0x8000], R36 ;  /* 0x008000243f007388 */ /* 0x000fe20000000c00 */
[----:B---3--:R-:W-:-:S02]  /*0800*/  SHF.R.U32.HI R21, RZ, 0x3, R17 ;  /* 0x00000003ff157819 */ /* 0x008fc40000011611 */
[----:B------:R-:W-:Y:S01]  /*0810*/  LOP3.LUT R6, R17, 0x8, R4, 0xf8, !PT ;  /* 0x0000000811067812 */ /* 0x000fe200078ef804 */
[----:B------:R-:W-:Y:S01]  /*0820*/  STS.128 [R63+0x9000], R40 ;  /* 0x009000283f007388 */ /* 0x000fe20000000c00 */
[C---:B------:R-:W-:Y:S01]  /*0830*/  LOP3.LUT R17, R9.reuse, 0x7fffffc, RZ, 0xc0, !PT ;  /* 0x07fffffc09117812 */ /* 0x040fe200078ec0ff */
[----:B------:R-:W-:Y:S01]  /*0840*/  IMAD.SHL.U32 R9, R9, 0x10, RZ ;  /* 0x0000001009097824 */ /* 0x000fe200078e00ff */
[----:B------:R-:W-:Y:S01]  /*0850*/  LOP3.LUT R16, R6, R21, RZ, 0x3c, !PT ;  /* 0x0000001506107212 */ /* 0x000fe200078e3cff */
[----:B------:R-:W-:Y:S01]  /*0860*/  STS.128 [R63+0xa000], R44 ;  /* 0x00a0002c3f007388 */ /* 0x000fe20000000c00 */
[----:B------:R-:W-:Y:S01]  /*0870*/  SHF.R.U32.HI R6, RZ, 0x4, R57 ;  /* 0x00000004ff067819 */ /* 0x000fe20000011639 */
[----:B------:R-:W-:Y:S01]  /*0880*/  IMAD.IADD R17, R56, 0x1, -R17 ;  /* 0x0000000138117824 */ /* 0x000fe200078e0a11 */
[----:B------:R-:W-:Y:S01]  /*0890*/  LOP3.LUT R9, R9, 0x40, RZ, 0xc0, !PT ;  /* 0x0000004009097812 */ /* 0x000fe200078ec0ff */
[----:B------:R-:W-:Y:S01]  /*08a0*/  STS.128 [R63+0xb000], R48 ;  /* 0x00b000303f007388 */ /* 0x000fe20000000c00 */
[----:B------:R-:W-:-:S02]  /*08b0*/  LEA R19, R58, R19, 0x4 ;  /* 0x000000133a137211 */ /* 0x000fc400078e20ff */
[----:B------:R-:W-:Y:S01]  /*08c0*/  LOP3.LUT R8, R9, 0x8, R6, 0xf8, !PT ;  /* 0x0000000809087812 */ /* 0x000fe200078ef806 */
[----:B------:R-:W-:Y:S01]  /*08d0*/  BAR.SYNC.DEFER_BLOCKING 0x0 ;  /* 0x0000000000007b1d */ /* 0x000fe20000010000 */
[----:B------:R-:W-:Y:S01]  /*08e0*/  SHF.R.U32.HI R9, RZ, 0x3, R9 ;  /* 0x00000003ff097819 */ /* 0x000fe20000011609 */
[----:B------:R-:W-:Y:S01]  /*08f0*/  IMAD.IADD R6, R19, 0x1, R16 ;  /* 0x0000000113067824 */ /* 0x000fe200078e0210 */
[----:B------:R-:W-:Y:S02]  /*0900*/  LEA R17, R17, R54, 0x3 ;  /* 0x0000003611117211 */ /* 0x000fe400078e18ff */
[----:B------:R-:W-:Y:S01]  /*0910*/  LOP3.LUT R16, R8, R9, RZ, 0x3c, !PT ;  /* 0x0000000908107212 */ /* 0x000fe200078e3cff */
[----:B------:R-:W0:Y:S04]  /*0920*/  LDS R5, [R53+UR4] ;  /* 0x0000000435057984 */ /* 0x000e280008000800 */
[----:B------:R-:W1:Y:S04]  /*0930*/  LDS R7, [R53+UR4+0x400] ;  /* 0x0004000435077984 */ /* 0x000e680008000800 */
[----:B------:R-:W2:Y:S04]  /*0940*/  LDS R10, [R53+UR4+0x800] ;  /* 0x00080004350a7984 */ /* 0x000ea80008000800 */
[----:B------:R-:W3:Y:S04]  /*0950*/  LDS R11, [R53+UR4+0xc00] ;  /* 0x000c0004350b7984 */ /* 0x000ee80008000800 */
[----:B------:R-:W4:Y:S04]  /*0960*/  LDS R12, [R53+UR4+0x1000] ;  /* 0x00100004350c7984 */ /* 0x000f280008000800 */
[----:B------:R-:W5:Y:S04]  /*0970*/  LDS R13, [R53+UR4+0x1400] ;  /* 0x00140004350d7984 */ /* 0x000f680008000800 */
[----:B------:R-:W5:Y:S04]  /*0980*/  LDS R14, [R53+UR4+0x1800] ;  /* 0x00180004350e7984 */ /* 0x000f680008000800 */
[----:B------:R-:W5:Y:S04]  /*0990*/  LDS R15, [R53+UR4+0x1c00] ;  /* 0x001c0004350f7984 */ /* 0x000f680008000800 */
[----:B------:R-:W5:Y:S04]  /*09a0*/  LDS R22, [R53+UR4+0x2800] ;  /* 0x0028000435167984 */ /* 0x000f680008000800 */
[----:B------:R-:W5:Y:S04]  /*09b0*/  LDS R23, [R53+UR4+0x2c00] ;  /* 0x002c000435177984 */ /* 0x000f680008000800 */
[----:B------:R-:W5:Y:S01]  /*09c0*/  LDS R26, [R53+UR4+0x3400] ;  /* 0x00340004351a7984 */ /* 0x000f620008000800 */
[----:B0-----:R-:W-:-:S03]  /*09d0*/  FMUL.FTZ R8, R5, UR5 ;  /* 0x0000000505087c20 */ /* 0x001fc60008410000 */
[----:B------:R-:W0:Y:S01]  /*09e0*/  LDS R31, [R53+UR4+0x3800] ;  /* 0x00380004351f7984 */ /* 0x000e220008000800 */
[----:B-1----:R-:W-:Y:S01]  /*09f0*/  FMUL.FTZ R9, R7, UR5 ;  /* 0x0000000507097c20 */ /* 0x002fe20008410000 */
[----:B------:R-:W-:Y:S02]  /*0a00*/  IMAD.U32 R7, R17, 0x2, R16 ;  /* 0x0000000211077824 */ /* 0x000fe400078e0010 */
[----:B------:R-:W1:Y:S01]  /*0a10*/  LDS R20, [R53+UR4+0x2000] ;  /* 0x0020000435147984 */ /* 0x000e620008000800 */
[----:B--2---:R-:W-:Y:S01]  /*0a20*/  FMUL.FTZ R10, R10, UR5 ;  /* 0x000000050a0a7c20 */ /* 0x004fe20008410000 */
[----:B------:R-:W-:Y:S02]  /*0a30*/  F2FP.F16.F32.PACK_AB R8, R9, R8 ;  /* 0x000000080908723e */ /* 0x000fe400000000ff */
[----:B------:R-:W2:Y:S01]  /*0a40*/  LDS R21, [R53+UR4+0x2400] ;  /* 0x0024000435157984 */ /* 0x000ea20008000800 */
[----:B---3--:R-:W-:-:S03]  /*0a50*/  FMUL.FTZ R11, R11, UR5 ;  /* 0x000000050b0b7c20 */ /* 0x008fc60008410000 */
[----:B------:R-:W3:Y:S01]  /*0a60*/  LDS R24, [R53+UR4+0x3000] ;  /* 0x0030000435187984 */ /* 0x000ee20008000800 */
[----:B----4-:R-:W-:Y:S01]  /*0a70*/  FMUL.FTZ R12, R12, UR5 ;  /* 0x000000050c0c7c20 */ /* 0x010fe20008410000 */
[----:B------:R-:W-:Y:S02]  /*0a80*/  F2FP.F16.F32.PACK_AB R9, R11, R10 ;  /* 0x0000000a0b09723e */ /* 0x000fe400000000ff */
[----:B------:R-:W4:Y:S01]  /*0a90*/  LDS R32, [R53+UR4+0x3c00] ;  /* 0x003c000435207984 */ /* 0x000f220008000800 */
[----:B-----5:R-:W-:-:S03]  /*0aa0*/  FMUL.FTZ R13, R13, UR5 ;  /* 0x000000050d0d7c20 */ /* 0x020fc60008410000 */
[----:B------:R-:W5:Y:S01]  /*0ab0*/  LDS R41, [R53+UR4+0x4000] ;  /* 0x0040000435297984 */ /* 0x000f620008000800 */
[----:B------:R-:W-:Y:S01]  /*0ac0*/  FMUL.FTZ R14, R14, UR5 ;  /* 0x000000050e0e7c20 */ /* 0x000fe20008410000 */
[----:B------:R-:W-:Y:S02]  /*0ad0*/  F2FP.F16.F32.PACK_AB R10, R13, R12 ;  /* 0x0000000c0d0a723e */ /* 0x000fe400000000ff */
[----:B------:R-:W5:Y:S01]  /*0ae0*/  LDS R42, [R53+UR4+0x4400] ;  /* 0x00440004352a7984 */ /* 0x000f620008000800 */
[----:B------:R-:W-:-:S03]  /*0af0*/  FMUL.FTZ R15, R15, UR5 ;  /* 0x000000050f0f7c20 */ /* 0x000fc60008410000 */
        /* <DEDUP_REMOVED lines=9> */
[----:B0-----:R-:W-:-:S03]  /*0b90*/  FMUL.FTZ R38, R31, UR5 ;  /* 0x000000051f267c20 */ /* 0x001fc60008410000 */
[----:B------:R-:W0:Y:S01]  /*0ba0*/  LDS R15, [R53+UR4+0x5c00] ;  /* 0x005c0004350f7984 */ /* 0x000e220008000800 */
[----:B-1----:R-:W-:-:S03]  /*0bb0*/  FMUL.FTZ R20, R20, UR5 ;  /* 0x0000000514147c20 */ /* 0x002fc60008410000 */
[----:B------:R-:W1:Y:S01]  /*0bc0*/  LDS R16, [R53+UR4+0x6000] ;  /* 0x0060000435107984 */ /* 0x000e620008000800 */
[----:B--2---:R-:W-:-:S03]  /*0bd0*/  FMUL.FTZ R25, R21, UR5 ;  /* 0x0000000515197c20 */ /* 0x004fc60008410000 */
[----:B------:R-:W2:Y:S01]  /*0be0*/  LDS R17, [R53+UR4+0x6400] ;  /* 0x0064000435117984 */ /* 0x000ea20008000800 */
[----:B---3--:R-:W-:Y:S01]  /*0bf0*/  FMUL.FTZ R24, R24, UR5 ;  /* 0x0000000518187c20 */ /* 0x008fe20008410000 */
[----:B------:R-:W-:Y:S02]  /*0c00*/  F2FP.F16.F32.PACK_AB R20, R25, R20 ;  /* 0x000000141914723e */ /* 0x000fe400000000ff */
[----:B------:R-:W3:Y:S01]  /*0c10*/  LDS R47, [R53+UR4+0x4c00] ;  /* 0x004c0004352f7984 */ /* 0x000ee20008000800 */
[----:B----4-:R-:W-:Y:S01]  /*0c20*/  FMUL.FTZ R35, R32, UR5 ;  /* 0x0000000520237c20 */ /* 0x010fe20008410000 */
[----:B------:R-:W-:Y:S02]  /*0c30*/  F2FP.F16.F32.PACK_AB R27, R29, R24 ;  /* 0x000000181d1b723e */ /* 0x000fe400000000ff */
[----:B------:R-:W4:Y:S01]  /*0c40*/  LDS R18, [R53+UR4+0x6800] ;  /* 0x0068000435127984 */ /* 0x000f220008000800 */
[----:B-----5:R-:W-:Y:S01]  /*0c50*/  FMUL.FTZ R44, R41, UR5 ;  /* 0x00000005292c7c20 */ /* 0x020fe20008410000 */
[----:B------:R-:W-:-:S02]  /*0c60*/  F2FP.F16.F32.PACK_AB R38, R35, R38 ;  /* 0x000000262326723e */ /* 0x000fc400000000ff */
        /* <DEDUP_REMOVED lines=15> */
[----:B-1----:R-:W-:Y:S01]  /*0d60*/  FMUL.FTZ R16, R16, UR5 ;  /* 0x0000000510107c20 */ /* 0x002fe20008410000 */
[----:B------:R-:W-:Y:S02]  /*0d70*/  F2FP.F16.F32.PACK_AB R13, R15, R14 ;  /* 0x0000000e0f0d723e */ /* 0x000fe400000000ff */
        /* <DEDUP_REMOVED lines=24> */
[----:B0-----:R-:W-:Y:S01]  /*0f00*/  FMUL.FTZ R46, R23, UR5 ;  /* 0x00000005172e7c20 */ /* 0x001fe20008410000 */
[----:B------:R-:W-:Y:S01]  /*0f10*/  LEA R23, R7, UR4, 0x1 ;  /* 0x0000000407177c11 */ /* 0x000fe2000f8e08ff */
[----:B------:R-:W-:Y:S01]  /*0f20*/  VIADD R7, R4, 0x40 ;  /* 0x0000004004077836 */ /* 0x000fe20000000000 */
[----:B------:R-:W0:Y:S01]  /*0f30*/  LDS R37, [R53+UR4+0xb000] ;  /* 0x00b0000435257984 */ /* 0x000e220008000800 */
[----:B-1----:R-:W-:Y:S01]  /*0f40*/  FMUL.FTZ R24, R24, UR5 ;  /* 0x0000000518187c20 */ /* 0x002fe20008410000 */
[----:B------:R-:W-:-:S02]  /*0f50*/  F2FP.F16.F32.PACK_AB R21, R46, R21 ;  /* 0x000000152e15723e */ /* 0x000fc400000000ff */
[----:B------:R-:W1:Y:S01]  /*0f60*/  LDS R42, [R53+UR4+0xb400] ;  /* 0x00b40004352a7984 */ /* 0x000e620008000800 */
[----:B--2---:R-:W-:-:S03]  /*0f70*/  FMUL.FTZ R29, R29, UR5 ;  /* 0x000000051d1d7c20 */ /* 0x004fc60008410000 */
[----:B------:R-:W2:Y:S01]  /*0f80*/  LDS R41, [R53+UR4+0xb800] ;  /* 0x00b8000435297984 */ /* 0x000ea20008000800 */
[----:B---3--:R-:W-:Y:S01]  /*0f90*/  FMUL.FTZ R25, R25, UR5 ;  /* 0x0000000519197c20 */ /* 0x008fe20008410000 */
[----:B------:R-:W-:Y:S02]  /*0fa0*/  F2FP.F16.F32.PACK_AB R24, R29, R24 ;  /* 0x000000181d18723e */ /* 0x000fe400000000ff */
[----:B------:R-:W3:Y:S01]  /*0fb0*/  LDS R43, [R53+UR4+0xbc00] ;  /* 0x00bc0004352b7984 */ /* 0x000ee20008000800 */
[----:B----4-:R-:W-:Y:S01]  /*0fc0*/  FMUL.FTZ R28, R28, UR5 ;  /* 0x000000051c1c7c20 */ /* 0x010fe20008410000 */
[----:B-----5:R-:W-:Y:S02]  /*0fd0*/  FMUL.FTZ R32, R32, UR5 ;  /* 0x0000000520207c20 */ /* 0x020fe40008410000 */
[----:B------:R-:W-:Y:S02]  /*0fe0*/  STS [R23+0xf800], R21 ;  /* 0x00f8001517007388 */ /* 0x000fe40000000800 */
[----:B------:R-:W-:Y:S01]  /*0ff0*/  F2FP.F16.F32.PACK_AB R25, R28, R25 ;  /* 0x000000191c19723e */ /* 0x000fe200000000ff */
[----:B------:R-:W-:Y:S01]  /*1000*/  FMUL.FTZ R19, R34, UR5 ;  /* 0x0000000522137c20 */ /* 0x000fe20008410000 */
[----:B------:R-:W-:Y:S01]  /*1010*/  STS [R23+0xc000], R8 ;  /* 0x00c0000817007388 */ /* 0x000fe20000000800 */
[----:B------:R-:W-:-:S03]  /*1020*/  FMUL.FTZ R36, R36, UR5 ;  /* 0x0000000524247c20 */ /* 0x000fc60008410000 */
[----:B------:R-:W-:Y:S01]  /*1030*/  F2FP.F16.F32.PACK_AB R19, R19, R32 ;  /* 0x000000201313723e */ /* 0x000fe200000000ff */
[----:B------:R-:W-:Y:S01]  /*1040*/  STS [R23+0xc100], R9 ;  /* 0x00c1000917007388 */ /* 0x000fe20000000800 */
[----:B------:R-:W-:-:S03]  /*1050*/  FMUL.FTZ R17, R40, UR5 ;  /* 0x0000000528117c20 */ /* 0x000fc60008410000 */
[----:B------:R4:W-:Y:S01]  /*1060*/  STS [R23+0xd000], R20 ;  /* 0x00d0001417007388 */ /* 0x0009e20000000800 */
[----:B------:R-:W-:Y:S01]  /*1070*/  FMUL.FTZ R35, R35, UR5 ;  /* 0x0000000523237c20 */ /* 0x000fe20008410000 */
[----:B------:R-:W-:Y:S02]  /*1080*/  F2FP.F16.F32.PACK_AB R17, R17, R36 ;  /* 0x000000241111723e */ /* 0x000fe400000000ff */
[----:B------:R1:W-:Y:S01]  /*1090*/  STS [R23+0xd100], R22 ;  /* 0x00d1001617007388 */ /* 0x0003e20000000800 */
[----:B------:R-:W-:-:S03]  /*10a0*/  FMUL.FTZ R16, R39, UR5 ;  /* 0x0000000527107c20 */ /* 0x000fc60008410000 */
[----:B------:R3:W-:Y:S01]  /*10b0*/  STS [R23+0xc800], R10 ;  /* 0x00c8000a17007388 */ /* 0x0007e20000000800 */
[----:B0-----:R-:W-:Y:S01]  /*10c0*/  FMUL.FTZ R37, R37, UR5 ;  /* 0x0000000525257c20 */ /* 0x001fe20008410000 */
[----:B------:R-:W-:Y:S02]  /*10d0*/  F2FP.F16.F32.PACK_AB R16, R16, R35 ;  /* 0x000000231010723e */ /* 0x000fe400000000ff */
[----:B------:R0:W-:Y:S01]  /*10e0*/  STS [R23+0xc900], R11 ;  /* 0x00c9000b17007388 */ /* 0x0001e20000000800 */
[----:B----4-:R-:W-:Y:S02]  /*10f0*/  VIADD R20, R4, 0x20 ;  /* 0x0000002004147836 */ /* 0x010fe40000000000 */
[----:B-1----:R-:W-:Y:S01]  /*1100*/  FMUL.FTZ R42, R42, UR5 ;  /* 0x000000052a2a7c20 */ /* 0x002fe20008410000 */
[----:B------:R0:W-:Y:S01]  /*1110*/  STS [R23+0xd800], R27 ;  /* 0x00d8001b17007388 */ /* 0x0001e20000000800 */
[----:B--2---:R-:W-:-:S03]  /*1120*/  FMUL.FTZ R41, R41, UR5 ;  /* 0x0000000529297c20 */ /* 0x004fc60008410000 */
[----:B------:R-:W-:Y:S01]  /*1130*/  F2FP.F16.F32.PACK_AB R37, R42, R37 ;  /* 0x000000252a25723e */ /* 0x000fe200000000ff */
[----:B------:R0:W-:Y:S01]  /*1140*/  STS [R23+0xd900], R38 ;  /* 0x00d9002617007388 */ /* 0x0001e20000000800 */
[----:B---3--:R-:W-:Y:S01]  /*1150*/  FMUL.FTZ R18, R43, UR5 ;  /* 0x000000052b127c20 */ /* 0x008fe20008410000 */
[----:B------:R-:W-:Y:S02]  /*1160*/  UIADD3 UR5, UR4, 0xc000, URZ ;  /* 0x0000c00004057890 */ /* 0x000fe4000fffe03f */
[----:B------:R0:W-:Y:S02]  /*1170*/  STS [R23+0xe000], R44 ;  /* 0x00e0002c17007388 */ /* 0x0001e40000000800 */
[----:B------:R-:W-:Y:S02]  /*1180*/  F2FP.F16.F32.PACK_AB R18, R18, R41 ;  /* 0x000000291212723e */ /* 0x000fe400000000ff */
[----:B------:R0:W-:Y:S01]  /*1190*/  STS [R23+0xe100], R45 ;  /* 0x00e1002d17007388 */ /* 0x0001e20000000800 */
[----:B------:R-:W-:-:S02]  /*11a0*/  LEA R21, R6, UR5, 0x1 ;  /* 0x0000000506157c11 */ /* 0x000fc4000f8e08ff */
[----:B------:R-:W-:Y:S01]  /*11b0*/  LEA R6, R6, UR4, 0x1 ;  /* 0x0000000406067c11 */ /* 0x000fe2000f8e08ff */
[----:B------:R0:W-:Y:S04]  /*11c0*/  STS [R23+0xf000], R14 ;  /* 0x00f0000e17007388 */ /* 0x0001e80000000800 */
        /* <DEDUP_REMOVED lines=11> */
[----:B------:R0:W-:Y:S01]  /*1280*/  STS [R23+0x11900], R18 ;  /* 0x0119001217007388 */ /* 0x0001e20000000800 */
[----:B------:R-:W-:Y:S06]  /*1290*/  BAR.SYNC.DEFER_BLOCKING 0x0 ;  /* 0x0000000000007b1d */ /* 0x000fec0000010000 */
[----:B------:R-:W-:Y:S05]  /*12a0*/  @P1 BRA `(.L_x_60) ;  /* 0x0000000000741947 */ /* 0x000fea0003800000 */
[----:B0-----:R-:W0:Y:S01]  /*12b0*/  LDC.64 R24, c[0x0][0x258] ;  /* 0x00009600ff187b82 */ /* 0x001e220000000a00 */
[----:B------:R-:W-:Y:S01]  /*12c0*/  ULDC UR4, c[0x0][0x244] ;  /* 0x0000910000047ab9 */ /* 0x000fe20000000800 */
[----:B------:R-:W-:Y:S01]  /*12d0*/  LDS.128 R16, [R21+0x4000] ;  /* 0x0040000015107984 */ /* 0x000fe20000000c00 */
[----:B------:R-:W-:Y:S01]  /*12e0*/  ISETP.GE.AND P1, PT, R4, UR4, PT ;  /* 0x0000000404007c0c */ /* 0x000fe2000bf26270 */
[----:B------:R-:W-:Y:S01]  /*12f0*/  ULDC.64 UR10, c[0x0][0x260] ;  /* 0x00009800000a7ab9 */ /* 0x000fe20000000a00 */
[----:B------:R-:W-:Y:S02]  /*1300*/  SHF.R.S32.HI R5, RZ, 0x1f, R4 ;  /* 0x0000001fff057819 */ /* 0x000fe40000011404 */
[----:B------:R-:W-:Y:S02]  /*1310*/  ISETP.GE.AND P2, PT, R20, UR4, PT ;  /* 0x0000000414007c0c */ /* 0x000fe4000bf46270 */
[----:B------:R-:W-:-:S07]  /*1320*/  ISETP.GE.AND P3, PT, R7, UR4, PT ;  /* 0x0000000407007c0c */ /* 0x000fce000bf66270 */
[----:B------:R-:W1:Y:S01]  /*1330*/  @!P1 LDS.128 R12, [R21] ;  /* 0x00000000150c9984 */ /* 0x000e620000000c00 */
[C---:B0-----:R-:W-:Y:S02]  /*1340*/  IMAD R8, R24.reuse, UR9, RZ ;  /* 0x0000000918087c24 */ /* 0x041fe4000f8e02ff */
[----:B------:R-:W-:-:S04]  /*1350*/  IMAD.WIDE.U32 R22, R24, UR8, R4 ;  /* 0x0000000818167c25 */ /* 0x000fc8000f8e0004 */
[----:B------:R-:W-:Y:S02]  /*1360*/  IMAD R25, R25, UR8, R8 ;  /* 0x0000000819197c24 */ /* 0x000fe4000f8e0208 */
[----:B------:R0:W2:Y:S03]  /*1370*/  LDS.128 R8, [R21+0x2000] ;  /* 0x0020000015087984 */ /* 0x0000a60000000c00 */
[----:B------:R-:W-:Y:S01]  /*1380*/  IADD3 R23, R23, R25, RZ ;  /* 0x0000001917177210 */ /* 0x000fe20007ffe0ff */
[----:B------:R-:W-:-:S04]  /*1390*/  IMAD R25, R0, UR10, RZ ;  /* 0x0000000a00197c24 */ /* 0x000fc8000f8e02ff */
[C---:B------:R-:W-:Y:S02]  /*13a0*/  IMAD R25, R52.reuse, UR11, R25 ;  /* 0x0000000b34197c24 */ /* 0x040fe4000f8e0219 */
[----:B------:R-:W-:Y:S01]  /*13b0*/  IMAD.WIDE.U32 R22, R52, UR10, R22 ;  /* 0x0000000a34167c25 */ /* 0x000fe2000f8e0016 */
[----:B------:R-:W-:-:S03]  /*13c0*/  ULDC.64 UR10, c[0x0][0x250] ;  /* 0x00009400000a7ab9 */ /* 0x000fc60000000a00 */
[----:B------:R-:W-:Y:S02]  /*13d0*/  IMAD.IADD R23, R23, 0x1, R25 ;  /* 0x0000000117177824 */ /* 0x000fe400078e0219 */
[----:B------:R-:W-:Y:S02]  /*13e0*/  IMAD R25, R3, UR10, RZ ;  /* 0x0000000a03197c24 */ /* 0x000fe4000f8e02ff */
[----:B------:R-:W-:-:S04]  /*13f0*/  IMAD.WIDE.U32 R22, R2, UR10, R22 ;  /* 0x0000000a02167c25 */ /* 0x000fc8000f8e0016 */
[----:B0-----:R-:W-:Y:S01]  /*1400*/  IMAD R21, R2, UR11, R25 ;  /* 0x0000000b02157c24 */ /* 0x001fe2000f8e0219 */
[----:B------:R-:W-:Y:S02]  /*1410*/  ULDC.64 UR10, c[0x0][0x238] ;  /* 0x00008e00000a7ab9 */ /* 0x000fe40000000a00 */
[----:B------:R-:W-:Y:S01]  /*1420*/  LEA R24, P4, R22, UR10, 0x1 ;  /* 0x0000000a16187c11 */ /* 0x000fe2000f8808ff */
[----:B------:R-:W-:-:S05]  /*1430*/  IMAD.IADD R21, R23, 0x1, R21 ;  /* 0x0000000117157824 */ /* 0x000fca00078e0215 */
[----:B------:R-:W-:-:S05]  /*1440*/  LEA.HI.X R25, R22, UR11, R21, 0x1, P4 ;  /* 0x0000000b16197c11 */ /* 0x000fca000a0f0c15 */
[----:B-1----:R1:W-:Y:S04]  /*1450*/  @!P1 STG.E.128 desc[UR6][R24.64], R12 ;  /* 0x0000000c18009986 */ /* 0x0023e8000c101d06 */
[----:B--2---:R1:W-:Y:S04]  /*1460*/  @!P2 STG.E.128 desc[UR6][R24.64+0x40], R8 ;  /* 0x000040081800a986 */ /* 0x0043e8000c101d06 */
[----:B------:R1:W-:Y:S02]  /*1470*/  @!P3 STG.E.128 desc[UR6][R24.64+0x80], R16 ;  /* 0x000080101800b986 */ /* 0x0003e4000c101d06 */
.L_x_60:
[----:B------:R-:W-:Y:S05]  /*1480*/  BSYNC B0 ;  /* 0x0000000000007941 */ /* 0x000fea0003800000 */
.L_x_59:
[----:B------:R-:W-:Y:S05]  /*1490*/  @P0 EXIT ;  /* 0x000000000000094d */ /* 0x000fea0003800000 */
[----:B-1----:R-:W1:Y:S01]  /*14a0*/  LDC.64 R8, c[0x0][0x258] ;  /* 0x00009600ff087b82 */ /* 0x002e620000000a00 */
[----:B------:R-:W-:Y:S01]  /*14b0*/  SHF.R.S32.HI R5, RZ, 0x1f, R4 ;  /* 0x0000001fff057819 */ /* 0x000fe20000011404 */
[----:B------:R-:W-:Y:S01]  /*14c0*/  ULDC.64 UR4, c[0x0][0x260] ;  /* 0x0000980000047ab9 */ /* 0x000fe20000000a00 */
[----:B0-----:R-:W0:Y:S01]  /*14d0*/  LDS.128 R12, [R6+0xc800] ;  /* 0x00c80000060c7984 */ /* 0x001e220000000c00 */
[----:B------:R-:W-:Y:S01]  /*14e0*/  IMAD R19, R0, UR4, RZ ;  /* 0x0000000400137c24 */ /* 0x000fe2000f8e02ff */
[----:B------:R-:W-:-:S03]  /*14f0*/  ULDC.64 UR10, c[0x0][0x238] ;  /* 0x00008e00000a7ab9 */ /* 0x000fc60000000a00 */
[----:B------:R-:W-:Y:S02]  /*1500*/  IMAD R21, R52, UR5, R19 ;  /* 0x0000000534157c24 */ /* 0x000fe4000f8e0213 */
[C---:B-1----:R-:W-:Y:S02]  /*1510*/  IMAD R10, R8.reuse, UR9, RZ ;  /* 0x00000009080a7c24 */ /* 0x042fe4000f8e02ff */
[----:B------:R-:W-:-:S04]  /*1520*/  IMAD.WIDE.U32 R16, R8, UR8, R4 ;  /* 0x0000000808107c25 */ /* 0x000fc8000f8e0004 */
[----:B------:R-:W-:Y:S02]  /*1530*/  IMAD R5, R9, UR8, R10 ;  /* 0x0000000809057c24 */ /* 0x000fe4000f8e020a */
[----:B------:R-:W1:Y:S02]  /*1540*/  LDS.128 R8, [R6+0xe800] ;  /* 0x00e8000006087984 */ /* 0x000e640000000c00 */
[----:B------:R-:W-:Y:S01]  /*1550*/  IMAD.IADD R17, R17, 0x1, R5 ;  /* 0x0000000111117824 */ /* 0x000fe200078e0205 */
[----:B------:R-:W-:Y:S01]  /*1560*/  IADD3 R5, P0, R2, 0x40, RZ ;  /* 0x0000004002057810 */ /* 0x000fe20007f1e0ff */
[----:B------:R-:W-:-:S03]  /*1570*/  IMAD.WIDE.U32 R52, R52, UR4, R16 ;  /* 0x0000000434347c25 */ /* 0x000fc6000f8e0010 */
[----:B------:R-:W-:Y:S01]  /*1580*/  IADD3.X R2, RZ, R3, RZ, P0, !PT ;  /* 0x00000003ff027210 */ /* 0x000fe200007fe4ff */
[----:B------:R2:W3:Y:S01]  /*1590*/  LDS.128 R16, [R6+0x10800] ;  /* 0x0108000006107984 */ /* 0x0004e20000000c00 */
[----:B------:R-:W-:Y:S01]  /*15a0*/  ULDC.64 UR4, c[0x0][0x250] ;  /* 0x0000940000047ab9 */ /* 0x000fe20000000a00 */
[----:B------:R-:W-:Y:S02]  /*15b0*/  IMAD.IADD R53, R53, 0x1, R21 ;  /* 0x0000000135357824 */ /* 0x000fe400078e0215 */
[----:B------:R-:W-:-:S04]  /*15c0*/  IMAD R2, R2, UR4, RZ ;  /* 0x0000000402027c24 */ /* 0x000fc8000f8e02ff */
[C---:B------:R-:W-:Y:S02]  /*15d0*/  IMAD R21, R5.reuse, UR5, R2 ;  /* 0x0000000505157c24 */ /* 0x040fe4000f8e0202 */
[----:B------:R-:W-:Y:S01]  /*15e0*/  IMAD.WIDE.U32 R2, R5, UR4, R52 ;  /* 0x0000000405027c25 */ /* 0x000fe2000f8e0034 */
[----:B------:R-:W-:Y:S02]  /*15f0*/  ULDC UR4, c[0x0][0x244] ;  /* 0x0000910000047ab9 */ /* 0x000fe40000000800 */
[----:B------:R-:W-:Y:S01]  /*1600*/  ISETP.GE.AND P1, PT, R4, UR4, PT ;  /* 0x0000000404007c0c */ /* 0x000fe2000bf26270 */
[----:B------:R-:W-:Y:S01]  /*1610*/  IMAD.IADD R3, R3, 0x1, R21 ;  /* 0x0000000103037824 */ /* 0x000fe200078e0215 */
[----:B------:R-:W-:Y:S02]  /*1620*/  LEA R4, P0, R2, UR10, 0x1 ;  /* 0x0000000a02047c11 */ /* 0x000fe4000f8008ff */
[----:B------:R-:W-:Y:S02]  /*1630*/  ISETP.GE.AND P2, PT, R20, UR4, PT ;  /* 0x0000000414007c0c */ /* 0x000fe4000bf46270 */
[----:B------:R-:W-:-:S02]  /*1640*/  LEA.HI.X R5, R2, UR11, R3, 0x1, P0 ;  /* 0x0000000b02057c11 */ /* 0x000fc400080f0c03 */
[----:B------:R-:W-:-:S05]  /*1650*/  ISETP.GE.AND P0, PT, R7, UR4, PT ;  /* 0x0000000407007c0c */ /* 0x000fca000bf06270 */
[----:B0-----:R2:W-:Y:S04]  /*1660*/  @!P1 STG.E.128 desc[UR6][R4.64], R12 ;  /* 0x0000000c04009986 */ /* 0x0015e8000c101d06 */
[----:B-1----:R2:W-:Y:S04]  /*1670*/  @!P2 STG.E.128 desc[UR6][R4.64+0x40], R8 ;  /* 0x000040080400a986 */ /* 0x0025e8000c101d06 */
[----:B------:R-:W-:Y:S05]  /*1680*/  @P0 EXIT ;  /* 0x000000000000094d */ /* 0x000fea0003800000 */
[----:B---3--:R-:W-:Y:S01]  /*1690*/  STG.E.128 desc[UR6][R4.64+0x80], R16 ;  /* 0x0000801004007986 */ /* 0x008fe2000c101d06 */
[----:B------:R-:W-:Y:S05]  /*16a0*/  EXIT ;  /* 0x000000000000794d */ /* 0x000fea0003800000 */
.L_x_61:
        /* <DEDUP_REMOVED lines=13> */
.L_x_125:


//--------------------- .text._ZN7cutlass13device_kernelIN5flash32FlashAttnBwdPostprocessConvertdQIN4cute5tupleIJNS3_1CILi64EEENS5_ILi96EEEEEENS_6half_tEfNS_4arch4Sm80ELi256ENS3_8TiledMMAINS3_8MMA_AtomIJNS3_28SM80_16x8x16_F32F16F16F32_TNEEEENS3_6LayoutINS4_IJNS5_ILi2EEENS5_ILi4EEENS5_ILi1EEEEEENS4_IJSJ_SH_NS5_ILi0EEEEEEEENS4_IJNS5_ILi32EEESO_NS5_ILi16EEEEEEEELb0EEEEEvNT_6ParamsE --------------------------
	.section	.text._ZN7cutlass13device_kernelIN5flash32FlashAttnBwdPostprocessConvertdQIN4cute5tupleIJNS3_1CILi64EEENS5_ILi96EEEEEENS_6half_tEfNS_4arch4Sm80ELi256ENS3_8TiledMMAINS3_8MMA_AtomIJNS3_28SM80_16x8x16_F32F16F16F32_TNEEEENS3_6LayoutINS4_IJNS5_ILi2EEENS5_ILi4EEENS5_ILi1EEEEEENS4_IJSJ_SH_NS5_ILi0EEEEEEEENS4_IJNS5_ILi32EEESO_NS5_ILi16EEEEEEEELb0EEEEEvNT_6ParamsE,"ax",@progbits
	.align	128
.text._ZN7cutlass13device_kernelIN5flash32FlashAttnBwdPostprocessConvertdQIN4cute5tupleIJNS3_1CILi64EEENS5_ILi96EEEEEENS_6half_tEfNS_4arch4Sm80ELi256ENS3_8TiledMMAINS3_8MMA_AtomIJNS3_28SM80_16x8x16_F32F16F16F32_TNEEEENS3_6LayoutINS4_IJNS5_ILi2EEENS5_ILi4EEENS5_ILi1EEEEEENS4_IJSJ_SH_NS5_ILi0EEEEEEEENS4_IJNS5_ILi32EEESO_NS5_ILi16EEEEEEEELb0EEEEEvNT_6ParamsE:
        .type           _ZN7cutlass13device_kernelIN5flash32FlashAttnBwdPostprocessConvertdQIN4cute5tupleIJNS3_1CILi64EEENS5_ILi96EEEEEENS_6half_tEfNS_4arch4Sm80ELi256ENS3_8TiledMMAINS3_8MMA_AtomIJNS3_28SM80_16x8x16_F32F16F16F32_TNEEEENS3_6LayoutINS4_IJNS5_ILi2EEENS5_ILi4EEENS5_ILi1EEEEEENS4_IJSJ_SH_NS5_ILi0EEEEEEEENS4_IJNS5_ILi32EEESO_NS5_ILi16EEEEEEEELb0EEEEEvNT_6ParamsE,@function
        .size           _ZN7cutlass13device_kernelIN5flash32FlashAttnBwdPostprocessConvertdQIN4cute5tupleIJNS3_1CILi64EEENS5_ILi96EEEEEENS_6half_tEfNS_4arch4Sm80ELi256ENS3_8TiledMMAINS3_8MMA_AtomIJNS3_28SM80_16x8x16_F32F16F16F32_TNEEEENS3_6LayoutINS4_IJNS5_ILi2EEENS5_ILi4EEENS5_ILi1EEEEEENS4_IJSJ_SH_NS5_ILi0EEEEEEEENS4_IJNS5_ILi32EEESO_NS5_ILi16EEEEEEEELb0EEEEEvNT_6ParamsE,(.L_x_126 - _ZN7cutlass13device_kernelIN5flash32FlashAttnBwdPostprocessConvertdQIN4cute5tupleIJNS3_1CILi64EEENS5_ILi96EEEEEENS_6half_tEfNS_4arch4Sm80ELi256ENS3_8TiledMMAINS3_8MMA_AtomIJNS3_28SM80_16x8x16_F32F16F16F32_TNEEEENS3_6LayoutINS4_IJNS5_ILi2EEENS5_ILi4EEENS5_ILi1EEEEEENS4_IJSJ_SH_NS5_ILi0EEEEEEEENS4_IJNS5_ILi32EEESO_NS5_ILi16EEEEEEEELb0EEEEEvNT_6ParamsE)
        .other          _ZN7cutlass13device_kernelIN5flash32FlashAttnBwdPostprocessConvertdQIN4cute5tupleIJNS3_1CILi64EEENS5_ILi96EEEEEENS_6half_tEfNS_4arch4Sm80ELi256ENS3_8TiledMMAINS3_8MMA_AtomIJNS3_28SM80_16x8x16_F32F16F16F32_TNEEEENS3_6LayoutINS4_IJNS5_ILi2EEENS5_ILi4EEENS5_ILi1EEEEEENS4_IJSJ_SH_NS5_ILi0EEEEEEEENS4_IJNS5_ILi32EEESO_NS5_ILi16EEEEEEEELb0EEEEEvNT_6ParamsE,@"STO_CUDA_ENTRY STV_DEFAULT"
_ZN7cutlass13device_kernelIN5flash32FlashAttnBwdPostprocessConvertdQIN4cute5tupleIJNS3_1CILi64EEENS5_ILi96EEEEEENS_6half_tEfNS_4arch4Sm80ELi256ENS3_8TiledMMAINS3_8MMA_AtomIJNS3_28SM80_16x8x16_F32F16F16F32_TNEEEENS3_6LayoutINS4_IJNS5_ILi2EEENS5_ILi4EEENS5_ILi1EEEEEENS4_IJSJ_SH_NS5_ILi0EEEEEEEENS4_IJNS5_ILi32EEESO_NS5_ILi16EEEEEEEELb0EEEEEvNT_6ParamsE:
        /* <DEDUP_REMOVED lines=21> */
[----:B-1----:R-:W2:Y:S04]  /*0150*/  LDG.E R7, desc[UR6][R4.64] ;  /* 0x0000000604077981 */ /* 0x002ea8000c1e1900 */
[----:B-----5:R-:W2:Y:S02]  /*0160*/  LDG.E R34, desc[UR6][R4.64+0x4] ;  /* 0x0000040604227981 */ /* 0x020ea4000c1e1900 */
[----:B--2---:R-:W-:-:S07]  /*0170*/  IMAD.IADD R34, R34, 0x1, -R7 ;  /* 0x0000000122227824 */ /* 0x004fce00078e0a07 */
.L_x_62:
[----:B------:R-:W-:Y:S02]  /*0180*/  ISETP.NE.U32.AND P1, PT, RZ, UR4, PT ;  /* 0x00000004ff007c0c */ /* 0x000fe4000bf25070 */
[----:B-----5:R-:W-:Y:S02]  /*0190*/  ISETP.LE.AND P2, PT, R34, R31, PT ;  /* 0x0000001f2200720c */ /* 0x020fe40003f43270 */
[----:B------:R-:W-:-:S13]  /*01a0*/  ISETP.NE.AND.EX P1, PT, RZ, UR5, PT, P1 ;  /* 0x00000005ff007c0c */ /* 0x000fda000bf25310 */
[----:B------:R-:W-:Y:S05]  /*01b0*/  @P1 EXIT P2 ;  /* 0x000000000000194d */ /* 0x000fea0001000000 */
[----:B------:R-:W0:Y:S01]  /*01c0*/  S2R R29, SR_TID.X ;  /* 0x00000000001d7919 */ /* 0x000e220000002100 */
[----:B------:R-:W-:Y:S01]  /*01d0*/  @P0 IMAD R0, R11, 0x40, R28 ;  /* 0x000000400b000824 */ /* 0x000fe200078e021c */
[----:B------:R-:W2:Y:S01]  /*01e0*/  S2UR UR8, SR_CTAID.Y ;  /* 0x00000000000879c3 */ /* 0x000ea20000002600 */
[----:B------:R-:W-:Y:S01]  /*01f0*/  IMAD R9, R3, 0x1800, RZ ;  /* 0x0000180003097824 */ /* 0x000fe200078e02ff */
[----:B------:R-:W-:Y:S01]  /*0200*/  SHF.R.S32.HI R2, RZ, 0x1f, R11 ;  /* 0x0000001fff027819 */ /* 0x000fe2000001140b */
[----:B------:R-:W-:Y:S01]  /*0210*/  ULDC.64 UR4, c[0x0][0x230] ;  /* 0x00008c0000047ab9 */ /* 0x000fe20000000a00 */
[----:B-1----:R-:W-:Y:S02]  /*0220*/  @P0 SHF.R.S32.HI R5, RZ, 0x1f, R0 ;  /* 0x0000001fff050819 */ /* 0x002fe40000011400 */
[----:B------:R-:W-:Y:S02]  /*0230*/  SEL R2, R2, RZ, !P1 ;  /* 0x000000ff02027207 */ /* 0x000fe40004800000 */
[----:B------:R-:W1:Y:S01]  /*0240*/  LDC.64 R12, c[0x0][0x228] ;  /* 0x00008a00ff0c7b82 */ /* 0x000e620000000a00 */
[----:B------:R-:W-:-:S04]  /*0250*/  @P0 LEA.HI R5, R5, R0, RZ, 0x6 ;  /* 0x0000000005050211 */ /* 0x000fc800078f30ff */
[----:B------:R-:W-:-:S05]  /*0260*/  @P0 SHF.R.S32.HI R5, RZ, 0x6, R5 ;  /* 0x00000006ff050819 */ /* 0x000fca0000011405 */
[----:B------:R-:W-:Y:S01]  /*0270*/  @P0 IMAD R7, R5, 0x1800, RZ ;  /* 0x0000180005070824 */ /* 0x000fe200078e02ff */
[----:B------:R-:W-:-:S03]  /*0280*/  CS2R R4, SRZ ;  /* 0x0000000000047805 */ /* 0x000fc6000001ff00 */
[--C-:B------:R-:W-:Y:S01]  /*0290*/  @P0 IMAD.MOV.U32 R4, RZ, RZ, R7.reuse ;  /* 0x000000ffff040224 */ /* 0x100fe200078e0007 */
[----:B------:R-:W-:Y:S01]  /*02a0*/  @P0 SHF.R.S32.HI R5, RZ, 0x1f, R7 ;  /* 0x0000001fff050819 */ /* 0x000fe20000011407 */
[----:B--2---:R-:W-:Y:S01]  /*02b0*/  USHF.R.S32.HI UR9, URZ, 0x1f, UR8 ;  /* 0x0000001f3f097899 */ /* 0x004fe20008011408 */
[----:B------:R-:W-:Y:S01]  /*02c0*/  SHF.R.S32.HI R7, RZ, 0x1f, R9 ;  /* 0x0000001fff077819 */ /* 0x000fe20000011409 */
[----:B0-----:R-:W-:-:S04]  /*02d0*/  IMAD.SHL.U32 R30, R29, 0x4, RZ ;  /* 0x000000041d1e7824 */ /* 0x001fc800078e00ff */
[----:B-1----:R-:W-:Y:S01]  /*02e0*/  IMAD R6, R12, UR9, RZ ;  /* 0x000000090c067c24 */ /* 0x002fe2000f8e02ff */
[----:B------:R-:W-:Y:S01]  /*02f0*/  IADD3 R4, P2, P3, R4, R30, R9 ;  /* 0x0000001e04047210 */ /* 0x000fe20007b5e009 */
[----:B------:R-:W-:Y:S01]  /*0300*/  IMAD R9, R2, UR4, RZ ;  /* 0x0000000402097c24 */ /* 0x000fe2000f8e02ff */
[----:B------:R-:W-:-:S04]  /*0310*/  SHF.R.S32.HI R0, RZ, 0x1f, R30 ;  /* 0x0000001fff007819 */ /* 0x000fc8000001141e */
[----:B------:R-:W-:Y:S01]  /*0320*/  IADD3.X R5, R5, R0, R7, P2, P3 ;  /* 0x0000000005057210 */ /* 0x000fe200017e6407 */
[----:B------:R-:W-:Y:S01]  /*0330*/  IMAD R7, R13, UR8, R6 ;  /* 0x000000080d077c24 */ /* 0x000fe2000f8e0206 */
[----:B------:R-:W-:Y:S01]  /*0340*/  SEL R0, R11, RZ, !P1 ;  /* 0x000000ff0b007207 */ /* 0x000fe20004800000 */
[----:B------:R-:W-:-:S04]  /*0350*/  IMAD.WIDE.U32 R4, R12, UR8, R4 ;  /* 0x000000080c047c25 */ /* 0x000fc8000f8e0004 */
        /* <DEDUP_REMOVED lines=12> */
[----:B------:R0:W5:Y:S01]  /*0420*/  LDG.E.128 R24, desc[UR6][R36.64+0x5000] ;  /* 0x0050000624187981 */ /* 0x000162000c1e1d00 */
[----:B------:R-:W1:Y:S01]  /*0430*/  S2UR UR5, SR_CgaCtaId ;  /* 0x00000000000579c3 */ /* 0x000e620000008800 */
[----:B------:R-:W-:Y:S01]  /*0440*/  UMOV UR4, 0x400 ;  /* 0x0000040000047882 */ /* 0x000fe20000000000 */
[----:B------:R-:W-:-:S02]  /*0450*/  SHF.R.S32.HI R32, RZ, 0x1f, R29 ;  /* 0x0000001fff207819 */ /* 0x000fc4000001141d */
[----:B------:R-:W-:Y:S02]  /*0460*/  VIADDMNMX R31, R34, -R31, 0x40, PT ;  /* 0x00000040221f7446 */ /* 0x000fe4000380091f */
[CC--:B------:R-:W-:Y:S02]  /*0470*/  LEA.HI R38, R32.reuse, R29.reuse, RZ, 0x2 ;  /* 0x0000001d20267211 */ /* 0x0c0fe400078f10ff */
[CC--:B------:R-:W-:Y:S02]  /*0480*/  LEA.HI R39, R32.reuse, R29.reuse, RZ, 0x7 ;  /* 0x0000001d20277211 */ /* 0x0c0fe400078f38ff */
[--C-:B------:R-:W-:Y:S02]  /*0490*/  SHF.R.S32.HI R34, RZ, 0x2, R38.reuse ;  /* 0x00000002ff227819 */ /* 0x100fe40000011426 */
[----:B------:R-:W-:Y:S01]  /*04a0*/  SHF.R.S32.HI R33, RZ, 0x1f, R38 ;  /* 0x0000001fff217819 */ /* 0x000fe20000011426 */
[----:B------:R-:W-:Y:S01]  /*04b0*/  IMAD.SHL.U32 R39, R39, 0x8, RZ ;  /* 0x0000000827277824 */ /* 0x000fe200078e00ff */
[----:B0-----:R-:W-:-:S02]  /*04c0*/  LEA.HI R37, R32, R29, RZ, 0x5 ;  /* 0x0000001d20257211 */ /* 0x001fc400078f28ff */
[CC--:B------:R-:W-:Y:S02]  /*04d0*/  LEA.HI R36, R33.reuse, R34.reuse, RZ, 0x3 ;  /* 0x0000002221247211 */ /* 0x0c0fe400078f18ff */
[----:B------:R-:W-:Y:S02]  /*04e0*/  LOP3.LUT R38, R38, 0xfffffffc, RZ, 0xc0, !PT ;  /* 0xfffffffc26267812 */ /* 0x000fe400078ec0ff */
[----:B------:R-:W-:Y:S02]  /*04f0*/  ISETP.GE.AND P1, PT, R34, R31, PT ;  /* 0x0000001f2200720c */ /* 0x000fe40003f26270 */
[----:B------:R-:W-:Y:S01]  /*0500*/  LEA.HI R33, R33, R34, RZ, 0x2 ;  /* 0x0000002221217211 */ /* 0x000fe200078f10ff */
[----:B-1----:R-:W-:-:S03]  /*0510*/  ULEA UR4, UR5, UR4, 0x18 ;  /* 0x0000000405047291 */ /* 0x002fc6000f8ec03f */
[----:B------:R-:W-:Y:S01]  /*0520*/  LOP3.LUT R33, R33, 0xffffffc, RZ, 0xc0, !PT ;  /* 0x0ffffffc21217812 */ /* 0x000fe200078ec0ff */
[----:B------:R-:W-:Y:S02]  /*0530*/  ULDC UR5, c[0x0][0x268] ;  /* 0x00009a0000057ab9 */ /* 0x000fe40000000800 */
[----:B------:R-:W-:-:S05]  /*0540*/  LEA R35, R29, UR4, 0x4 ;  /* 0x000000041d237c11 */ /* 0x000fca000f8e20ff */
[----:B--2---:R0:W-:Y:S04]  /*0550*/  STS.128 [R35], R4 ;  /* 0x0000000423007388 */ /* 0x0041e80000000c00 */
[----:B---3--:R1:W-:Y:S04]  /*0560*/  STS.128 [R35+0x1000], R8 ;  /* 0x0010000823007388 */ /* 0x0083e80000000c00 */
[----:B----4-:R-:W-:Y:S04]  /*0570*/  STS.128 [R35+0x2000], R12 ;  /* 0x0020000c23007388 */ /* 0x010fe80000000c00 */
[----:B-----5:R-:W-:Y:S04]  /*0580*/  STS.128 [R35+0x3000], R16 ;  /* 0x0030001023007388 */ /* 0x020fe80000000c00 */
[----:B------:R-:W-:Y:S01]  /*0590*/  STS.128 [R35+0x4000], R20 ;  /* 0x0040001423007388 */ /* 0x000fe20000000c00 */
[----:B0-----:R-:W-:-:S02]  /*05a0*/  LOP3.LUT R5, R36, 0xfffffff8, RZ, 0xc0, !PT ;  /* 0xfffffff824057812 */ /* 0x001fc400078ec0ff */
[----:B------:R-:W-:Y:S01]  /*05b0*/  SHF.R.S32.HI R4, RZ, 0x5, R37 ;  /* 0x00000005ff047819 */ /* 0x000fe20000011425 */
[----:B------:R-:W-:Y:S01]  /*05c0*/  STS.128 [R35+0x5000], R24 ;  /* 0x0050001823007388 */ /* 0x000fe20000000c00 */
[----:B-1----:R-:W-:Y:S01]  /*05d0*/  LOP3.LUT R10, R39, 0x7ffffc00, RZ, 0xc0, !PT ;  /* 0x7ffffc00270a7812 */ /* 0x002fe200078ec0ff */
[----:B------:R-:W-:Y:S01]  /*05e0*/  IMAD.IADD R6, R34, 0x1, -R5 ;  /* 0x0000000122067824 */ /* 0x000fe200078e0a05 */
[----:B------:R-:W-:Y:S01]  /*05f0*/  LEA.HI R37, R37, R4, RZ, 0x1 ;  /* 0x0000000425257211 */ /* 0x000fe200078f08ff */
[----:B------:R-:W-:Y:S01]  /*0600*/  BAR.SYNC.DEFER_BLOCKING 0x0 ;  /* 0x0000000000007b1d */ /* 0x000fe20000010000 */
[----:B------:R-:W-:Y:S02]  /*0610*/  IMAD.IADD R5, R29, 0x1, -R38 ;  /* 0x000000011d057824 */ /* 0x000fe400078e0a26 */
[----:B------:R-:W-:Y:S02]  /*0620*/  SHF.R.S32.HI R7, RZ, 0x1f, R6 ;  /* 0x0000001fff077819 */ /* 0x000fe40000011406 */
[----:B------:R-:W-:Y:S01]  /*0630*/  LOP3.LUT R37, R37, 0xfffffe, RZ, 0xc0, !PT ;  /* 0x00fffffe25257812 */ /* 0x000fe200078ec0ff */
[----:B------:R-:W-:Y:S01]  /*0640*/  IMAD R10, R5, 0x2, R10 ;  /* 0x00000002050a7824 */ /* 0x000fe200078e020a */
[----:B------:R-:W-:-:S02]  /*0650*/  LEA.HI R8, R7, R6, RZ, 0x2 ;  /* 0x0000000607087211 */ /* 0x000fc400078f10ff */
[-C--:B------:R-:W-:Y:S01]  /*0660*/  LEA.HI R7, R32, R29.reuse, RZ, 0x6 ;  /* 0x0000001d20077211 */ /* 0x080fe200078f30ff */
[----:B------:R-:W-:Y:S01]  /*0670*/  IMAD.IADD R37, R4, 0x1, -R37 ;  /* 0x0000000104257824 */ /* 0x000fe200078e0a25 */
[C---:B------:R-:W-:Y:S01]  /*0680*/  LOP3.LUT R9, R8.reuse, 0x7fffffc, RZ, 0xc0, !PT ;  /* 0x07fffffc08097812 */ /* 0x040fe200078ec0ff */
[----:B------:R-:W-:Y:S01]  /*0690*/  IMAD.SHL.U32 R8, R8, 0x10, RZ ;  /* 0x0000001008087824 */ /* 0x000fe200078e00ff */
[----:B------:R-:W-:Y:S01]  /*06a0*/  SHF.R.U32.HI R39, RZ, 0x3, R7 ;  /* 0x00000003ff277819 */ /* 0x000fe20000011607 */
[----:B------:R-:W-:Y:S01]  /*06b0*/  IMAD R37, R37, 0x100, R10 ;  /* 0x0000010025257824 */ /* 0x000fe200078e020a */
[----:B------:R-:W-:Y:S01]  /*06c0*/  LEA.HI R29, R32, R29, RZ, 0x4 ;  /* 0x0000001d201d7211 */ /* 0x000fe200078f20ff */
[----:B------:R-:W-:Y:S01]  /*06d0*/  IMAD.IADD R40, R6, 0x1, -R9 ;  /* 0x0000000106287824 */ /* 0x000fe200078e0a09 */
[----:B------:R-:W-:-:S03]  /*06e0*/  LOP3.LUT R38, R8, 0x40, RZ, 0xc0, !PT ;  /* 0x0000004008267812 */ /* 0x000fc600078ec0ff */
[----:B------:R-:W-:Y:S01]  /*06f0*/  IMAD R41, R40, 0x10, R37 ;  /* 0x0000001028297824 */ /* 0x000fe200078e0225 */
[----:B------:R-:W-:Y:S01]  /*0700*/  LOP3.LUT R39, R38, 0x8, R39, 0xf8, !PT ;  /* 0x0000000826277812 */ /* 0x000fe200078ef827 */
[----:B------:R-:W-:Y:S01]  /*0710*/  IMAD.SHL.U32 R29, R29, 0x4, RZ ;  /* 0x000000041d1d7824 */ /* 0x000fe200078e00ff */
[----:B------:R-:W-:Y:S01]  /*0720*/  SHF.R.U32.HI R38, RZ, 0x3, R38 ;  /* 0x00000003ff267819 */ /* 0x000fe20000011626 */
[----:B------:R-:W0:Y:S03]  /*0730*/  LDS R27, [R30+UR4+0x800] ;  /* 0x000800041e1b7984 */ /* 0x000e260008000800 */
[----:B------:R-:W-:Y:S01]  /*0740*/  LOP3.LUT R38, R39, R38, RZ, 0x3c, !PT ;  /* 0x0000002627267212 */ /* 0x000fe200078e3cff */
[----:B------:R-:W1:Y:S04]  /*0750*/  LDS R26, [R30+UR4+0xc00] ;  /* 0x000c00041e1a7984 */ /* 0x000e680008000800 */
[----:B------:R-:W-:Y:S04]  /*0760*/  LDS R25, [R30+UR4+0x1000] ;  /* 0x001000041e197984 */ /* 0x000fe80008000800 */
[----:B------:R-:W2:Y:S04]  /*0770*/  LDS R24, [R30+UR4+0x1400] ;  /* 0x001400041e187984 */ /* 0x000ea80008000800 */
[----:B------:R-:W3:Y:S04]  /*0780*/  LDS R15, [R30+UR4+0x3000] ;  /* 0x003000041e0f7984 */ /* 0x000ee80008000800 */
[----:B------:R-:W4:Y:S04]  /*0790*/  LDS R20, [R30+UR4+0x3400] ;  /* 0x003400041e147984 */ /* 0x000f280008000800 */
[----:B------:R-:W5:Y:S04]  /*07a0*/  LDS R17, [R30+UR4+0x1800] ;  /* 0x001800041e117984 */ /* 0x000f680008000800 */
[----:B------:R-:W-:Y:S04]  /*07b0*/  LDS R23, [R30+UR4+0x1c00] ;  /* 0x001c00041e177984 */ /* 0x000fe80008000800 */
[----:B------:R-:W5:Y:S04]  /*07c0*/  LDS R36, [R30+UR4] ;  /* 0x000000041e247984 */ /* 0x000f680008000800 */
[----:B------:R-:W5:Y:S04]  /*07d0*/  LDS R35, [R30+UR4+0x400] ;  /* 0x000400041e237984 */ /* 0x000f680008000800 */
[----:B------:R-:W-:Y:S01]  /*07e0*/  LDS R13, [R30+UR4+0x2000] ;  /* 0x002000041e0d7984 */ /* 0x000fe20008000800 */
[----:B0-----:R-:W-:-:S03]  /*07f0*/  FMUL.FTZ R27, R27, UR5 ;  /* 0x000000051b1b7c20 */ /* 0x001fc60008410000 */
[----:B------:R-:W0:Y:S01]  /*0800*/  LDS R22, [R30+UR4+0x2400] ;  /* 0x002400041e167984 */ /* 0x000e220008000800 */
[----:B-1----:R-:W-:-:S03]  /*0810*/  FMUL.FTZ R26, R26, UR5 ;  /* 0x000000051a1a7c20 */ /* 0x002fc60008410000 */
[----:B------:R-:W1:Y:S02]  /*0820*/  LDS R16, [R30+UR4+0x2800] ;  /* 0x002800041e107984 */ /* 0x000e640008000800 */
[----:B------:R-:W-:Y:S02]  /*0830*/  F2FP.F16.F32.PACK_AB R26, R26, R27 ;  /* 0x0000001b1a1a723e */ /* 0x000fe400000000ff */
[----:B------:R-:W1:Y:S01]  /*0840*/  LDS R21, [R30+UR4+0x2c00] ;  /* 0x002c00041e157984 */ /* 0x000e620008000800 */
[----:B--2---:R-:W-:Y:S01]  /*0850*/  FMUL.FTZ R37, R24, UR5 ;  /* 0x0000000518257c20 */ /* 0x004fe20008410000 */
[----:B------:R-:W-:Y:S02]  /*0860*/  IMAD.IADD R24, R38, 0x1, R41 ;  /* 0x0000000126187824 */ /* 0x000fe400078e0229 */
[----:B------:R-:W2:Y:S01]  /*0870*/  LDS R14, [R30+UR4+0x3800] ;  /* 0x003800041e0e7984 */ /* 0x000ea20008000800 */
[----:B---3--:R-:W-:-:S03]  /*0880*/  FMUL.FTZ R15, R15, UR5 ;  /* 0x000000050f0f7c20 */ /* 0x008fc60008410000 */
[----:B------:R-:W3:Y:S01]  /*0890*/  LDS R19, [R30+UR4+0x3c00] ;  /* 0x003c00041e137984 */ /* 0x000ee20008000800 */
[----:B----4-:R-:W-:-:S03]  /*08a0*/  FMUL.FTZ R20, R20, UR5 ;  /* 0x0000000514147c20 */ /* 0x010fc60008410000 */
[----:B------:R-:W4:Y:S01]  /*08b0*/  LDS R9, [R30+UR4+0x4000] ;  /* 0x004000041e097984 */ /* 0x000f220008000800 */
[----:B-----5:R-:W-:Y:S01]  /*08c0*/  FMUL.FTZ R17, R17, UR5 ;  /* 0x0000000511117c20 */ /* 0x020fe20008410000 */
[----:B------:R-:W-:Y:S02]  /*08d0*/  F2FP.F16.F32.PACK_AB R20, R20, R15 ;  /* 0x0000000f1414723e */ /* 0x000fe400000000ff */
[----:B------:R-:W5:Y:S04]  /*08e0*/  LDS R12, [R30+UR4+0x4400] ;  /* 0x004400041e0c7984 */ /* 0x000f680008000800 */
[----:B------:R-:W5:Y:S01]  /*08f0*/  LDS R6, [R30+UR4+0x4800] ;  /* 0x004800041e067984 */ /* 0x000f620008000800 */
[----:B------:R-:W-:-:S03]  /*0900*/  FMUL.FTZ R36, R36, UR5 ;  /* 0x0000000524247c20 */ /* 0x000fc60008410000 */
[----:B------:R-:W5:Y:S01]  /*0910*/  LDS R11, [R30+UR4+0x4c00] ;  /* 0x004c00041e0b7984 */ /* 0x000f620008000800 */
[----:B------:R-:W-:-:S03]  /*0920*/  FMUL.FTZ R35, R35, UR5 ;  /* 0x0000000523237c20 */ /* 0x000fc60008410000 */
[----:B------:R-:W5:Y:S04]  /*0930*/  LDS R8, [R30+UR4+0x5000] ;  /* 0x005000041e087984 */ /* 0x000f680008000800 */
[----:B------:R-:W5:Y:S01]  /*0940*/  LDS R10, [R30+UR4+0x5400] ;  /* 0x005400041e0a7984 */ /* 0x000f620008000800 */
[----:B0-----:R-:W-:-:S03]  /*0950*/  FMUL.FTZ R22, R22, UR5 ;  /* 0x0000000516167c20 */ /* 0x001fc60008410000 */
[----:B------:R-:W0:Y:S01]  /*0960*/  LDS R7, [R30+UR4+0x5800] ;  /* 0x005800041e077984 */ /* 0x000e220008000800 */
[----:B-1----:R-:W-:-:S03]  /*0970*/  FMUL.FTZ R16, R16, UR5 ;  /* 0x0000000510107c20 */ /* 0x002fc60008410000 */
[----:B------:R1:W0:Y:S01]  /*0980*/  LDS R18, [R30+UR4+0x5c00] ;  /* 0x005c00041e127984 */ /* 0x0002220008000800 */
[----:B------:R-:W-:Y:S01]  /*0990*/  FMUL.FTZ R21, R21, UR5 ;  /* 0x0000000515157c20 */ /* 0x000fe20008410000 */
[----:B--2---:R-:W-:-:S04]  /*09a0*/  FMUL.FTZ R14, R14, UR5 ;  /* 0x000000050e0e7c20 */ /* 0x004fc80008410000 */
[----:B------:R-:W-:Y:S01]  /*09b0*/  F2FP.F16.F32.PACK_AB R16, R21, R16 ;  /* 0x000000101510723e */ /* 0x000fe200000000ff */
[----:B-1----:R-:W-:Y:S01]  /*09c0*/  FMUL.FTZ R30, R25, UR5 ;  /* 0x00000005191e7c20 */ /* 0x002fe20008410000 */
[----:B---3--:R-:W-:Y:S01]  /*09d0*/  FMUL.FTZ R19, R19, UR5 ;  /* 0x0000000513137c20 */ /* 0x008fe20008410000 */
[----:B------:R-:W-:Y:S01]  /*09e0*/  F2FP.F16.F32.PACK_AB R25, R35, R36 ;  /* 0x000000242319723e */ /* 0x000fe200000000ff */
[----:B----4-:R-:W-:Y:S02]  /*09f0*/  FMUL.FTZ R9, R9, UR5 ;  /* 0x0000000509097c20 */ /* 0x010fe40008410000 */
[----:B------:R-:W-:Y:S01]  /*0a00*/  F2FP.F16.F32.PACK_AB R27, R37, R30 ;  /* 0x0000001e251b723e */ /* 0x000fe200000000ff */
[----:B------:R-:W-:Y:S01]  /*0a10*/  FMUL.FTZ R30, R23, UR5 ;  /* 0x00000005171e7c20 */ /* 0x000fe20008410000 */
[----:B------:R-:W-:Y:S01]  /*0a20*/  FMUL.FTZ R23, R13, UR5 ;  /* 0x000000050d177c20 */ /* 0x000fe20008410000 */
[----:B-----5:R-:W-:Y:S01]  /*0a30*/  FMUL.FTZ R12, R12, UR5 ;  /* 0x000000050c0c7c20 */ /* 0x020fe20008410000 */
[----:B------:R-:W-:-:S02]  /*0a40*/  F2FP.F16.F32.PACK_AB R14, R19, R14 ;  /* 0x0000000e130e723e */ /* 0x000fc400000000ff */
[----:B------:R-:W-:Y:S01]  /*0a50*/  F2FP.F16.F32.PACK_AB R13, R30, R17 ;  /* 0x000000111e0d723e */ /* 0x000fe200000000ff */
[----:B------:R-:W-:Y:S01]  /*0a60*/  FMUL.FTZ R6, R6, UR5 ;  /* 0x0000000506067c20 */ /* 0x000fe20008410000 */
[----:B------:R-:W-:Y:S02]  /*0a70*/  F2FP.F16.F32.PACK_AB R22, R22, R23 ;  /* 0x000000171616723e */ /* 0x000fe400000000ff */
[----:B------:R-:W-:Y:S01]  /*0a80*/  LEA R17, R24, UR4, 0x1 ;  /* 0x0000000418117c11 */ /* 0x000fe2000f8e08ff */
[----:B------:R-:W-:Y:S01]  /*0a90*/  FMUL.FTZ R11, R11, UR5 ;  /* 0x000000050b0b7c20 */ /* 0x000fe20008410000 */
[----:B------:R-:W-:Y:S01]  /*0aa0*/  F2FP.F16.F32.PACK_AB R9, R12, R9 ;  /* 0x000000090c09723e */ /* 0x000fe200000000ff */
[----:B------:R-:W-:-:S03]  /*0ab0*/  FMUL.FTZ R8, R8, UR5 ;  /* 0x0000000508087c20 */ /* 0x000fc60008410000 */
[----:B------:R-:W-:Y:S01]  /*0ac0*/  F2FP.F16.F32.PACK_AB R6, R11, R6 ;  /* 0x000000060b06723e */ /* 0x000fe200000000ff */
[----:B------:R1:W-:Y:S01]  /*0ad0*/  STS [R17+0x6000], R25 ;  /* 0x0060001911007388 */ /* 0x0003e20000000800 */
[----:B------:R-:W-:-:S03]  /*0ae0*/  FMUL.FTZ R15, R10, UR5 ;  /* 0x000000050a0f7c20 */ /* 0x000fc60008410000 */
[----:B------:R1:W-:Y:S01]  /*0af0*/  STS [R17+0x6100], R26 ;  /* 0x0061001a11007388 */ /* 0x0003e20000000800 */
[----:B0-----:R-:W-:Y:S01]  /*0b00*/  FMUL.FTZ R7, R7, UR5 ;  /* 0x0000000507077c20 */ /* 0x001fe20008410000 */
[----:B------:R-:W-:Y:S02]  /*0b10*/  F2FP.F16.F32.PACK_AB R8, R15, R8 ;  /* 0x000000080f08723e */ /* 0x000fe400000000ff */
[----:B------:R1:W-:Y:S01]  /*0b20*/  STS [R17+0x6400], R27 ;  /* 0x0064001b11007388 */ /* 0x0003e20000000800 */
[----:B------:R-:W-:-:S03]  /*0b30*/  FMUL.FTZ R18, R18, UR5 ;  /* 0x0000000512127c20 */ /* 0x000fc60008410000 */
[----:B------:R1:W-:Y:S02]  /*0b40*/  STS [R17+0x6500], R13 ;  /* 0x0065000d11007388 */ /* 0x0003e40000000800 */
[----:B------:R-:W-:Y:S02]  /*0b50*/  F2FP.F16.F32.PACK_AB R7, R18, R7 ;  /* 0x000000071207723e */ /* 0x000fe400000000ff */
        /* <DEDUP_REMOVED lines=9> */
[----:B------:R-:W-:Y:S05]  /*0bf0*/  @P1 EXIT ;  /* 0x000000000000194d */ /* 0x000fea0003800000 */
[----:B-1----:R-:W0:Y:S01]  /*0c00*/  LDC.64 R6, c[0x0][0x258] ;  /* 0x00009600ff067b82 */ /* 0x002e220000000a00 */
[----:B------:R-:W-:Y:S01]  /*0c10*/  LEA.HI R8, R5, R5, RZ, 0x1 ;  /* 0x0000000505087211 */ /* 0x000fe200078f08ff */
[----:B------:R-:W-:Y:S01]  /*0c20*/  IMAD.IADD R33, R34, 0x1, -R33 ;  /* 0x0000000122217824 */ /* 0x000fe200078e0a21 */
[----:B------:R-:W-:Y:S01]  /*0c30*/  LOP3.LUT R29, R29, 0x40, RZ, 0xc0, !PT ;  /* 0x000000401d1d7812 */ /* 0x000fe200078ec0ff */
[----:B------:R-:W-:Y:S01]  /*0c40*/  IMAD.SHL.U32 R12, R5, 0x8, RZ ;  /* 0x00000008050c7824 */ /* 0x000fe200078e00ff */
[----:B------:R-:W-:Y:S01]  /*0c50*/  ULDC UR5, c[0x0][0x244] ;  /* 0x0000910000057ab9 */ /* 0x000fe20000000800 */
[----:B------:R-:W-:Y:S01]  /*0c60*/  IMAD.SHL.U32 R8, R8, 0x200, RZ ;  /* 0x0000020008087824 */ /* 0x000fe200078e00ff */
[----:B------:R-:W-:Y:S01]  /*0c70*/  CS2R R14, SRZ ;  /* 0x00000000000e7805 */ /* 0x000fe2000001ff00 */
[----:B------:R-:W-:Y:S01]  /*0c80*/  IMAD R33, R4, 0x8, R33 ;  /* 0x0000000804217824 */ /* 0x000fe200078e0221 */
[----:B------:R-:W-:Y:S01]  /*0c90*/  SHF.R.U32.HI R4, RZ, 0x3, R29 ;  /* 0x00000003ff047819 */ /* 0x000fe2000001161d */
[----:B------:R-:W-:Y:S01]  /*0ca0*/  @P0 IMAD.MOV.U32 R14, RZ, RZ, R28 ;  /* 0x000000ffff0e0224 */ /* 0x000fe200078e001c */
[----:B------:R-:W-:Y:S01]  /*0cb0*/  LOP3.LUT R29, R29, 0x8, R12, 0xf8, !PT ;  /* 0x000000081d1d7812 */ /* 0x000fe200078ef80c */
[----:B------:R-:W-:Y:S01]  /*0cc0*/  ULDC.64 UR10, c[0x0][0x260] ;  /* 0x00009800000a7ab9 */ /* 0x000fe20000000a00 */
[----:B------:R-:W-:-:S02]  /*0cd0*/  LOP3.LUT R8, R8, 0xfffffc00, RZ, 0xc0, !PT ;  /* 0xfffffc0008087812 */ /* 0x000fc400078ec0ff */
[----:B------:R-:W-:Y:S02]  /*0ce0*/  LOP3.LUT R29, R29, R4, RZ, 0x3c, !PT ;  /* 0x000000041d1d7212 */ /* 0x000fe400078e3cff */
[----:B------:R-:W-:Y:S01]  /*0cf0*/  ISETP.GE.AND P1, PT, R12, UR5, PT ;  /* 0x000000050c007c0c */ /* 0x000fe2000bf26270 */
[----:B------:R-:W-:Y:S01]  /*0d00*/  IMAD.U32 R8, R33, 0x10, R8 ;  /* 0x0000001021087824 */ /* 0x000fe200078e0008 */
[----:B------:R-:W-:Y:S02]  /*0d10*/  SHF.R.S32.HI R13, RZ, 0x1f, R12 ;  /* 0x0000001fff0d7819 */ /* 0x000fe4000001140c */
[----:B------:R-:W-:Y:S01]  /*0d20*/  @P0 SHF.R.S32.HI R15, RZ, 0x1f, R28 ;  /* 0x0000001fff0f0819 */ /* 0x000fe2000001141c */
[----:B------:R-:W-:Y:S01]  /*0d30*/  IMAD.IADD R8, R8, 0x1, R29 ;  /* 0x0000000108087824 */ /* 0x000fe200078e021d */
[----:B------:R-:W-:Y:S01]  /*0d40*/  IADD3 R14, P0, R34, R14, RZ ;  /* 0x0000000e220e7210 */ /* 0x000fe20007f1e0ff */
[C---:B0-----:R-:W-:Y:S02]  /*0d50*/  IMAD R4, R6.reuse, UR9, RZ ;  /* 0x0000000906047c24 */ /* 0x041fe4000f8e02ff */
[----:B------:R-:W-:Y:S01]  /*0d60*/  IMAD.WIDE.U32 R16, R6, UR8, R12 ;  /* 0x0000000806107c25 */ /* 0x000fe2000f8e000c */
[----:B------:R-:W-:-:S02]  /*0d70*/  LEA R18, R8, UR4, 0x1 ;  /* 0x0000000408127c11 */ /* 0x000fc4000f8e08ff */
[----:B------:R-:W-:Y:S01]  /*0d80*/  LEA.HI.X.SX32 R15, R34, R15, 0x1, P0 ;  /* 0x0000000f220f7211 */ /* 0x000fe200000f0eff */
[----:B------:R-:W-:Y:S02]  /*0d90*/  IMAD R13, R7, UR8, R4 ;  /* 0x00000008070d7c24 */ /* 0x000fe4000f8e0204 */
[----:B------:R-:W-:Y:S02]  /*0da0*/  LDS.128 R4, [R18+0x7000] ;  /* 0x0070000012047984 */ /* 0x000fe40000000c00 */
[----:B------:R-:W-:Y:S02]  /*0db0*/  IMAD.IADD R17, R17, 0x1, R13 ;  /* 0x0000000111117824 */ /* 0x000fe400078e020d */
[----:B------:R-:W0:Y:S01]  /*0dc0*/  @!P1 LDS.128 R8, [R18+0x6000] ;  /* 0x0060000012089984 */ /* 0x000e220000000c00 */
[----:B------:R-:W-:Y:S02]  /*0dd0*/  IMAD R13, R2, UR10, RZ ;  /* 0x0000000a020d7c24 */ /* 0x000fe4000f8e02ff */
[----:B------:R-:W-:-:S04]  /*0de0*/  IMAD.WIDE R2, R3, 0x40, R14 ;  /* 0x0000004003027825 */ /* 0x000fc800078e020e */
[C---:B------:R-:W-:Y:S02]  /*0df0*/  IMAD R13, R0.reuse, UR11, R13 ;  /* 0x0000000b000d7c24 */ /* 0x040fe4000f8e020d */
[----:B------:R-:W-:Y:S01]  /*0e00*/  IMAD.WIDE.U32 R16, R0, UR10, R16 ;  /* 0x0000000a00107c25 */ /* 0x000fe2000f8e0010 */
[----:B------:R-:W-:-:S03]  /*0e10*/  ULDC.64 UR10, c[0x0][0x250] ;  /* 0x00009400000a7ab9 */ /* 0x000fc60000000a00 */
[----:B------:R-:W-:Y:S02]  /*0e20*/  IMAD R3, R3, UR10, RZ ;  /* 0x0000000a03037c24 */ /* 0x000fe4000f8e02ff */
[----:B------:R-:W-:Y:S02]  /*0e30*/  IMAD.IADD R17, R17, 0x1, R13 ;  /* 0x0000000111117824 */ /* 0x000fe400078e020d */
[C---:B------:R-:W-:Y:S02]  /*0e40*/  IMAD R13, R2.reuse, UR11, R3 ;  /* 0x0000000b020d7c24 */ /* 0x040fe4000f8e0203 */
[----:B------:R-:W-:Y:S01]  /*0e50*/  IMAD.WIDE.U32 R2, R2, UR10, R16 ;  /* 0x0000000a02027c25 */ /* 0x000fe2000f8e0010 */
[----:B------:R-:W-:-:S03]  /*0e60*/  ULDC.64 UR10, c[0x0][0x238] ;  /* 0x00008e00000a7ab9 */ /* 0x000fc60000000a00 */
[----:B------:R-:W-:Y:S01]  /*0e70*/  VIADD R0, R12, 0x20 ;  /* 0x000000200c007836 */ /* 0x000fe20000000000 */
[----:B------:R-:W-:Y:S01]  /*0e80*/  LEA R14, P2, R2, UR10, 0x1 ;  /* 0x0000000a020e7c11 */ /* 0x000fe2000f8408ff */
[----:B------:R-:W-:Y:S02]  /*0e90*/  IMAD.IADD R3, R3, 0x1, R13 ;  /* 0x0000000103037824 */ /* 0x000fe400078e020d */
[----:B------:R-:W-:Y:S01]  /*0ea0*/  VIADD R12, R12, 0x40 ;  /* 0x000000400c0c7836 */ /* 0x000fe20000000000 */
[----:B------:R-:W-:Y:S02]  /*0eb0*/  ISETP.GE.AND P0, PT, R0, UR5, PT ;  /* 0x0000000500007c0c */ /* 0x000fe4000bf06270 */
[----:B------:R-:W-:Y:S02]  /*0ec0*/  LEA.HI.X R15, R2, UR11, R3, 0x1, P2 ;  /* 0x0000000b020f7c11 */ /* 0x000fe400090f0c03 */
[----:B------:R-:W-:-:S03]  /*0ed0*/  ISETP.GE.AND P2, PT, R12, UR5, PT ;  /* 0x000000050c007c0c */ /* 0x000fc6000bf46270 */
[----:B0-----:R0:W-:Y:S06]  /*0ee0*/  @!P1 STG.E.128 desc[UR6][R14.64], R8 ;  /* 0x000000080e009986 */ /* 0x0011ec000c101d06 */
[----:B------:R0:W-:Y:S04]  /*0ef0*/  @!P0 STG.E.128 desc[UR6][R14.64+0x40], R4 ;  /* 0x000040040e008986 */ /* 0x0001e8000c101d06 */
[----:B------:R-:W-:Y:S05]  /*0f00*/  @P2 EXIT ;  /* 0x000000000000294d */ /* 0x000fea0003800000 */
[----:B0-----:R-:W0:Y:S04]  /*0f10*/  LDS.128 R4, [R18+0x8000] ;  /* 0x0080000012047984 */ /* 0x001e280000000c00 */
[----:B0-----:R-:W-:Y:S01]  /*0f20*/  STG.E.128 desc[UR6][R14.64+0x80], R4 ;  /* 0x000080040e007986 */ /* 0x001fe2000c101d06 */
[----:B------:R-:W-:Y:S05]  /*0f30*/  EXIT ;  /* 0x000000000000794d */ /* 0x000fea0003800000 */
.L_x_63:
        /* <DEDUP_REMOVED lines=12> */
.L_x_126:


//--------------------- .text._ZN7cutlass13device_kernelIN5flash19enable_sm80_to_sm89INS1_16FlashAttnBwdSm80INS1_25CollectiveMainloopBwdSm80ILi2ELi2EN4cute5tupleIJNS5_1CILi64EEENS7_ILi128EEENS7_ILi96EEEEEENS_6half_tEfNS_4arch4Sm80ELb1ELb0ELb0ELb1ELb1ELb0ELb0ELb0ELi2ELi2ELi4ELi2ELb0EEENS1_24CollectiveEpilogueBwdGQAISB_fSE_Li256ELb1ELb1EEENS1_25SingleTileBwdLPTSchedulerILb1ELi128ELb1EEEEEEEEEvNT_6ParamsE --------------------------
	.section	.text._ZN7cutlass13device_kernelIN5flash19enable_sm80_to_sm89INS1_16FlashAttnBwdSm80INS1_25CollectiveMainloopBwdSm80ILi2ELi2EN4cute5tupleIJNS5_1CILi64EEENS7_ILi128EEENS7_ILi96EEEEEENS_6half_tEfNS_4arch4Sm80ELb1ELb0ELb0ELb1ELb1ELb0ELb0ELb0ELi2ELi2ELi4ELi2ELb0EEENS1_24CollectiveEpilogueBwdGQAISB_fSE_Li256ELb1ELb1EEENS1_25SingleTileBwdLPTSchedulerILb1ELi128ELb1EEEEEEEEEvNT_6ParamsE,"ax",@progbits
	.align	128
.text._ZN7cutlass13device_kernelIN5flash19enable_sm80_to_sm89INS1_16FlashAttnBwdSm80INS1_25CollectiveMainloopBwdSm80ILi2ELi2EN4cute5tupleIJNS5_1CILi64EEENS7_ILi128EEENS7_ILi96EEEEEENS_6half_tEfNS_4arch4Sm80ELb1ELb0ELb0ELb1ELb1ELb0ELb0ELb0ELi2ELi2ELi4ELi2ELb0EEENS1_24CollectiveEpilogueBwdGQAISB_fSE_Li256ELb1ELb1EEENS1_25SingleTileBwdLPTSchedulerILb1ELi128ELb1EEEEEEEEEvNT_6ParamsE:
        .type           _ZN7cutlass13device_kernelIN5flash19enable_sm80_to_sm89INS1_16FlashAttnBwdSm80INS1_25CollectiveMainloopBwdSm80ILi2ELi2EN4cute5tupleIJNS5_1CILi64EEENS7_ILi128EEENS7_ILi96EEEEEENS_6half_tEfNS_4arch4Sm80ELb1ELb0ELb0ELb1ELb1ELb0ELb0ELb0ELi2ELi2ELi4ELi2ELb0EEENS1_24CollectiveEpilogueBwdGQAISB_fSE_Li256ELb1ELb1EEENS1_25SingleTileBwdLPTSchedulerILb1ELi128ELb1EEEEEEEEEvNT_6ParamsE,@function
        .size           _ZN7cutlass13device_kernelIN5flash19enable_sm80_to_sm89INS1_16FlashAttnBwdSm80INS1_25CollectiveMainloopBwdSm80ILi2ELi2EN4cute5tupleIJNS5_1CILi64EEENS7_ILi128EEENS7_ILi96EEEEEENS_6half_tEfNS_4arch4Sm80ELb1ELb0ELb0ELb1ELb1ELb0ELb0ELb0ELi2ELi2ELi4ELi2ELb0EEENS1_24CollectiveEpilogueBwdGQAISB_fSE_Li256ELb1ELb1EEENS1_25SingleTileBwdLPTSchedulerILb1ELi128ELb1EEEEEEEEEvNT_6ParamsE,(.L_x_127 - _ZN7cutlass13device_kernelIN5flash19enable_sm80_to_sm89INS1_16FlashAttnBwdSm80INS1_25CollectiveMainloopBwdSm80ILi2ELi2EN4cute5tupleIJNS5_1CILi64EEENS7_ILi128EEENS7_ILi96EEEEEENS_6half_tEfNS_4arch4Sm80ELb1ELb0ELb0ELb1ELb1ELb0ELb0ELb0ELi2ELi2ELi4ELi2ELb0EEENS1_24CollectiveEpilogueBwdGQAISB_fSE_Li256ELb1ELb1EEENS1_25SingleTileBwdLPTSchedulerILb1ELi128ELb1EEEEEEEEEvNT_6ParamsE)
        .other          _ZN7cutlass13device_kernelIN5flash19enable_sm80_to_sm89INS1_16FlashAttnBwdSm80INS1_25CollectiveMainloopBwdSm80ILi2ELi2EN4cute5tupleIJNS5_1CILi64EEENS7_ILi128EEENS7_ILi96EEEEEENS_6half_tEfNS_4arch4Sm80ELb1ELb0ELb0ELb1ELb1ELb0ELb0ELb0ELi2ELi2ELi4ELi2ELb0EEENS1_24CollectiveEpilogueBwdGQAISB_fSE_Li256ELb1ELb1EEENS1_25SingleTileBwdLPTSchedulerILb1ELi128ELb1EEEEEEEEEvNT_6ParamsE,@"STO_CUDA_ENTRY STV_DEFAULT"
_ZN7cutlass13device_kernelIN5flash19enable_sm80_to_sm89INS1_16FlashAttnBwdSm80INS1_25CollectiveMainloopBwdSm80ILi2ELi2EN4cute5tupleIJNS5_1CILi64EEENS7_ILi128EEENS7_ILi96EEEEEENS_6half_tEfNS_4arch4Sm80ELb1ELb0ELb0ELb1ELb1ELb0ELb0ELb0ELi2ELi2ELi4ELi2ELb0EEENS1_24CollectiveEpilogueBwdGQAISB_fSE_Li256ELb1ELb1EEENS1_25SingleTileBwdLPTSchedulerILb1ELi128ELb1EEEEEEEEEvNT_6ParamsE:
[----:B------:R-:W-:Y:S01]  /*0000*/  LDC R1, c[0x0][0x28] ;  /* 0x00000a00ff017b82 */ /* 0x000fe20000000800 */
[----:B------:R-:W-:Y:S05]  /*0010*/  EXIT ;  /* 0x000000000000794d */ /* 0x000fea0003800000 */
.L_x_64:
        /* <DEDUP_REMOVED lines=14> */
.L_x_127:


//--------------------- .text._ZN7cutlass13device_kernelIN5flash22FlashAttnBwdPreprocessIN4cute5tupleIJNS3_1CILi64EEENS5_ILi96EEEEEENS_6half_tEfNS_4arch4Sm80ELb1ELb1EEEEEvNT_6ParamsE --------------------------
	.section	.text._ZN7cutlass13device_kernelIN5flash22FlashAttnBwdPreprocessIN4cute5tupleIJNS3_1CILi64EEENS5_ILi96EEEEEENS_6half_tEfNS_4arch4Sm80ELb1ELb1EEEEEvNT_6ParamsE,"ax",@progbits
	.align	128
.text._ZN7cutlass13device_kernelIN5flash22FlashAttnBwdPreprocessIN4cute5tupleIJNS3_1CILi64EEENS5_ILi96EEEEEENS_6half_tEfNS_4arch4Sm80ELb1ELb1EEEEEvNT_6ParamsE:
        .type           _ZN7cutlass13device_kernelIN5flash22FlashAttnBwdPreprocessIN4cute5tupleIJNS3_1CILi64EEENS5_ILi96EEEEEENS_6half_tEfNS_4arch4Sm80ELb1ELb1EEEEEvNT_6ParamsE,@function
        .size           _ZN7cutlass13device_kernelIN5flash22FlashAttnBwdPreprocessIN4cute5tupleIJNS3_1CILi64EEENS5_ILi96EEEEEENS_6half_tEfNS_4arch4Sm80ELb1ELb1EEEEEvNT_6ParamsE,(.L_x_128 - _ZN7cutlass13device_kernelIN5flash22FlashAttnBwdPreprocessIN4cute5tupleIJNS3_1CILi64EEENS5_ILi96EEEEEENS_6half_tEfNS_4arch4Sm80ELb1ELb1EEEEEvNT_6ParamsE)
        .other          _ZN7cutlass13device_kernelIN5flash22FlashAttnBwdPreprocessIN4cute5tupleIJNS3_1CILi64EEENS5_ILi96EEEEEENS_6half_tEfNS_4arch4Sm80ELb1ELb1EEEEEvNT_6ParamsE,@"STO_CUDA_ENTRY STV_DEFAULT"
_ZN7cutlass13device_kernelIN5flash22FlashAttnBwdPreprocessIN4cute5tupleIJNS3_1CILi64EEENS5_ILi96EEEEEENS_6half_tEfNS_4arch4Sm80ELb1ELb1EEEEEvNT_6ParamsE:
        /* <DEDUP_REMOVED lines=13> */
[----:B------:R-:W-:Y:S01]  /*00d0*/  MOV R5, UR6 ;  /* 0x0000000600057c02 */ /* 0x000fe20008000f00 */
[----:B------:R1:W5:Y:S01]  /*00e0*/  @P0 LDG.E R7, desc[UR4][R2.64] ;  /* 0x0000000402070981 */ /* 0x000362000c1e1900 */
[----:B------:R-:W2:Y:S01]  /*00f0*/  S2R R6, SR_CTAID.X ;  /* 0x0000000000067919 */ /* 0x000ea20000002500 */
[----:B0-----:R-:W-:-:S05]  /*0100*/  @P1 IMAD.WIDE R8, R32, 0x4, R8 ;  /* 0x0000000420081825 */ /* 0x001fca00078e0208 */
[----:B------:R1:W5:Y:S01]  /*0110*/  @P1 LDG.E R5, desc[UR4][R8.64] ;  /* 0x0000000408051981 */ /* 0x000362000c1e1900 */
[----:B------:R-:W0:Y:S01]  /*0120*/  S2UR UR6, SR_CTAID.Y ;  /* 0x00000000000679c3 */ /* 0x000e220000002600 */
[----:B--2---:R-:W-:Y:S01]  /*0130*/  SHF.L.U32 R4, R6, 0x6, RZ ;  /* 0x0000000606047819 */ /* 0x004fe200000006ff */
[----:B------:R-:W-:Y:S06]  /*0140*/  @P1 BRA `(.L_x_65) ;  /* 0x0000000000101947 */ /* 0x000fec0003800000 */
[----:B------:R-:W-:Y:S05]  /*0150*/  @!P0 BRA `(.L_x_65) ;  /* 0x00000000000c8947 */ /* 0x000fea0003800000 */
[----:B------:R-:W2:Y:S04]  /*0160*/  LDG.E R0, desc[UR4][R2.64] ;  /* 0x0000000402007981 */ /* 0x000ea8000c1e1900 */
[----:B-----5:R-:W2:Y:S02]  /*0170*/  LDG.E R5, desc[UR4][R2.64+0x4] ;  /* 0x0000040402057981 */ /* 0x020ea4000c1e1900 */
[----:B--2---:R-:W-:-:S07]  /*0180*/  IADD3 R5, -R0, R5, RZ ;  /* 0x0000000500057210 */ /* 0x004fce0007ffe1ff */
.L_x_65:
[----:B------:R-:W-:Y:S02]  /*0190*/  ISETP.NE.U32.AND P2, PT, RZ, UR8, PT ;  /* 0x00000008ff007c0c */ /* 0x000fe4000bf45070 */
[----:B-----5:R-:W-:Y:S02]  /*01a0*/  ISETP.LE.AND P1, PT, R5, R4, PT ;  /* 0x000000040500720c */ /* 0x020fe40003f23270 */
[----:B------:R-:W-:-:S13]  /*01b0*/  ISETP.NE.AND.EX P2, PT, RZ, UR9, PT, P2 ;  /* 0x00000009ff007c0c */ /* 0x000fda000bf45320 */
[----:B0-----:R-:W-:Y:S05]  /*01c0*/  @P2 EXIT P1 ;  /* 0x000000000000294d */ /* 0x001fea0000800000 */
[----:B-1----:R-:W0:Y:S01]  /*01d0*/  S2R R3, SR_TID.X ;  /* 0x0000000000037919 */ /* 0x002e220000002100 */
[----:B------:R-:W-:Y:S01]  /*01e0*/  IADD3 R2, -R4, R5, RZ ;  /* 0x0000000504027210 */ /* 0x000fe20007ffe1ff */
[----:B------:R-:W-:Y:S01]  /*01f0*/  USHF.R.S32.HI UR7, URZ, 0x1f, UR6 ;  /* 0x0000001f3f077899 */ /* 0x000fe20008011406 */
[----:B------:R-:W-:Y:S01]  /*0200*/  SHF.R.S32.HI R39, RZ, 0x1f, R32 ;  /* 0x0000001fff277819 */ /* 0x000fe20000011420 */
[----:B------:R-:W-:Y:S01]  /*0210*/  BSSY B0, `(.L_x_66) ;  /* 0x000002e000007945 */ /* 0x000fe20003800000 */
[----:B------:R-:W-:Y:S01]  /*0220*/  CS2R R42, SRZ ;  /* 0x00000000002a7805 */ /* 0x000fe2000001ff00 */
[----:B------:R-:W-:Y:S01]  /*0230*/  HFMA2.MMA R30, -RZ, RZ, 0, 0 ;  /* 0x00000000ff1e7435 */ /* 0x000fe200000001ff */
[----:B------:R-:W-:Y:S02]  /*0240*/  @P0 SHF.R.S32.HI R43, RZ, 0x1f, R7 ;  /* 0x0000001fff2b0819 */ /* 0x000fe40000011407 */
[----:B------:R-:W-:Y:S02]  /*0250*/  CS2R R16, SRZ ;  /* 0x0000000000107805 */ /* 0x000fe4000001ff00 */
[----:B------:R-:W-:-:S02]  /*0260*/  @P0 MOV R42, R7 ;  /* 0x00000007002a0202 */ /* 0x000fc40000000f00 */
[----:B------:R-:W-:Y:S02]  /*0270*/  CS2R R8, SRZ ;  /* 0x0000000000087805 */ /* 0x000fe4000001ff00 */
[----:B------:R-:W-:Y:S02]  /*0280*/  SEL R0, R32, RZ, !P2 ;  /* 0x000000ff20007207 */ /* 0x000fe40005000000 */
[----:B------:R-:W-:Y:S02]  /*0290*/  CS2R R10, SRZ ;  /* 0x00000000000a7805 */ /* 0x000fe4000001ff00 */
[----:B------:R-:W-:Y:S02]  /*02a0*/  MOV R40, 0x7f800000 ;  /* 0x7f80000000287802 */ /* 0x000fe40000000f00 */
[----:B------:R-:W-:Y:S02]  /*02b0*/  CS2R R12, SRZ ;  /* 0x00000000000c7805 */ /* 0x000fe4000001ff00 */
[----:B------:R-:W-:-:S02]  /*02c0*/  CS2R R14, SRZ ;  /* 0x00000000000e7805 */ /* 0x000fc4000001ff00 */
[----:B------:R-:W-:Y:S02]  /*02d0*/  CS2R R18, SRZ ;  /* 0x0000000000127805 */ /* 0x000fe4000001ff00 */
[----:B------:R-:W-:Y:S02]  /*02e0*/  CS2R R20, SRZ ;  /* 0x0000000000147805 */ /* 0x000fe4000001ff00 */
[----:B------:R-:W-:Y:S02]  /*02f0*/  CS2R R28, SRZ ;  /* 0x00000000001c7805 */ /* 0x000fe4000001ff00 */
[----:B------:R-:W-:Y:S02]  /*0300*/  CS2R R24, SRZ ;  /* 0x0000000000187805 */ /* 0x000fe4000001ff00 */
[----:B------:R-:W-:Y:S02]  /*0310*/  SEL R39, R39, RZ, !P2 ;  /* 0x000000ff27277207 */ /* 0x000fe40005000000 */
[----:B0-----:R-:W-:-:S02]  /*0320*/  ISETP.GT.AND P1, PT, R3, 0x3f, PT ;  /* 0x0000003f0300780c */ /* 0x001fc40003f24270 */
[----:B------:R-:W-:Y:S02]  /*0330*/  SHF.R.S32.HI R22, RZ, 0x1f, R3 ;  /* 0x0000001fff167819 */ /* 0x000fe40000011403 */
[----:B------:R-:W-:Y:S02]  /*0340*/  ISETP.GE.OR P4, PT, R3, R2, P1 ;  /* 0x000000020300720c */ /* 0x000fe40000f86670 */
[----:B------:R-:W-:Y:S02]  /*0350*/  LEA.HI R27, R22, R3, RZ, 0x2 ;  /* 0x00000003161b7211 */ /* 0x000fe400078f10ff */
[----:B------:R-:W-:Y:S02]  /*0360*/  CS2R R22, SRZ ;  /* 0x0000000000167805 */ /* 0x000fe4000001ff00 */
[----:B------:R-:W-:Y:S02]  /*0370*/  SHF.R.S32.HI R33, RZ, 0x2, R27 ;  /* 0x00000002ff217819 */ /* 0x000fe4000001141b */
[----:B------:R-:W-:-:S02]  /*0380*/  LOP3.LUT R38, R27, 0xfffffffc, RZ, 0xc0, !PT ;  /* 0xfffffffc1b267812 */ /* 0x000fc400078ec0ff */
[----:B------:R-:W-:Y:S02]  /*0390*/  CS2R R26, SRZ ;  /* 0x00000000001a7805 */ /* 0x000fe4000001ff00 */
[----:B------:R-:W-:Y:S02]  /*03a0*/  ISETP.GE.AND P3, PT, R33, R2, PT ;  /* 0x000000022100720c */ /* 0x000fe40003f66270 */
[----:B------:R-:W-:Y:S01]  /*03b0*/  IADD3 R38, -R38, R3, RZ ;  /* 0x0000000326267210 */ /* 0x000fe20007ffe1ff */
[----:B------:R-:W-:Y:S10]  /*03c0*/  @P4 BRA `(.L_x_67) ;  /* 0x0000000000484947 */ /* 0x000ff40003800000 */
[----:B------:R-:W0:Y:S01]  /*03d0*/  LDC.64 R34, c[0x0][0x290] ;  /* 0x0000a400ff227b82 */ /* 0x000e220000000a00 */
[----:B------:R-:W-:Y:S01]  /*03e0*/  SHF.R.S32.HI R31, RZ, 0x1f, R4 ;  /* 0x0000001fff1f7819 */ /* 0x000fe20000011404 */
[----:B------:R-:W-:Y:S01]  /*03f0*/  ULDC.64 UR8, c[0x0][0x298] ;  /* 0x0000a60000087ab9 */ /* 0x000fe20000000a00 */
[--C-:B------:R-:W-:Y:S02]  /*0400*/  SHF.R.S32.HI R37, RZ, 0x1f, R3.reuse ;  /* 0x0000001fff257819 */ /* 0x100fe40000011403 */
[----:B------:R-:W-:-:S04]  /*0410*/  IADD3 R36, P2, P4, R42, R4, R3 ;  /* 0x000000042a247210 */ /* 0x000fc80007c5e003 */
[----:B------:R-:W-:Y:S01]  /*0420*/  IADD3.X R37, R43, R31, R37, P2, P4 ;  /* 0x0000001f2b257210 */ /* 0x000fe200017e8425 */
[----:B0-----:R-:W-:-:S04]  /*0430*/  IMAD R40, R34, UR7, RZ ;  /* 0x0000000722287c24 */ /* 0x001fc8000f8e02ff */
[----:B------:R-:W-:Y:S02]  /*0440*/  IMAD R31, R35, UR6, R40 ;  /* 0x00000006231f7c24 */ /* 0x000fe4000f8e0228 */
[----:B------:R-:W-:-:S04]  /*0450*/  IMAD.WIDE.U32 R34, R34, UR6, R36 ;  /* 0x0000000622227c25 */ /* 0x000fc8000f8e0024 */
[----:B------:R-:W-:Y:S01]  /*0460*/  IMAD R37, R39, UR8, RZ ;  /* 0x0000000827257c24 */ /* 0x000fe2000f8e02ff */
[----:B------:R-:W-:-:S03]  /*0470*/  IADD3 R35, R35, R31, RZ ;  /* 0x0000001f23237210 */ /* 0x000fc60007ffe0ff */
[C---:B------:R-:W-:Y:S02]  /*0480*/  IMAD R31, R0.reuse, UR9, R37 ;  /* 0x00000009001f7c24 */ /* 0x040fe4000f8e0225 */
[----:B------:R-:W-:Y:S01]  /*0490*/  IMAD.WIDE.U32 R34, R0, UR8, R34 ;  /* 0x0000000800227c25 */ /* 0x000fe2000f8e0022 */
[----:B------:R-:W-:-:S04]  /*04a0*/  ULDC.64 UR8, c[0x0][0x288] ;  /* 0x0000a20000087ab9 */ /* 0x000fc80000000a00 */
[----:B------:R-:W-:Y:S02]  /*04b0*/  IADD3 R31, R35, R31, RZ ;  /* 0x0000001f231f7210 */ /* 0x000fe40007ffe0ff */
[----:B------:R-:W-:-:S04]  /*04c0*/  LEA R40, P2, R34, UR8, 0x2 ;  /* 0x0000000822287c11 */ /* 0x000fc8000f8410ff */
[----:B------:R-:W-:-:S05]  /*04d0*/  LEA.HI.X R41, R34, UR9, R31, 0x2, P2 ;  /* 0x0000000922297c11 */ /* 0x000fca00090f141f */
[----:B------:R0:W5:Y:S04]  /*04e0*/  LDG.E R40, desc[UR4][R40.64] ;  /* 0x0000000428287981 */ /* 0x000168000c1e1900 */
.L_x_67:
[----:B------:R-:W-:Y:S05]  /*04f0*/  BSYNC B0 ;  /* 0x0000000000007941 */ /* 0x000fea0003800000 */
.L_x_66:
[----:B------:R-:W-:Y:S04]  /*0500*/  BSSY B0, `(.L_x_68) ;  /* 0x0000022000007945 */ /* 0x000fe80003800000 */
[----:B------:R-:W-:Y:S05]  /*0510*/  @P3 BRA `(.L_x_69) ;  /* 0x0000000000803947 */ /* 0x000fea0003800000 */
[----:B------:R-:W1:Y:S01]  /*0520*/  LDC.64 R34, c[0x0][0x230] ;  /* 0x00008c00ff227b82 */ /* 0x000e620000000a00 */
[----:B------:R-:W-:Y:S01]  /*0530*/  SHF.L.U32 R36, R38, 0x3, RZ ;  /* 0x0000000326247819 */ /* 0x000fe200000006ff */
[----:B------:R-:W-:Y:S01]  /*0540*/  ULDC.64 UR8, c[0x0][0x238] ;  /* 0x00008e0000087ab9 */ /* 0x000fe20000000a00 */
[----:B------:R-:W-:Y:S02]  /*0550*/  ULDC.64 UR10, c[0x0][0x228] ;  /* 0x00008a00000a7ab9 */ /* 0x000fe40000000a00 */
[----:B------:R-:W-:Y:S02]  /*0560*/  SHF.R.S32.HI R37, RZ, 0x1f, R36 ;  /* 0x0000001fff257819 */ /* 0x000fe40000011424 */
[----:B0-----:R-:W-:Y:S01]  /*0570*/  IADD3 R41, R36, 0x40, RZ ;  /* 0x0000004024297810 */ /* 0x001fe20007ffe0ff */
[----:B-1----:R-:W-:-:S04]  /*0580*/  IMAD R44, R34, UR7, RZ ;  /* 0x00000007222c7c24 */ /* 0x002fc8000f8e02ff */
[----:B------:R-:W-:Y:S01]  /*0590*/  IMAD R31, R35, UR6, R44 ;  /* 0x00000006231f7c24 */ /* 0x000fe2000f8e022c */
[----:B------:R-:W-:Y:S01]  /*05a0*/  IADD3 R44, P2, R33, R42, RZ ;  /* 0x0000002a212c7210 */ /* 0x000fe20007f5e0ff */
[----:B------:R-:W-:-:S03]  /*05b0*/  IMAD.WIDE.U32 R34, R34, UR6, R36 ;  /* 0x0000000622227c25 */ /* 0x000fc6000f8e0024 */
[----:B------:R-:W-:Y:S01]  /*05c0*/  LEA.HI.X.SX32 R45, R33, R43, 0x1, P2 ;  /* 0x0000002b212d7211 */ /* 0x000fe200010f0eff */
[----:B------:R-:W-:Y:S01]  /*05d0*/  IMAD R37, R39, UR8, RZ ;  /* 0x0000000827257c24 */ /* 0x000fe2000f8e02ff */
[----:B------:R-:W-:-:S03]  /*05e0*/  IADD3 R35, R35, R31, RZ ;  /* 0x0000001f23237210 */ /* 0x000fc60007ffe0ff */
[----:B------:R-:W-:Y:S01]  /*05f0*/  IMAD R31, R0, UR9, R37 ;  /* 0x00000009001f7c24 */ /* 0x000fe2000f8e0225 */
[----:B------:R-:W-:Y:S01]  /*0600*/  IADD3 R37, R36, 0x20, RZ ;  /* 0x0000002024257810 */ /* 0x000fe20007ffe0ff */
[----:B------:R-:W-:Y:S01]  /*0610*/  IMAD.WIDE.U32 R34, R0, UR8, R34 ;  /* 0x0000000800227c25 */ /* 0x000fe2000f8e0022 */
[----:B------:R-:W-:Y:S02]  /*0620*/  ULDC UR8, c[0x0][0x21c] ;  /* 0x0000870000087ab9 */ /* 0x000fe40000000800 */
[----:B------:R-:W-:Y:S01]  /*0630*/  ISETP.GE.AND P2, PT, R36, UR8, PT ;  /* 0x0000000824007c0c */ /* 0x000fe2000bf46270 */
[----:B------:R-:W-:Y:S01]  /*0640*/  IMAD.WIDE R44, R6, 0x40, R44 ;  /* 0x00000040062c7825 */ /* 0x000fe200078e022c */
[----:B------:R-:W-:Y:S02]  /*0650*/  IADD3 R35, R35, R31, RZ ;  /* 0x0000001f23237210 */ /* 0x000fe40007ffe0ff */
[----:B------:R-:W-:Y:S01]  /*0660*/  ISETP.GE.AND P4, PT, R37, UR8, PT ;  /* 0x0000000825007c0c */ /* 0x000fe2000bf86270 */
[----:B------:R-:W-:Y:S01]  /*0670*/  IMAD R31, R45, UR10, RZ ;  /* 0x0000000a2d1f7c24 */ /* 0x000fe2000f8e02ff */
[----:B------:R-:W-:Y:S01]  /*0680*/  ISETP.GE.AND P5, PT, R41, UR8, PT ;  /* 0x0000000829007c0c */ /* 0x000fe2000bfa6270 */
[----:B------:R-:W-:Y:S01]  /*0690*/  IMAD.WIDE.U32 R34, R44, UR10, R34 ;  /* 0x0000000a2c227c25 */ /* 0x000fe2000f8e0022 */
[----:B------:R-:W-:-:S03]  /*06a0*/  ULDC.64 UR8, c[0x0][0x210] ;  /* 0x0000840000087ab9 */ /* 0x000fc60000000a00 */
[----:B------:R-:W-:Y:S01]  /*06b0*/  IMAD R31, R44, UR11, R31 ;  /* 0x0000000b2c1f7c24 */ /* 0x000fe2000f8e021f */
[----:B------:R-:W-:-:S04]  /*06c0*/  LEA R36, P6, R34, UR8, 0x1 ;  /* 0x0000000822247c11 */ /* 0x000fc8000f8c08ff */
[----:B------:R-:W-:-:S04]  /*06d0*/  IADD3 R31, R35, R31, RZ ;  /* 0x0000001f231f7210 */ /* 0x000fc80007ffe0ff */
[----:B------:R-:W-:-:S05]  /*06e0*/  LEA.HI.X R37, R34, UR9, R31, 0x1, P6 ;  /* 0x0000000922257c11 */ /* 0x000fca000b0f0c1f */
[----:B------:R1:W5:Y:S04]  /*06f0*/  @!P2 LDG.E.128 R8, desc[UR4][R36.64] ;  /* 0x000000042408a981 */ /* 0x000368000c1e1d00 */
[----:B------:R1:W5:Y:S04]  /*0700*/  @!P4 LDG.E.128 R12, desc[UR4][R36.64+0x40] ;  /* 0x00004004240cc981 */ /* 0x000368000c1e1d00 */
[----:B------:R1:W5:Y:S02]  /*0710*/  @!P5 LDG.E.128 R24, desc[UR4][R36.64+0x80] ;  /* 0x000080042418d981 */ /* 0x000364000c1e1d00 */
.L_x_69:
[----:B------:R-:W-:Y:S05]  /*0720*/  BSYNC B0 ;  /* 0x0000000000007941 */ /* 0x000fea0003800000 */
.L_x_68:
[----:B------:R-:W-:Y:S01]  /*0730*/  BSSY B0, `(.L_x_70) ;  /* 0x0000024000007945 */ /* 0x000fe20003800000 */
[----:B------:R-:W-:Y:S01]  /*0740*/  HFMA2.MMA R31, -RZ, RZ, 0, 0 ;  /* 0x00000000ff1f7435 */ /* 0x000fe200000001ff */
[----:B0----5:R-:W-:Y:S02]  /*0750*/  MOV R41, R8 ;  /* 0x0000000800297202 */ /* 0x021fe40000000f00 */
[----:B------:R-:W-:Y:S08]  /*0760*/  @P3 BRA `(.L_x_71) ;  /* 0x0000000000803947 */ /* 0x000ff00003800000 */
[----:B-1----:R-:W0:Y:S01]  /*0770*/  LDC.64 R36, c[0x0][0x250] ;  /* 0x00009400ff247b82 */ /* 0x002e220000000a00 */
[----:B------:R-:W-:Y:S01]  /*0780*/  SHF.L.U32 R34, R38, 0x3, RZ ;  /* 0x0000000326227819 */ /* 0x000fe200000006ff */
[----:B------:R-:W-:Y:S01]  /*0790*/  ULDC.64 UR8, c[0x0][0x258] ;  /* 0x0000960000087ab9 */ /* 0x000fe20000000a00 */
[C---:B------:R-:W-:Y:S01]  /*07a0*/  IADD3 R42, P2, R33.reuse, R42, RZ ;  /* 0x0000002a212a7210 */ /* 0x040fe20007f5e0ff */
[----:B------:R-:W-:Y:S01]  /*07b0*/  ULDC UR10, c[0x0][0x21c] ;  /* 0x00008700000a7ab9 */ /* 0x000fe20000000800 */
[----:B------:R-:W-:Y:S02]  /*07c0*/  SHF.R.S32.HI R35, RZ, 0x1f, R34 ;  /* 0x0000001fff237819 */ /* 0x000fe40000011422 */
[----:B------:R-:W-:Y:S02]  /*07d0*/  LEA.HI.X.SX32 R43, R33, R43, 0x1, P2 ;  /* 0x0000002b212b7211 */ /* 0x000fe400010f0eff */
[----:B------:R-:W-:Y:S01]  /*07e0*/  ISETP.GE.AND P3, PT, R34, UR10, PT ;  /* 0x0000000a22007c0c */ /* 0x000fe2000bf66270 */
[----:B0-----:R-:W-:-:S04]  /*07f0*/  IMAD R44, R36, UR7, RZ ;  /* 0x00000007242c7c24 */ /* 0x001fc8000f8e02ff */
[----:B------:R-:W-:Y:S02]  /*0800*/  IMAD R45, R37, UR6, R44 ;  /* 0x00000006252d7c24 */ /* 0x000fe4000f8e022c */
[----:B------:R-:W-:-:S04]  /*0810*/  IMAD.WIDE.U32 R36, R36, UR6, R34 ;  /* 0x0000000624247c25 */ /* 0x000fc8000f8e0022 */
[----:B------:R-:W-:Y:S01]  /*0820*/  IMAD R35, R39, UR8, RZ ;  /* 0x0000000827237c24 */ /* 0x000fe2000f8e02ff */
[----:B------:R-:W-:-:S03]  /*0830*/  IADD3 R37, R37, R45, RZ ;  /* 0x0000002d25257210 */ /* 0x000fc60007ffe0ff */
[C---:B------:R-:W-:Y:S02]  /*0840*/  IMAD R35, R0.reuse, UR9, R35 ;  /* 0x0000000900237c24 */ /* 0x040fe4000f8e0223 */
[----:B------:R-:W-:Y:S01]  /*0850*/  IMAD.WIDE.U32 R44, R0, UR8, R36 ;  /* 0x00000008002c7c25 */ /* 0x000fe2000f8e0024 */
[----:B------:R-:W-:-:S03]  /*0860*/  ULDC.64 UR8, c[0x0][0x248] ;  /* 0x0000920000087ab9 */ /* 0x000fc60000000a00 */
[----:B------:R-:W-:Y:S01]  /*0870*/  IMAD.WIDE R36, R6, 0x40, R42 ;  /* 0x0000004006247825 */ /* 0x000fe200078e022a */
[----:B------:R-:W-:Y:S02]  /*0880*/  IADD3 R45, R45, R35, RZ ;  /* 0x000000232d2d7210 */ /* 0x000fe40007ffe0ff */
[C---:B------:R-:W-:Y:S01]  /*0890*/  IADD3 R42, R34.reuse, 0x40, RZ ;  /* 0x00000040222a7810 */ /* 0x040fe20007ffe0ff */
[----:B------:R-:W-:Y:S01]  /*08a0*/  IMAD R35, R37, UR8, RZ ;  /* 0x0000000825237c24 */ /* 0x000fe2000f8e02ff */
[----:B------:R-:W-:Y:S01]  /*08b0*/  IADD3 R37, R34, 0x20, RZ ;  /* 0x0000002022257810 */ /* 0x000fe20007ffe0ff */
[----:B------:R-:W-:Y:S01]  /*08c0*/  IMAD.WIDE.U32 R44, R36, UR8, R44 ;  /* 0x00000008242c7c25 */ /* 0x000fe2000f8e002c */
[----:B------:R-:W-:Y:S02]  /*08d0*/  ISETP.GE.AND P5, PT, R42, UR10, PT ;  /* 0x0000000a2a007c0c */ /* 0x000fe4000bfa6270 */
[----:B------:R-:W-:Y:S01]  /*08e0*/  ISETP.GE.AND P4, PT, R37, UR10, PT ;  /* 0x0000000a25007c0c */ /* 0x000fe2000bf86270 */
[----:B------:R-:W-:Y:S01]  /*08f0*/  IMAD R35, R36, UR9, R35 ;  /* 0x0000000924237c24 */ /* 0x000fe2000f8e0223 */
[----:B------:R-:W-:-:S02]  /*0900*/  ULDC.64 UR8, c[0x0][0x240] ;  /* 0x0000900000087ab9 */ /* 0x000fc40000000a00 */
[----:B------:R-:W-:Y:S02]  /*0910*/  LEA R34, P2, R44, UR8, 0x1 ;  /* 0x000000082c227c11 */ /* 0x000fe4000f8408ff */
[----:B------:R-:W-:-:S04]  /*0920*/  IADD3 R35, R45, R35, RZ ;  /* 0x000000232d237210 */ /* 0x000fc80007ffe0ff */
[----:B------:R-:W-:-:S05]  /*0930*/  LEA.HI.X R35, R44, UR9, R35, 0x1, P2 ;  /* 0x000000092c237c11 */ /* 0x000fca00090f0c23 */
[----:B------:R0:W5:Y:S04]  /*0940*/  @!P3 LDG.E.128 R16, desc[UR4][R34.64] ;  /* 0x000000042210b981 */ /* 0x000168000c1e1d00 */
[----:B------:R0:W5:Y:S04]  /*0950*/  @!P4 LDG.E.128 R20, desc[UR4][R34.64+0x40] ;  /* 0x000040042214c981 */ /* 0x000168000c1e1d00 */
[----:B------:R0:W5:Y:S02]  /*0960*/  @!P5 LDG.E.128 R28, desc[UR4][R34.64+0x80] ;  /* 0x00008004221cd981 */ /* 0x000164000c1e1d00 */
.L_x_71:
[----:B------:R-:W-:Y:S05]  /*0970*/  BSYNC B0 ;  /* 0x0000000000007941 */ /* 0x000fea0003800000 */
.L_x_70:
[--C-:B------:R-:W-:Y:S01]  /*0980*/  HADD2.F32 R8, -RZ, R41.reuse.H1_H1 ;  /* 0x30000029ff087230 */ /* 0x100fe20000004100 */
[----:B------:R-:W-:Y:S01]  /*0990*/  @P0 LEA R7, R32, R7, 0x6 ;  /* 0x0000000720070211 */ /* 0x000fe200078e30ff */
[--C-:B0----5:R-:W-:Y:S01]  /*09a0*/  HADD2.F32 R35, -RZ, R16.reuse.H1_H1 ;  /* 0x30000010ff237230 */ /* 0x121fe20000004100 */
[----:B------:R-:W-:Y:S01]  /*09b0*/  ISETP.NE.AND P2, PT, R38, RZ, PT ;  /* 0x000000ff2600720c */ /* 0x000fe20003f45270 */
[----:B------:R-:W-:Y:S01]  /*09c0*/  HADD2.F32 R41, -RZ, R41.H0_H0 ;  /* 0x20000029ff297230 */ /* 0x000fe20000004100 */
[----:B------:R-:W-:Y:S01]  /*09d0*/  BSSY B0, `(.L_x_72) ;  /* 0x0000067000007945 */ /* 0x000fe20003800000 */
[----:B------:R-:W-:Y:S02]  /*09e0*/  HADD2.F32 R16, -RZ, R16.H0_H0 ;  /* 0x20000010ff107230 */ /* 0x000fe40000004100 */
[----:B------:R-:W-:Y:S01]  /*09f0*/  FMUL.FTZ R34, R8, R35 ;  /* 0x0000002308227220 */ /* 0x000fe20000410000 */
        /* <DEDUP_REMOVED lines=13> */
[----:B------:R-:W-:Y:S02]  /*0ad0*/  HADD2.F32 R8, -RZ, R11.H0_H0 ;  /* 0x2000000bff087230 */ /* 0x000fe40000004100 */
[----:B------:R-:W-:Y:S02]  /*0ae0*/  HADD2.F32 R17, -RZ, R19.H0_H0 ;  /* 0x20000013ff117230 */ /* 0x000fe40000004100 */
[----:B------:R-:W-:Y:S01]  /*0af0*/  FFMA.FTZ R9, R10, R9, R35 ;  /* 0x000000090a097223 */ /* 0x000fe20000010023 */
[----:B------:R-:W-:Y:S02]  /*0b00*/  HADD2.F32 R11, -RZ, R11.H1_H1 ;  /* 0x3000000bff0b7230 */ /* 0x000fe40000004100 */
[----:B------:R-:W-:Y:S02]  /*0b10*/  HADD2.F32 R10, -RZ, R19.H1_H1 ;  /* 0x30000013ff0a7230 */ /* 0x000fe40000004100 */
[----:B------:R-:W-:Y:S01]  /*0b20*/  FFMA.FTZ R12, R8, R17, R9 ;  /* 0x00000011080c7223 */ /* 0x000fe20000010009 */
[----:B------:R-:W-:Y:S01]  /*0b30*/  MOV R17, R13 ;  /* 0x0000000d00117202 */ /* 0x000fe20000000f00 */
        /* <DEDUP_REMOVED lines=47> */
[----:B------:R-:W-:-:S04]  /*0e30*/  FFMA.FTZ R8, R8, R9, R11 ;  /* 0x0000000908087223 */ /* 0x000fc8000001000b */
[----:B------:R-:W-:Y:S01]  /*0e40*/  FFMA.FTZ R27, R27, R10, R8 ;  /* 0x0000000a1b1b7223 */ /* 0x000fe20000010008 */
[----:B------:R-:W-:-:S04]  /*0e50*/  @P0 SHF.R.S32.HI R10, RZ, 0x1f, R7 ;  /* 0x0000001fff0a0819 */ /* 0x000fc80000011407 */
[----:B------:R-:W0:Y:S01]  /*0e60*/  SHFL.BFLY PT, R8, R27, 0x2, 0x1f ;  /* 0x0c401f001b087f89 */ /* 0x000e2200000e0000 */
[----:B------:R-:W-:Y:S01]  /*0e70*/  @P0 LEA.HI R10, R10, R7, RZ, 0x6 ;  /* 0x000000070a0a0211 */ /* 0x000fe200078f30ff */
[----:B------:R-:W-:-:S06]  /*0e80*/  HFMA2.MMA R7, -RZ, RZ, 0, 0 ;  /* 0x00000000ff077435 */ /* 0x000fcc00000001ff */
[----:B------:R-:W-:Y:S01]  /*0e90*/  @P0 LOP3.LUT R7, R10, 0xffffffc0, RZ, 0xc0, !PT ;  /* 0xffffffc00a070812 */ /* 0x000fe200078ec0ff */
[----:B0-----:R-:W-:Y:S02]  /*0ea0*/  FADD.FTZ R11, R27, R8 ;  /* 0x000000081b0b7221 */ /* 0x001fe40000010000 */
[----:B------:R-:W0:Y:S03]  /*0eb0*/  LDC.64 R8, c[0x0][0x2d0] ;  /* 0x0000b400ff087b82 */ /* 0x000e260000000a00 */
[----:B------:R-:W2:Y:S02]  /*0ec0*/  SHFL.BFLY PT, R12, R11, 0x1, 0x1f ;  /* 0x0c201f000b0c7f89 */ /* 0x000ea400000e0000 */
[----:B--2---:R-:W-:Y:S01]  /*0ed0*/  FADD.FTZ R16, R11, R12 ;  /* 0x0000000c0b107221 */ /* 0x004fe20000010000 */
[----:B------:R-:W-:Y:S06]  /*0ee0*/  @P2 BRA `(.L_x_73) ;  /* 0x0000000000542947 */ /* 0x000fec0003800000 */
[----:B------:R-:W2:Y:S01]  /*0ef0*/  LDC.64 R14, c[0x0][0x278] ;  /* 0x00009e00ff0e7b82 */ /* 0x000ea20000000a00 */
[----:B------:R-:W-:Y:S01]  /*0f00*/  SHF.R.S32.HI R12, RZ, 0x1f, R33 ;  /* 0x0000001fff0c7819 */ /* 0x000fe20000011421 */
[----:B------:R-:W-:Y:S01]  /*0f10*/  ULDC.64 UR8, c[0x0][0x280] ;  /* 0x0000a00000087ab9 */ /* 0x000fe20000000a00 */
[--C-:B------:R-:W-:Y:S02]  /*0f20*/  IADD3 R10, P0, P2, R7, R33, R4.reuse ;  /* 0x00000021070a7210 */ /* 0x100fe40007a1e004 */
[----:B------:R-:W-:Y:S02]  /*0f30*/  SHF.R.S32.HI R13, RZ, 0x1f, R4 ;  /* 0x0000001fff0d7819 */ /* 0x000fe40000011404 */
[----:B------:R-:W-:-:S04]  /*0f40*/  SHF.R.S32.HI R11, RZ, 0x1f, R7 ;  /* 0x0000001fff0b7819 */ /* 0x000fc80000011407 */
[----:B------:R-:W-:Y:S02]  /*0f50*/  IADD3.X R11, R11, R12, R13, P0, P2 ;  /* 0x0000000c0b0b7210 */ /* 0x000fe400007e440d */
[----:B------:R-:W-:Y:S01]  /*0f60*/  ISETP.GE.AND P0, PT, R33, R2, PT ;  /* 0x000000022100720c */ /* 0x000fe20003f06270 */
[C---:B--2---:R-:W-:Y:S02]  /*0f70*/  IMAD R12, R14.reuse, UR7, RZ ;  /* 0x000000070e0c7c24 */ /* 0x044fe4000f8e02ff */
[----:B------:R-:W-:-:S04]  /*0f80*/  IMAD.WIDE.U32 R10, R14, UR6, R10 ;  /* 0x000000060e0a7c25 */ /* 0x000fc8000f8e000a */
[----:B------:R-:W-:Y:S02]  /*0f90*/  IMAD R13, R15, UR6, R12 ;  /* 0x000000060f0d7c24 */ /* 0x000fe4000f8e020c */
[----:B------:R-:W-:-:S03]  /*0fa0*/  IMAD R15, R39, UR8, RZ ;  /* 0x00000008270f7c24 */ /* 0x000fc6000f8e02ff */
[----:B------:R-:W-:Y:S01]  /*0fb0*/  IADD3 R11, R11, R13, RZ ;  /* 0x0000000d0b0b7210 */ /* 0x000fe20007ffe0ff */
[C---:B------:R-:W-:Y:S02]  /*0fc0*/  IMAD R15, R0.reuse, UR9, R15 ;  /* 0x00000009000f7c24 */ /* 0x040fe4000f8e020f */
[----:B------:R-:W-:Y:S01]  /*0fd0*/  IMAD.WIDE.U32 R10, R0, UR8, R10 ;  /* 0x00000008000a7c25 */ /* 0x000fe2000f8e000a */
[----:B------:R-:W-:-:S04]  /*0fe0*/  ULDC.64 UR8, c[0x0][0x260] ;  /* 0x0000980000087ab9 */ /* 0x000fc80000000a00 */
[----:B------:R-:W-:Y:S02]  /*0ff0*/  IADD3 R11, R11, R15, RZ ;  /* 0x0000000f0b0b7210 */ /* 0x000fe40007ffe0ff */
[----:B------:R-:W-:-:S04]  /*1000*/  LEA R12, P2, R10, UR8, 0x2 ;  /* 0x000000080a0c7c11 */ /* 0x000fc8000f8410ff */
[----:B------:R-:W-:Y:S02]  /*1010*/  LEA.HI.X R13, R10, UR9, R11, 0x2, P2 ;  /* 0x000000090a0d7c11 */ /* 0x000fe400090f140b */
[----:B------:R-:W-:-:S05]  /*1020*/  FSEL R11, R16, RZ, !P0 ;  /* 0x000000ff100b7208 */ /* 0x000fca0004000000 */
[----:B------:R2:W-:Y:S02]  /*1030*/  STG.E desc[UR4][R12.64], R11 ;  /* 0x0000000b0c007986 */ /* 0x0005e4000c101904 */
.L_x_73:
[----:B------:R-:W-:Y:S05]  /*1040*/  BSYNC B0 ;  /* 0x0000000000007941 */ /* 0x000fea0003800000 */
.L_x_72:
[----:B------:R-:W-:Y:S01]  /*1050*/  IADD3 R5, R5, 0x3f, RZ ;  /* 0x0000003f05057810 */ /* 0x000fe20007ffe0ff */
[----:B------:R-:W-:Y:S01]  /*1060*/  IMAD R10, R7, 0x60, RZ ;  /* 0x00000060070a7824 */ /* 0x000fe200078e02ff */
[----:B--2---:R-:W-:Y:S01]  /*1070*/  SHF.L.U32 R12, R3, 0x2, RZ ;  /* 0x00000002030c7819 */ /* 0x004fe200000006ff */
[----:B------:R-:W-:Y:S01]  /*1080*/  IMAD R11, R6, 0x1800, RZ ;  /* 0x00001800060b7824 */ /* 0x000fe200078e02ff */
[----:B------:R-:W-:Y:S01]  /*1090*/  SHF.R.S32.HI R2, RZ, 0x1f, R5 ;  /* 0x0000001fff027819 */ /* 0x000fe20000011405 */
[----:B0-----:R-:W-:Y:S01]  /*10a0*/  IMAD R16, R8, UR7, RZ ;  /* 0x0000000708107c24 */ /* 0x001fe2000f8e02ff */
[----:B------:R-:W-:Y:S01]  /*10b0*/  SHF.R.S32.HI R13, RZ, 0x1f, R10 ;  /* 0x0000001fff0d7819 */ /* 0x000fe2000001140a */
[----:B------:R-:W-:Y:S01]  /*10c0*/  BSSY B0, `(.L_x_74) ;  /* 0x0000023000007945 */ /* 0x000fe20003800000 */
[----:B------:R-:W-:Y:S02]  /*10d0*/  LEA.HI R2, R2, R5, RZ, 0x6 ;  /* 0x0000000502027211 */ /* 0x000fe400078f30ff */
[----:B------:R-:W-:-:S02]  /*10e0*/  IADD3 R10, P0, P2, R10, R12, R11 ;  /* 0x0000000c0a0a7210 */ /* 0x000fc40007a1e00b */
[----:B------:R-:W-:Y:S02]  /*10f0*/  LOP3.LUT R5, R2, 0xffffffc0, RZ, 0xc0, !PT ;  /* 0xffffffc002057812 */ /* 0x000fe400078ec0ff */
[----:B------:R-:W-:Y:S02]  /*1100*/  SHF.R.S32.HI R14, RZ, 0x1f, R11 ;  /* 0x0000001fff0e7819 */ /* 0x000fe4000001140b */
[----:B------:R-:W-:Y:S01]  /*1110*/  IADD3 R2, -R4, R5, RZ ;  /* 0x0000000504027210 */ /* 0x000fe20007ffe1ff */
[----:B------:R-:W-:Y:S01]  /*1120*/  IMAD R5, R9, UR6, R16 ;  /* 0x0000000609057c24 */ /* 0x000fe2000f8e0210 */
[----:B------:R-:W-:Y:S02]  /*1130*/  SHF.R.S32.HI R12, RZ, 0x1f, R12 ;  /* 0x0000001fff0c7819 */ /* 0x000fe4000001140c */
[----:B------:R-:W-:Y:S02]  /*1140*/  ISETP.GE.OR P1, PT, R3, R2, P1 ;  /* 0x000000020300720c */ /* 0x000fe40000f26670 */
[----:B------:R-:W-:-:S03]  /*1150*/  IADD3.X R11, R13, R12, R14, P0, P2 ;  /* 0x0000000c0d0b7210 */ /* 0x000fc600007e440e */
[----:B------:R-:W-:-:S05]  /*1160*/  IMAD.WIDE.U32 R8, R8, UR6, R10 ;  /* 0x0000000608087c25 */ /* 0x000fca000f8e000a */
[----:B------:R-:W-:-:S03]  /*1170*/  IADD3 R5, R9, R5, RZ ;  /* 0x0000000509057210 */ /* 0x000fc60007ffe0ff */
[----:B------:R-:W-:Y:S05]  /*1180*/  @P1 BRA `(.L_x_75) ;  /* 0x0000000000581947 */ /* 0x000fea0003800000 */
[----:B------:R-:W0:Y:S01]  /*1190*/  LDC.64 R12, c[0x0][0x2a8] ;  /* 0x0000aa00ff0c7b82 */ /* 0x000e220000000a00 */
[----:B------:R-:W-:Y:S01]  /*11a0*/  IADD3 R10, P0, P1, R7, R4, R3 ;  /* 0x00000004070a7210 */ /* 0x000fe2000791e003 */
[----:B------:R-:W-:Y:S01]  /*11b0*/  ULDC.64 UR8, c[0x0][0x2b0] ;  /* 0x0000ac0000087ab9 */ /* 0x000fe20000000a00 */
[----:B------:R-:W-:Y:S02]  /*11c0*/  SHF.R.S32.HI R11, RZ, 0x1f, R7 ;  /* 0x0000001fff0b7819 */ /* 0x000fe40000011407 */
[----:B------:R-:W-:Y:S02]  /*11d0*/  SHF.R.S32.HI R2, RZ, 0x1f, R4 ;  /* 0x0000001fff027819 */ /* 0x000fe40000011404 */
[----:B------:R-:W-:-:S04]  /*11e0*/  SHF.R.S32.HI R7, RZ, 0x1f, R3 ;  /* 0x0000001fff077819 */ /* 0x000fc80000011403 */
[----:B------:R-:W-:Y:S02]  /*11f0*/  IADD3.X R11, R11, R2, R7, P0, P1 ;  /* 0x000000020b0b7210 */ /* 0x000fe400007e2407 */
[----:B------:R-:W-:Y:S01]  /*1200*/  FSETP.NEU.FTZ.AND P0, PT, R40, -INF , PT ;  /* 0xff8000002800780b */ /* 0x000fe20003f1d000 */
[C---:B0-----:R-:W-:Y:S02]  /*1210*/  IMAD R2, R12.reuse, UR7, RZ ;  /* 0x000000070c027c24 */ /* 0x041fe4000f8e02ff */
[----:B------:R-:W-:-:S04]  /*1220*/  IMAD.WIDE.U32 R10, R12, UR6, R10 ;  /* 0x000000060c0a7c25 */ /* 0x000fc8000f8e000a */
[----:B------:R-:W-:Y:S02]  /*1230*/  IMAD R7, R13, UR6, R2 ;  /* 0x000000060d077c24 */ /* 0x000fe4000f8e0202 */
[----:B------:R-:W-:Y:S01]  /*1240*/  FMUL.FTZ R2, R40, 1.4426950216293334961 ;  /* 0x3fb8aa3b28027820 */ /* 0x000fe20000410000 */
[----:B------:R-:W-:Y:S02]  /*1250*/  IMAD R13, R39, UR8, RZ ;  /* 0x00000008270d7c24 */ /* 0x000fe4000f8e02ff */
[----:B------:R-:W-:Y:S02]  /*1260*/  IADD3 R11, R11, R7, RZ ;  /* 0x000000070b0b7210 */ /* 0x000fe40007ffe0ff */
[C---:B------:R-:W-:Y:S02]  /*1270*/  IMAD R7, R0.reuse, UR9, R13 ;  /* 0x0000000900077c24 */ /* 0x040fe4000f8e020d */
[----:B------:R-:W-:Y:S01]  /*1280*/  IMAD.WIDE.U32 R10, R0, UR8, R10 ;  /* 0x00000008000a7c25 */ /* 0x000fe2000f8e000a */
[----:B------:R-:W-:-:S04]  /*1290*/  ULDC.64 UR8, c[0x0][0x2a0] ;  /* 0x0000a80000087ab9 */ /* 0x000fc80000000a00 */
[----:B------:R-:W-:Y:S02]  /*12a0*/  IADD3 R7, R11, R7, RZ ;  /* 0x000000070b077210 */ /* 0x000fe40007ffe0ff */
[----:B------:R-:W-:-:S04]  /*12b0*/  LEA R12, P1, R10, UR8, 0x2 ;  /* 0x000000080a0c7c11 */ /* 0x000fc8000f8210ff */
[----:B------:R-:W-:Y:S02]  /*12c0*/  LEA.HI.X R13, R10, UR9, R7, 0x2, P1 ;  /* 0x000000090a0d7c11 */ /* 0x000fe400088f1407 */
[----:B------:R-:W-:-:S05]  /*12d0*/  FSEL R7, R2, RZ, P0 ;  /* 0x000000ff02077208 */ /* 0x000fca0000000000 */
[----:B------:R0:W-:Y:S02]  /*12e0*/  STG.E desc[UR4][R12.64], R7 ;  /* 0x000000070c007986 */ /* 0x0001e4000c101904 */
.L_x_75:
[----:B------:R-:W-:Y:S05]  /*12f0*/  BSYNC B0 ;  /* 0x0000000000007941 */ /* 0x000fea0003800000 */
.L_x_74:
[----:B------:R-:W-:Y:S01]  /*1300*/  ULDC.64 UR10, c[0x0][0x2e8] ;  /* 0x0000ba00000a7ab9 */ /* 0x000fe20000000a00 */
[----:B------:R-:W-:Y:S01]  /*1310*/  ULDC.64 UR8, c[0x0][0x2d8] ;  /* 0x0000b60000087ab9 */ /* 0x000fe20000000a00 */
[----:B------:R-:W-:Y:S01]  /*1320*/  ISETP.NE.U32.AND P0, PT, RZ, UR10, PT ;  /* 0x0000000aff007c0c */ /* 0x000fe2000bf05070 */
[----:B------:R-:W-:Y:S01]  /*1330*/  IMAD R39, R39, UR8, RZ ;  /* 0x0000000827277c24 */ /* 0x000fe2000f8e02ff */
[----:B------:R-:W-:Y:S02]  /*1340*/  MOV R4, R8 ;  /* 0x0000000800047202 */ /* 0x000fe40000000f00 */
[----:B------:R-:W-:Y:S01]  /*1350*/  ISETP.NE.AND.EX P0, PT, RZ, UR11, PT, P0 ;  /* 0x0000000bff007c0c */ /* 0x000fe2000bf05300 */
[C---:B------:R-:W-:Y:S02]  /*1360*/  IMAD R39, R0.reuse, UR9, R39 ;  /* 0x0000000900277c24 */ /* 0x040fe4000f8e0227 */
[----:B------:R-:W-:Y:S01]  /*1370*/  IMAD.WIDE.U32 R4, R0, UR8, R4 ;  /* 0x0000000800047c25 */ /* 0x000fe2000f8e0004 */
[----:B------:R-:W-:Y:S01]  /*1380*/  ISETP.NE.OR P0, PT, R3, RZ, !P0 ;  /* 0x000000ff0300720c */ /* 0x000fe20004705670 */
[----:B------:R-:W-:-:S02]  /*1390*/  ULDC.64 UR8, c[0x0][0x2b8] ;  /* 0x0000ae0000087ab9 */ /* 0x000fc40000000a00 */
[----:B------:R-:W-:Y:S02]  /*13a0*/  LEA R8, P1, R4, UR8, 0x2 ;  /* 0x0000000804087c11 */ /* 0x000fe4000f8210ff */
[----:B------:R-:W-:-:S04]  /*13b0*/  IADD3 R5, R5, R39, RZ ;  /* 0x0000002705057210 */ /* 0x000fc80007ffe0ff */
        /* <DEDUP_REMOVED lines=8> */
[----:B------:R-:W3:Y:S01]  /*1440*/  LDC R5, c[0x0][0x220] ;  /* 0x00008800ff057b82 */ /* 0x000ee20000000800 */
[----:B------:R-:W-:Y:S02]  /*1450*/  ULDC UR7, c[0x0][0x2e0] ;  /* 0x0000b80000077ab9 */ /* 0x000fe40000000800 */
[----:B------:R-:W-:-:S05]  /*1460*/  IMAD R6, R6, UR7, R32 ;  /* 0x0000000706067c24 */ /* 0x000fca000f8e0220 */
[----:B------:R-:W4:Y:S01]  /*1470*/  LDC.64 R2, c[0x0][0x2e8] ;  /* 0x0000ba00ff027b82 */ /* 0x000f220000000a00 */
[----:B---3--:R-:W-:-:S04]  /*1480*/  IMAD R5, R6, R5, UR6 ;  /* 0x0000000606057e24 */ /* 0x008fc8000f8e0205 */
[----:B----4-:R-:W-:-:S05]  /*1490*/  IMAD.WIDE R2, R5, 0x4, R2 ;  /* 0x0000000405027825 */ /* 0x010fca00078e0202 */
[----:B------:R-:W-:Y:S01]  /*14a0*/  STG.E desc[UR4][R2.64], RZ ;  /* 0x000000ff02007986 */ /* 0x000fe2000c101904 */
[----:B------:R-:W-:Y:S05]  /*14b0*/  EXIT ;  /* 0x000000000000794d */ /* 0x000fea0003800000 */
.L_x_76:
        /* <DEDUP_REMOVED lines=12> */
.L_x_128:


//--------------------- .nv.shared._ZN7cutlass13device_kernelIN5flash19enable_sm80_to_sm89INS1_16FlashAttnBwdSm80INS1_25CollectiveMainloopBwdSm80ILi2ELi1EN4cute5tupleIJNS5_1CILi64EEENS7_ILi128EEENS7_ILi96EEEEEENS_6half_tEfNS_4arch4Sm80ELb0ELb0ELb0ELb0ELb0ELb0ELb0ELb0ELi2ELi2ELi4ELi2ELb1EEENS1_21CollectiveEpilogueBwdISB_SC_SE_Li256ELb0ELb0ELi2EEENS1_19SingleTileSchedulerILb0ELb0ELb0ELi128EEEEEEEEEvNT_6ParamsE --------------------------
	.section	.nv.shared._ZN7cutlass13device_kernelIN5flash19enable_sm80_to_sm89INS1_16FlashAttnBwdSm80INS1_25CollectiveMainloopBwdSm80ILi2ELi1EN4cute5tupleIJNS5_1CILi64EEENS7_ILi128EEENS7_ILi96EEEEEENS_6half_tEfNS_4arch4Sm80ELb0ELb0ELb0ELb0ELb0ELb0ELb0ELb0ELi2ELi2ELi4ELi2ELb1EEENS1_21CollectiveEpilogueBwdISB_SC_SE_Li256ELb0ELb0ELi2EEENS1_19SingleTileSchedulerILb0ELb0ELb0ELi128EEEEEEEEEvNT_6ParamsE,"aw",@nobits
	.sectionflags	@""
	.align	16
	.zero		1024


//--------------------- .nv.shared.reserved.0     --------------------------
	.section	.nv.shared.reserved.0,"aw",@nobits
	.weak		__nv_reservedSMEM_offset_0_alias
	.size		__nv_reservedSMEM_offset_0_alias, 0, 0
	.other		__nv_reservedSMEM_offset_0_alias,@"STO_CUDA_RESERVED_SHARED STV_DEFAULT"
__nv_reservedSMEM_offset_0_alias:
	.zero		0


//--------------------- .nv.global                --------------------------
	.section	.nv.global,"aw",@nobits
.nv.global:
	.type		_ZN65_INTERNAL_1b1d66f1_29_flash_bwd_hdim96_fp16_sm80_cu_8e232a79_26424cute1_E,@object
	.size		_ZN65_INTERNAL_1b1d66f1_29_flash_bwd_hdim96_fp16_sm80_cu_8e232a79_26424cute1_E,(_ZN65_INTERNAL_1b1d66f1_29_flash_bwd_hdim96_fp16_sm80_cu_8e232a79_26424cuda3std3__45__cpo6cbeginE - _ZN65_INTERNAL_1b1d66f1_29_flash_bwd_hdim96_fp16_sm80_cu_8e232a79_26424cute1_E)
_ZN65_INTERNAL_1b1d66f1_29_flash_bwd_hdim96_fp16_sm80_cu_8e232a79_26424cute1_E:
	.zero		1
	.type		_ZN65_INTERNAL_1b1d66f1_29_flash_bwd_hdim96_fp16_sm80_cu_8e232a79_26424cuda3std3__45__cpo6cbeginE,@object
	.size		_ZN65_INTERNAL_1b1d66f1_29_flash_bwd_hdim96_fp16_sm80_cu_8e232a79_26424cuda3std3__45__cpo6cbeginE,(_ZN65_INTERNAL_1b1d66f1_29_flash_bwd_hdim96_fp16_sm80_cu_8e232a79_26424cuda3std3__48in_placeE - _ZN65_INTERNAL_1b1d66f1_29_flash_bwd_hdim96_fp16_sm80_cu_8e232a79_26424cuda3std3__45__cpo6cbeginE)
_ZN65_INTERNAL_1b1d66f1_29_flash_bwd_hdim96_fp16_sm80_cu_8e232a79_26424cuda3std3__45__cpo6cbeginE:
	.zero		1
	.type		_ZN65_INTERNAL_1b1d66f1_29_flash_bwd_hdim96_fp16_sm80_cu_8e232a79_26424cuda3std3__48in_placeE,@object
	.size		_ZN65_INTERNAL_1b1d66f1_29_flash_bwd_hdim96_fp16_sm80_cu_8e232a79_26424cuda3std3__48in_placeE,(_ZN65_INTERNAL_1b1d66f1_29_flash_bwd_hdim96_fp16_sm80_cu_8e232a79_26424cuda3std6ranges3__45__cpo9iter_moveE - _ZN65_INTERNAL_1b1d66f1_29_flash_bwd_hdim96_fp16_sm80_cu_8e232a79_26424cuda3std3__48in_placeE)
_ZN65_INTERNAL_1b1d66f1_29_flash_bwd_hdim96_fp16_sm80_cu_8e232a79_26424cuda3std3__48in_placeE:
	.zero		1
	.type		_ZN65_INTERNAL_1b1d66f1_29_flash_bwd_hdim96_fp16_sm80_cu_8e232a79_26424cuda3std6ranges3__45__cpo9iter_moveE,@object
	.size		_ZN65_INTERNAL_1b1d66f1_29_flash_bwd_hdim96_fp16_sm80_cu_8e232a79_26424cuda3std6ranges3__45__cpo9iter_moveE,(_ZN65_INTERNAL_1b1d66f1_29_flash_bwd_hdim96_fp16_sm80_cu_8e232a79_26424cuda3std3__45__cpo5beginE - _ZN65_INTERNAL_1b1d66f1_29_flash_bwd_hdim96_fp16_sm80_cu_8e232a79_26424cuda3std6ranges3__45__cpo9iter_moveE)
_ZN65_INTERNAL_1b1d66f1_29_flash_bwd_hdim96_fp16_sm80_cu_8e232a79_26424cuda3std6ranges3__45__cpo9iter_moveE:
	.zero		1
	.type		_ZN65_INTERNAL_1b1d66f1_29_flash_bwd_hdim96_fp16_sm80_cu_8e232a79_26424cuda3std3__45__cpo5beginE,@object
	.size		_ZN65_INTERNAL_1b1d66f1_29_flash_bwd_hdim96_fp16_sm80_cu_8e232a79_26424cuda3std3__45__cpo5beginE,(_ZN65_INTERNAL_1b1d66f1_29_flash_bwd_hdim96_fp16_sm80_cu_8e232a79_26424cuda3std3__467_GLOBAL__N__1b1d66f1_29_flash_bwd_hdim96_fp16_sm80_cu_8e232a79_26426ignoreE - _ZN65_INTERNAL_1b1d66f1_29_flash_bwd_hdim96_fp16_sm80_cu_8e232a79_26424cuda3std3__45__cpo5beginE)
_ZN65_INTERNAL_1b1d66f1_29_flash_bwd_hdim96_fp16_sm80_cu_8e232a79_26424cuda3std3__45__cpo5beginE:
	.zero		1
	.type		_ZN65_INTERNAL_1b1d66f1_29_flash_bwd_hdim96_fp16_sm80_cu_8e232a79_26424cuda3std3__467_GLOBAL__N__1b1d66f1_29_flash_bwd_hdim96_fp16_sm80_cu_8e232a79_26426ignoreE,@object
	.size		_ZN65_INTERNAL_1b1d66f1_29_flash_bwd_hdim96_fp16_sm80_cu_8e232a79_26424cuda3std3__467_GLOBAL__N__1b1d66f1_29_flash_bwd_hdim96_fp16_sm80_cu_8e232a79_26426ignoreE,(_ZN65_INTERNAL_1b1d66f1_29_flash_bwd_hdim96_fp16_sm80_cu_8e232a79_26424cute7productE - _ZN65_INTERNAL_1b1d66f1_29_flash_bwd_hdim96_fp16_sm80_cu_8e232a79_26424cuda3std3__467_GLOBAL__N__1b1d66f1_29_flash_bwd_hdim96_fp16_sm80_cu_8e232a79_26426ignoreE)
_ZN65_INTERNAL_1b1d66f1_29_flash_bwd_hdim96_fp16_sm80_cu_8e232a79_26424cuda3std3__467_GLOBAL__N__1b1d66f1_29_flash_bwd_hdim96_fp16_sm80_cu_8e232a79_26426ignoreE:
	.zero		1
	.type		_ZN65_INTERNAL_1b1d66f1_29_flash_bwd_hdim96_fp16_sm80_cu_8e232a79_26424cute7productE,@object
	.size		_ZN65_INTERNAL_1b1d66f1_29_flash_bwd_hdim96_fp16_sm80_cu_8e232a79_26424cute7productE,(_ZN65_INTERNAL_1b1d66f1_29_flash_bwd_hdim96_fp16_sm80_cu_8e232a79_26424cuda3std3__45__cpo3endE - _ZN65_INTERNAL_1b1d66f1_29_flash_bwd_hdim96_fp16_sm80_cu_8e232a79_26424cute7productE)
_ZN65_INTERNAL_1b1d66f1_29_flash_bwd_hdim96_fp16_sm80_cu_8e232a79_26424cute7productE:
	.zero		1
	.type		_ZN65_INTERNAL_1b1d66f1_29_flash_bwd_hdim96_fp16_sm80_cu_8e232a79_26424cuda3std3__45__cpo3endE,@object
	.size		_ZN65_INTERNAL_1b1d66f1_29_flash_bwd_hdim96_fp16_sm80_cu_8e232a79_26424cuda3std3__45__cpo3endE,(_ZN65_INTERNAL_1b1d66f1_29_flash_bwd_hdim96_fp16_sm80_cu_8e232a79_26424cuda3std3__419piecewise_constructE - _ZN65_INTERNAL_1b1d66f1_29_flash_bwd_hdim96_fp16_sm80_cu_8e232a79_26424cuda3std3__45__cpo3endE)
_ZN65_INTERNAL_1b1d66f1_29_flash_bwd_hdim96_fp16_sm80_cu_8e232a79_26424cuda3std3__45__cpo3endE:
	.zero		1
	.type		_ZN65_INTERNAL_1b1d66f1_29_flash_bwd_hdim96_fp16_sm80_cu_8e232a79_26424cuda3std3__419piecewise_constructE,@object
	.size		_ZN65_INTERNAL_1b1d66f1_29_flash_bwd_hdim96_fp16_sm80_cu_8e232a79_26424cuda3std3__419piecewise_constructE,(_ZN65_INTERNAL_1b1d66f1_29_flash_bwd_hdim96_fp16_sm80_cu_8e232a79_26424cuda3std3__45__cpo4cendE - _ZN65_INTERNAL_1b1d66f1_29_flash_bwd_hdim96_fp16_sm80_cu_8e232a79_26424cuda3std3__419piecewise_constructE)
_ZN65_INTERNAL_1b1d66f1_29_flash_bwd_hdim96_fp16_sm80_cu_8e232a79_26424cuda3std3__419piecewise_constructE:
	.zero		1
	.type		_ZN65_INTERNAL_1b1d66f1_29_flash_bwd_hdim96_fp16_sm80_cu_8e232a79_26424cuda3std3__45__cpo4cendE,@object
	.size		_ZN65_INTERNAL_1b1d66f1_29_flash_bwd_hdim96_fp16_sm80_cu_8e232a79_26424cuda3std3__45__cpo4cendE,(_ZN65_INTERNAL_1b1d66f1_29_flash_bwd_hdim96_fp16_sm80_cu_8e232a79_26424cuda3std6ranges3__45__cpo4swapE - _ZN65_INTERNAL_1b1d66f1_29_flash_bwd_hdim96_fp16_sm80_cu_8e232a79_26424cuda3std3__45__cpo4cendE)
_ZN65_INTERNAL_1b1d66f1_29_flash_bwd_hdim96_fp16_sm80_cu_8e232a79_26424cuda3std3__45__cpo4cendE:
	.zero		1
	.type		_ZN65_INTERNAL_1b1d66f1_29_flash_bwd_hdim96_fp16_sm80_cu_8e232a79_26424cuda3std6ranges3__45__cpo4swapE,@object
	.size		_ZN65_INTERNAL_1b1d66f1_29_flash_bwd_hdim96_fp16_sm80_cu_8e232a79_26424cuda3std6ranges3__45__cpo4swapE,(.L_7 - _ZN65_INTERNAL_1b1d66f1_29_flash_bwd_hdim96_fp16_sm80_cu_8e232a79_26424cuda3std6ranges3__45__cpo4swapE)
_ZN65_INTERNAL_1b1d66f1_29_flash_bwd_hdim96_fp16_sm80_cu_8e232a79_26424cuda3std6ranges3__45__cpo4swapE:
	.zero		1
.L_7:


//--------------------- .nv.shared._ZN7cutlass13device_kernelIN5flash19enable_sm80_to_sm89INS1_16FlashAttnBwdSm80INS1_25CollectiveMainloopBwdSm80ILi2ELi1EN4cute5tupleIJNS5_1CILi64EEENS7_ILi128EEENS7_ILi96EEEEEENS_6half_tEfNS_4arch4Sm80ELb0ELb0ELb0ELb0ELb1ELb0ELb0ELb0ELi2ELi2ELi4ELi2ELb1EEENS1_21CollectiveEpilogueBwdISB_SC_SE_Li256ELb0ELb0ELi2EEENS1_19SingleTileSchedulerILb0ELb0ELb0ELi128EEEEEEEEEvNT_6ParamsE --------------------------
	.section	.nv.shared._ZN7cutlass13device_kernelIN5flash19enable_sm80_to_sm89INS1_16FlashAttnBwdSm80INS1_25CollectiveMainloopBwdSm80ILi2ELi1EN4cute5tupleIJNS5_1CILi64EEENS7_ILi128EEENS7_ILi96EEEEEENS_6half_tEfNS_4arch4Sm80ELb0ELb0ELb0ELb0ELb1ELb0ELb0ELb0ELi2ELi2ELi4ELi2ELb1EEENS1_21CollectiveEpilogueBwdISB_SC_SE_Li256ELb0ELb0ELi2EEENS1_19SingleTileSchedulerILb0ELb0ELb0ELi128EEEEEEEEEvNT_6ParamsE,"aw",@nobits
	.sectionflags	@""
	.align	16
	.zero		1024


//--------------------- .nv.shared._ZN7cutlass13device_kernelIN5flash19enable_sm80_to_sm89INS1_16FlashAttnBwdSm80INS1_25CollectiveMainloopBwdSm80ILi2ELi1EN4cute5tupleIJNS5_1CILi64EEENS7_ILi128EEENS7_ILi96EEEEEENS_6half_tEfNS_4arch4Sm80ELb0ELb0ELb0ELb0ELb0ELb0ELb0ELb0ELi2ELi2ELi4ELi2ELb1EEENS1_24CollectiveEpilogueBwdGQAISB_fSE_Li256ELb0ELb0EEENS1_19SingleTileSchedulerILb0ELb0ELb0ELi128EEEEEEEEEvNT_6ParamsE --------------------------
	.section	.nv.shared._ZN7cutlass13device_kernelIN5flash19enable_sm80_to_sm89INS1_16FlashAttnBwdSm80INS1_25CollectiveMainloopBwdSm80ILi2ELi1EN4cute5tupleIJNS5_1CILi64EEENS7_ILi128EEENS7_ILi96EEEEEENS_6half_tEfNS_4arch4Sm80ELb0ELb0ELb0ELb0ELb0ELb0ELb0ELb0ELi2ELi2ELi4ELi2ELb1EEENS1_24CollectiveEpilogueBwdGQAISB_fSE_Li256ELb0ELb0EEENS1_19SingleTileSchedulerILb0ELb0ELb0ELi128EEEEEEEEEvNT_6ParamsE,"aw",@nobits
	.sectionflags	@""
	.align	16
	.zero		1024


//--------------------- .nv.shared._ZN7cutlass13device_kernelIN5flash19enable_sm80_to_sm89INS1_16FlashAttnBwdSm80INS1_25CollectiveMainloopBwdSm80ILi2ELi1EN4cute5tupleIJNS5_1CILi64EEENS7_ILi128EEENS7_ILi96EEEEEENS_6half_tEfNS_4arch4Sm80ELb0ELb0ELb0ELb0ELb1ELb0ELb0ELb0ELi2ELi2ELi4ELi2ELb1EEENS1_24CollectiveEpilogueBwdGQAISB_fSE_Li256ELb0ELb1EEENS1_19SingleTileSchedulerILb0ELb0ELb0ELi128EEEEEEEEEvNT_6ParamsE --------------------------
	.section	.nv.shared._ZN7cutlass13device_kernelIN5flash19enable_sm80_to_sm89INS1_16FlashAttnBwdSm80INS1_25CollectiveMainloopBwdSm80ILi2ELi1EN4cute5tupleIJNS5_1CILi64EEENS7_ILi128EEENS7_ILi96EEEEEENS_6half_tEfNS_4arch4Sm80ELb0ELb0ELb0ELb0ELb1ELb0ELb0ELb0ELi2ELi2ELi4ELi2ELb1EEENS1_24CollectiveEpilogueBwdGQAISB_fSE_Li256ELb0ELb1EEENS1_19SingleTileSchedulerILb0ELb0ELb0ELi128EEEEEEEEEvNT_6ParamsE,"aw",@nobits
	.sectionflags	@""
	.align	16
	.zero		1024


//--------------------- .nv.shared._ZN7cutlass13device_kernelIN5flash19enable_sm80_to_sm89INS1_16FlashAttnBwdSm80INS1_25CollectiveMainloopBwdSm80ILi2ELi1EN4cute5tupleIJNS5_1CILi64EEENS7_ILi128EEENS7_ILi96EEEEEENS_6half_tEfNS_4arch4Sm80ELb0ELb0ELb0ELb1ELb0ELb0ELb0ELb0ELi2ELi2ELi4ELi2ELb1EEENS1_21CollectiveEpilogueBwdISB_SC_SE_Li256ELb1ELb0ELi2EEENS1_19SingleTileSchedulerILb1ELb0ELb0ELi128EEEEEEEEEvNT_6ParamsE --------------------------
	.section	.nv.shared._ZN7cutlass13device_kernelIN5flash19enable_sm80_to_sm89INS1_16FlashAttnBwdSm80INS1_25CollectiveMainloopBwdSm80ILi2ELi1EN4cute5tupleIJNS5_1CILi64EEENS7_ILi128EEENS7_ILi96EEEEEENS_6half_tEfNS_4arch4Sm80ELb0ELb0ELb0ELb1ELb0ELb0ELb0ELb0ELi2ELi2ELi4ELi2ELb1EEENS1_21CollectiveEpilogueBwdISB_SC_SE_Li256ELb1ELb0ELi2EEENS1_19SingleTileSchedulerILb1ELb0ELb0ELi128EEEEEEEEEvNT_6ParamsE,"aw",@nobits
	.sectionflags	@""
	.align	16
	.zero		1024


//--------------------- .nv.shared._ZN7cutlass13device_kernelIN5flash19enable_sm80_to_sm89INS1_16FlashAttnBwdSm80INS1_25CollectiveMainloopBwdSm80ILi2ELi1EN4cute5tupleIJNS5_1CILi64EEENS7_ILi128EEENS7_ILi96EEEEEENS_6half_tEfNS_4arch4Sm80ELb0ELb0ELb0ELb1ELb1ELb0ELb0ELb0ELi2ELi2ELi4ELi2ELb1EEENS1_21CollectiveEpilogueBwdISB_SC_SE_Li256ELb1ELb0ELi2EEENS1_19SingleTileSchedulerILb1ELb0ELb0ELi128EEEEEEEEEvNT_6ParamsE --------------------------
	.section	.nv.shared._ZN7cutlass13device_kernelIN5flash19enable_sm80_to_sm89INS1_16FlashAttnBwdSm80INS1_25CollectiveMainloopBwdSm80ILi2ELi1EN4cute5tupleIJNS5_1CILi64EEENS7_ILi128EEENS7_ILi96EEEEEENS_6half_tEfNS_4arch4Sm80ELb0ELb0ELb0ELb1ELb1ELb0ELb0ELb0ELi2ELi2ELi4ELi2ELb1EEENS1_21CollectiveEpilogueBwdISB_SC_SE_Li256ELb1ELb0ELi2EEENS1_19SingleTileSchedulerILb1ELb0ELb0ELi128EEEEEEEEEvNT_6ParamsE,"aw",@nobits
	.sectionflags	@""
	.align	16
	.zero		1024


//--------------------- .nv.shared._ZN7cutlass13device_kernelIN5flash19enable_sm80_to_sm89INS1_16FlashAttnBwdSm80INS1_25CollectiveMainloopBwdSm80ILi2ELi1EN4cute5tupleIJNS5_1CILi64EEENS7_ILi128EEENS7_ILi96EEEEEENS_6half_tEfNS_4arch4Sm80ELb0ELb0ELb0ELb1ELb0ELb0ELb0ELb0ELi2ELi2ELi4ELi2ELb1EEENS1_24CollectiveEpilogueBwdGQAISB_fSE_Li256ELb1ELb0EEENS1_19SingleTileSchedulerILb1ELb0ELb0ELi128EEEEEEEEEvNT_6ParamsE --------------------------
	.section	.nv.shared._ZN7cutlass13device_kernelIN5flash19enable_sm80_to_sm89INS1_16FlashAttnBwdSm80INS1_25CollectiveMainloopBwdSm80ILi2ELi1EN4cute5tupleIJNS5_1CILi64EEENS7_ILi128EEENS7_ILi96EEEEEENS_6half_tEfNS_4arch4Sm80ELb0ELb0ELb0ELb1ELb0ELb0ELb0ELb0ELi2ELi2ELi4ELi2ELb1EEENS1_24CollectiveEpilogueBwdGQAISB_fSE_Li256ELb1ELb0EEENS1_19SingleTileSchedulerILb1ELb0ELb0ELi128EEEEEEEEEvNT_6ParamsE,"aw",@nobits
	.sectionflags	@""
	.align	16
	.zero		1024


//--------------------- .nv.shared._ZN7cutlass13device_kernelIN5flash19enable_sm80_to_sm89INS1_16FlashAttnBwdSm80INS1_25CollectiveMainloopBwdSm80ILi2ELi1EN4cute5tupleIJNS5_1CILi64EEENS7_ILi128EEENS7_ILi96EEEEEENS_6half_tEfNS_4arch4Sm80ELb0ELb0ELb0ELb1ELb1ELb0ELb0ELb0ELi2ELi2ELi4ELi2ELb1EEENS1_24CollectiveEpilogueBwdGQAISB_fSE_Li256ELb1ELb1EEENS1_19SingleTileSchedulerILb1ELb0ELb0ELi128EEEEEEEEEvNT_6ParamsE --------------------------
	.section	.nv.shared._ZN7cutlass13device_kernelIN5flash19enable_sm80_to_sm89INS1_16FlashAttnBwdSm80INS1_25CollectiveMainloopBwdSm80ILi2ELi1EN4cute5tupleIJNS5_1CILi64EEENS7_ILi128EEENS7_ILi96EEEEEENS_6half_tEfNS_4arch4Sm80ELb0ELb0ELb0ELb1ELb1ELb0ELb0ELb0ELi2ELi2ELi4ELi2ELb1EEENS1_24CollectiveEpilogueBwdGQAISB_fSE_Li256ELb1ELb1EEENS1_19SingleTileSchedulerILb1ELb0ELb0ELi128EEEEEEEEEvNT_6ParamsE,"aw",@nobits
	.sectionflags	@""
	.align	16
	.zero		1024


//--------------------- .nv.shared._ZN7cutlass13device_kernelIN5flash19enable_sm80_to_sm89INS1_16FlashAttnBwdSm80INS1_25CollectiveMainloopBwdSm80ILi2ELi1EN4cute5tupleIJNS5_1CILi64EEENS7_ILi128EEENS7_ILi96EEEEEENS_6half_tEfNS_4arch4Sm80ELb0ELb1ELb0ELb0ELb0ELb0ELb0ELb0ELi2ELi2ELi4ELi2ELb1EEENS1_21CollectiveEpilogueBwdISB_SC_SE_Li256ELb0ELb0ELi2EEENS1_19SingleTileSchedulerILb0ELb0ELb0ELi128EEEEEEEEEvNT_6ParamsE --------------------------
	.section	.nv.shared._ZN7cutlass13device_kernelIN5flash19enable_sm80_to_sm89INS1_16FlashAttnBwdSm80INS1_25CollectiveMainloopBwdSm80ILi2ELi1EN4cute5tupleIJNS5_1CILi64EEENS7_ILi128EEENS7_ILi96EEEEEENS_6half_tEfNS_4arch4Sm80ELb0ELb1ELb0ELb0ELb0ELb0ELb0ELb0ELi2ELi2ELi4ELi2ELb1EEENS1_21CollectiveEpilogueBwdISB_SC_SE_Li256ELb0ELb0ELi2EEENS1_19SingleTileSchedulerILb0ELb0ELb0ELi128EEEEEEEEEvNT_6ParamsE,"aw",@nobits
	.sectionflags	@""
	.align	16
	.zero		1024


//--------------------- .nv.shared._ZN7cutlass13device_kernelIN5flash19enable_sm80_to_sm89INS1_16FlashAttnBwdSm80INS1_25CollectiveMainloopBwdSm80ILi2ELi1EN4cute5tupleIJNS5_1CILi64EEENS7_ILi128EEENS7_ILi96EEEEEENS_6half_tEfNS_4arch4Sm80ELb0ELb1ELb0ELb0ELb1ELb0ELb0ELb0ELi2ELi2ELi4ELi2ELb1EEENS1_21CollectiveEpilogueBwdISB_SC_SE_Li256ELb0ELb0ELi2EEENS1_19SingleTileSchedulerILb0ELb0ELb0ELi128EEEEEEEEEvNT_6ParamsE --------------------------
	.section	.nv.shared._ZN7cutlass13device_kernelIN5flash19enable_sm80_to_sm89INS1_16FlashAttnBwdSm80INS1_25CollectiveMainloopBwdSm80ILi2ELi1EN4cute5tupleIJNS5_1CILi64EEENS7_ILi128EEENS7_ILi96EEEEEENS_6half_tEfNS_4arch4Sm80ELb0ELb1ELb0ELb0ELb1ELb0ELb0ELb0ELi2ELi2ELi4ELi2ELb1EEENS1_21CollectiveEpilogueBwdISB_SC_SE_Li256ELb0ELb0ELi2EEENS1_19SingleTileSchedulerILb0ELb0ELb0ELi128EEEEEEEEEvNT_6ParamsE,"aw",@nobits
	.sectionflags	@""
	.align	16
	.zero		1024


//--------------------- .nv.shared._ZN7cutlass13device_kernelIN5flash19enable_sm80_to_sm89INS1_16FlashAttnBwdSm80INS1_25CollectiveMainloopBwdSm80ILi2ELi1EN4cute5tupleIJNS5_1CILi64EEENS7_ILi128EEENS7_ILi96EEEEEENS_6half_tEfNS_4arch4Sm80ELb0ELb1ELb0ELb0ELb0ELb0ELb0ELb0ELi2ELi2ELi4ELi2ELb1EEENS1_24CollectiveEpilogueBwdGQAISB_fSE_Li256ELb0ELb0EEENS1_19SingleTileSchedulerILb0ELb0ELb0ELi128EEEEEEEEEvNT_6ParamsE --------------------------
	.section	.nv.shared._ZN7cutlass13device_kernelIN5flash19enable_sm80_to_sm89INS1_16FlashAttnBwdSm80INS1_25CollectiveMainloopBwdSm80ILi2ELi1EN4cute5tupleIJNS5_1CILi64EEENS7_ILi128EEENS7_ILi96EEEEEENS_6half_tEfNS_4arch4Sm80ELb0ELb1ELb0ELb0ELb0ELb0ELb0ELb0ELi2ELi2ELi4ELi2ELb1EEENS1_24CollectiveEpilogueBwdGQAISB_fSE_Li256ELb0ELb0EEENS1_19SingleTileSchedulerILb0ELb0ELb0ELi128EEEEEEEEEvNT_6ParamsE,"aw",@nobits
	.sectionflags	@""
	.align	16
	.zero		1024


//--------------------- .nv.shared._ZN7cutlass13device_kernelIN5flash19enable_sm80_to_sm89INS1_16FlashAttnBwdSm80INS1_25CollectiveMainloopBwdSm80ILi2ELi1EN4cute5tupleIJNS5_1CILi64EEENS7_ILi128EEENS7_ILi96EEEEEENS_6half_tEfNS_4arch4Sm80ELb0ELb1ELb0ELb0ELb1ELb0ELb0ELb0ELi2ELi2ELi4ELi2ELb1EEENS1_24CollectiveEpilogueBwdGQAISB_fSE_Li256ELb0ELb1EEENS1_19SingleTileSchedulerILb0ELb0ELb0ELi128EEEEEEEEEvNT_6ParamsE --------------------------
	.section	.nv.shared._ZN7cutlass13device_kernelIN5flash19enable_sm80_to_sm89INS1_16FlashAttnBwdSm80INS1_25CollectiveMainloopBwdSm80ILi2ELi1EN4cute5tupleIJNS5_1CILi64EEENS7_ILi128EEENS7_ILi96EEEEEENS_6half_tEfNS_4arch4Sm80ELb0ELb1ELb0ELb0ELb1ELb0ELb0ELb0ELi2ELi2ELi4ELi2ELb1EEENS1_24CollectiveEpilogueBwdGQAISB_fSE_Li256ELb0ELb1EEENS1_19SingleTileSchedulerILb0ELb0ELb0ELi128EEEEEEEEEvNT_6ParamsE,"aw",@nobits
	.sectionflags	@""
	.align	16
	.zero		1024


//--------------------- .nv.shared._ZN7cutlass13device_kernelIN5flash19enable_sm80_to_sm89INS1_16FlashAttnBwdSm80INS1_25CollectiveMainloopBwdSm80ILi2ELi1EN4cute5tupleIJNS5_1CILi64EEENS7_ILi128EEENS7_ILi96EEEEEENS_6half_tEfNS_4arch4Sm80ELb0ELb1ELb0ELb1ELb0ELb0ELb0ELb0ELi2ELi2ELi4ELi2ELb1EEENS1_21CollectiveEpilogueBwdISB_SC_SE_Li256ELb1ELb0ELi2EEENS1_19SingleTileSchedulerILb1ELb0ELb0ELi128EEEEEEEEEvNT_6ParamsE --------------------------
	.section	.nv.shared._ZN7cutlass13device_kernelIN5flash19enable_sm80_to_sm89INS1_16FlashAttnBwdSm80INS1_25CollectiveMainloopBwdSm80ILi2ELi1EN4cute5tupleIJNS5_1CILi64EEENS7_ILi128EEENS7_ILi96EEEEEENS_6half_tEfNS_4arch4Sm80ELb0ELb1ELb0ELb1ELb0ELb0ELb0ELb0ELi2ELi2ELi4ELi2ELb1EEENS1_21CollectiveEpilogueBwdISB_SC_SE_Li256ELb1ELb0ELi2EEENS1_19SingleTileSchedulerILb1ELb0ELb0ELi128EEEEEEEEEvNT_6ParamsE,"aw",@nobits
	.sectionflags	@""
	.align	16
	.zero		1024


//--------------------- .nv.shared._ZN7cutlass13device_kernelIN5flash19enable_sm80_to_sm89INS1_16FlashAttnBwdSm80INS1_25CollectiveMainloopBwdSm80ILi2ELi1EN4cute5tupleIJNS5_1CILi64EEENS7_ILi128EEENS7_ILi96EEEEEENS_6half_tEfNS_4arch4Sm80ELb0ELb1ELb0ELb1ELb1ELb0ELb0ELb0ELi2ELi2ELi4ELi2ELb1EEENS1_21CollectiveEpilogueBwdISB_SC_SE_Li256ELb1ELb0ELi2EEENS1_19SingleTileSchedulerILb1ELb0ELb0ELi128EEEEEEEEEvNT_6ParamsE --------------------------
	.section	.nv.shared._ZN7cutlass13device_kernelIN5flash19enable_sm80_to_sm89INS1_16FlashAttnBwdSm80INS1_25CollectiveMainloopBwdSm80ILi2ELi1EN4cute5tupleIJNS5_1CILi64EEENS7_ILi128EEENS7_ILi96EEEEEENS_6half_tEfNS_4arch4Sm80ELb0ELb1ELb0ELb1ELb1ELb0ELb0ELb0ELi2ELi2ELi4ELi2ELb1EEENS1_21CollectiveEpilogueBwdISB_SC_SE_Li256ELb1ELb0ELi2EEENS1_19SingleTileSchedulerILb1ELb0ELb0ELi128EEEEEEEEEvNT_6ParamsE,"aw",@nobits
	.sectionflags	@""
	.align	16
	.zero		1024


//--------------------- .nv.shared._ZN7cutlass13device_kernelIN5flash19enable_sm80_to_sm89INS1_16FlashAttnBwdSm80INS1_25CollectiveMainloopBwdSm80ILi2ELi1EN4cute5tupleIJNS5_1CILi64EEENS7_ILi128EEENS7_ILi96EEEEEENS_6half_tEfNS_4arch4Sm80ELb0ELb1ELb0ELb1ELb0ELb0ELb0ELb0ELi2ELi2ELi4ELi2ELb1EEENS1_24CollectiveEpilogueBwdGQAISB_fSE_Li256ELb1ELb0EEENS1_19SingleTileSchedulerILb1ELb0ELb0ELi128EEEEEEEEEvNT_6ParamsE --------------------------
	.section	.nv.shared._ZN7cutlass13device_kernelIN5flash19enable_sm80_to_sm89INS1_16FlashAttnBwdSm80INS1_25CollectiveMainloopBwdSm80ILi2ELi1EN4cute5tupleIJNS5_1CILi64EEENS7_ILi128EEENS7_ILi96EEEEEENS_6half_tEfNS_4arch4Sm80ELb0ELb1ELb0ELb1ELb0ELb0ELb0ELb0ELi2ELi2ELi4ELi2ELb1EEENS1_24CollectiveEpilogueBwdGQAISB_fSE_Li256ELb1ELb0EEENS1_19SingleTileSchedulerILb1ELb0ELb0ELi128EEEEEEEEEvNT_6ParamsE,"aw",@nobits
	.sectionflags	@""
	.align	16
	.zero		1024


//--------------------- .nv.shared._ZN7cutlass13device_kernelIN5flash19enable_sm80_to_sm89INS1_16FlashAttnBwdSm80INS1_25CollectiveMainloopBwdSm80ILi2ELi1EN4cute5tupleIJNS5_1CILi64EEENS7_ILi128EEENS7_ILi96EEEEEENS_6half_tEfNS_4arch4Sm80ELb0ELb1ELb0ELb1ELb1ELb0ELb0ELb0ELi2ELi2ELi4ELi2ELb1EEENS1_24CollectiveEpilogueBwdGQAISB_fSE_Li256ELb1ELb1EEENS1_19SingleTileSchedulerILb1ELb0ELb0ELi128EEEEEEEEEvNT_6ParamsE --------------------------
	.section	.nv.shared._ZN7cutlass13device_kernelIN5flash19enable_sm80_to_sm89INS1_16FlashAttnBwdSm80INS1_25CollectiveMainloopBwdSm80ILi2ELi1EN4cute5tupleIJNS5_1CILi64EEENS7_ILi128EEENS7_ILi96EEEEEENS_6half_tEfNS_4arch4Sm80ELb0ELb1ELb0ELb1ELb1ELb0ELb0ELb0ELi2ELi2ELi4ELi2ELb1EEENS1_24CollectiveEpilogueBwdGQAISB_fSE_Li256ELb1ELb1EEENS1_19SingleTileSchedulerILb1ELb0ELb0ELi128EEEEEEEEEvNT_6ParamsE,"aw",@nobits
	.sectionflags	@""
	.align	16
	.zero		1024


//--------------------- .nv.shared._ZN7cutlass13device_kernelIN5flash19enable_sm80_to_sm89INS1_16FlashAttnBwdSm80INS1_25CollectiveMainloopBwdSm80ILi2ELi1EN4cute5tupleIJNS5_1CILi64EEENS7_ILi128EEENS7_ILi96EEEEEENS_6half_tEfNS_4arch4Sm80ELb1ELb0ELb0ELb0ELb0ELb0ELb0ELb0ELi2ELi2ELi4ELi2ELb1EEENS1_21CollectiveEpilogueBwdISB_SC_SE_Li256ELb0ELb0ELi2EEENS1_25SingleTileBwdLPTSchedulerILb0ELi128ELb0EEEEEEEEEvNT_6ParamsE --------------------------
	.section	.nv.shared._ZN7cutlass13device_kernelIN5flash19enable_sm80_to_sm89INS1_16FlashAttnBwdSm80INS1_25CollectiveMainloopBwdSm80ILi2ELi1EN4cute5tupleIJNS5_1CILi64EEENS7_ILi128EEENS7_ILi96EEEEEENS_6half_tEfNS_4arch4Sm80ELb1ELb0ELb0ELb0ELb0ELb0ELb0ELb0ELi2ELi2ELi4ELi2ELb1EEENS1_21CollectiveEpilogueBwdISB_SC_SE_Li256ELb0ELb0ELi2EEENS1_25SingleTileBwdLPTSchedulerILb0ELi128ELb0EEEEEEEEEvNT_6ParamsE,"aw",@nobits
	.sectionflags	@""
	.align	16
	.zero		1024


//--------------------- .nv.shared._ZN7cutlass13device_kernelIN5flash19enable_sm80_to_sm89INS1_16FlashAttnBwdSm80INS1_25CollectiveMainloopBwdSm80ILi2ELi1EN4cute5tupleIJNS5_1CILi64EEENS7_ILi128EEENS7_ILi96EEEEEENS_6half_tEfNS_4arch4Sm80ELb1ELb0ELb0ELb0ELb1ELb0ELb0ELb0ELi2ELi2ELi4ELi2ELb1EEENS1_21CollectiveEpilogueBwdISB_SC_SE_Li256ELb0ELb0ELi2EEENS1_25SingleTileBwdLPTSchedulerILb0ELi128ELb1EEEEEEEEEvNT_6ParamsE --------------------------
	.section	.nv.shared._ZN7cutlass13device_kernelIN5flash19enable_sm80_to_sm89INS1_16FlashAttnBwdSm80INS1_25CollectiveMainloopBwdSm80ILi2ELi1EN4cute5tupleIJNS5_1CILi64EEENS7_ILi128EEENS7_ILi96EEEEEENS_6half_tEfNS_4arch4Sm80ELb1ELb0ELb0ELb0ELb1ELb0ELb0ELb0ELi2ELi2ELi4ELi2ELb1EEENS1_21CollectiveEpilogueBwdISB_SC_SE_Li256ELb0ELb0ELi2EEENS1_25SingleTileBwdLPTSchedulerILb0ELi128ELb1EEEEEEEEEvNT_6ParamsE,"aw",@nobits
	.sectionflags	@""
	.align	16
	.zero		1024


//--------------------- .nv.shared._ZN7cutlass13device_kernelIN5flash19enable_sm80_to_sm89INS1_16FlashAttnBwdSm80INS1_25CollectiveMainloopBwdSm80ILi2ELi1EN4cute5tupleIJNS5_1CILi64EEENS7_ILi128EEENS7_ILi96EEEEEENS_6half_tEfNS_4arch4Sm80ELb1ELb0ELb0ELb0ELb0ELb0ELb0ELb0ELi2ELi2ELi4ELi2ELb1EEENS1_24CollectiveEpilogueBwdGQAISB_fSE_Li256ELb0ELb0EEENS1_25SingleTileBwdLPTSchedulerILb0ELi128ELb0EEEEEEEEEvNT_6ParamsE --------------------------
	.section	.nv.shared._ZN7cutlass13device_kernelIN5flash19enable_sm80_to_sm89INS1_16FlashAttnBwdSm80INS1_25CollectiveMainloopBwdSm80ILi2ELi1EN4cute5tupleIJNS5_1CILi64EEENS7_ILi128EEENS7_ILi96EEEEEENS_6half_tEfNS_4arch4Sm80ELb1ELb0ELb0ELb0ELb0ELb0ELb0ELb0ELi2ELi2ELi4ELi2ELb1EEENS1_24CollectiveEpilogueBwdGQAISB_fSE_Li256ELb0ELb0EEENS1_25SingleTileBwdLPTSchedulerILb0ELi128ELb0EEEEEEEEEvNT_6ParamsE,"aw",@nobits
	.sectionflags	@""
	.align	16
	.zero		1024


//--------------------- .nv.shared._ZN7cutlass13device_kernelIN5flash19enable_sm80_to_sm89INS1_16FlashAttnBwdSm80INS1_25CollectiveMainloopBwdSm80ILi2ELi1EN4cute5tupleIJNS5_1CILi64EEENS7_ILi128EEENS7_ILi96EEEEEENS_6half_tEfNS_4arch4Sm80ELb1ELb0ELb0ELb0ELb1ELb0ELb0ELb0ELi2ELi2ELi4ELi2ELb1EEENS1_24CollectiveEpilogueBwdGQAISB_fSE_Li256ELb0ELb1EEENS1_25SingleTileBwdLPTSchedulerILb0ELi128ELb1EEEEEEEEEvNT_6ParamsE --------------------------
	.section	.nv.shared._ZN7cutlass13device_kernelIN5flash19enable_sm80_to_sm89INS1_16FlashAttnBwdSm80INS1_25CollectiveMainloopBwdSm80ILi2ELi1EN4cute5tupleIJNS5_1CILi64EEENS7_ILi128EEENS7_ILi96EEEEEENS_6half_tEfNS_4arch4Sm80ELb1ELb0ELb0ELb0ELb1ELb0ELb0ELb0ELi2ELi2ELi4ELi2ELb1EEENS1_24CollectiveEpilogueBwdGQAISB_fSE_Li256ELb0ELb1EEENS1_25SingleTileBwdLPTSchedulerILb0ELi128ELb1EEEEEEEEEvNT_6ParamsE,"aw",@nobits
	.sectionflags	@""
	.align	16
	.zero		1024


//--------------------- .nv.shared._ZN7cutlass13device_kernelIN5flash19enable_sm80_to_sm89INS1_16FlashAttnBwdSm80INS1_25CollectiveMainloopBwdSm80ILi2ELi1EN4cute5tupleIJNS5_1CILi64EEENS7_ILi128EEENS7_ILi96EEEEEENS_6half_tEfNS_4arch4Sm80ELb1ELb0ELb0ELb1ELb0ELb0ELb0ELb0ELi2ELi2ELi4ELi2ELb1EEENS1_21CollectiveEpilogueBwdISB_SC_SE_Li256ELb1ELb0ELi2EEENS1_25SingleTileBwdLPTSchedulerILb1ELi128ELb0EEEEEEEEEvNT_6ParamsE --------------------------
	.section	.nv.shared._ZN7cutlass13device_kernelIN5flash19enable_sm80_to_sm89INS1_16FlashAttnBwdSm80INS1_25CollectiveMainloopBwdSm80ILi2ELi1EN4cute5tupleIJNS5_1CILi64EEENS7_ILi128EEENS7_ILi96EEEEEENS_6half_tEfNS_4arch4Sm80ELb1ELb0ELb0ELb1ELb0ELb0ELb0ELb0ELi2ELi2ELi4ELi2ELb1EEENS1_21CollectiveEpilogueBwdISB_SC_SE_Li256ELb1ELb0ELi2EEENS1_25SingleTileBwdLPTSchedulerILb1ELi128ELb0EEEEEEEEEvNT_6ParamsE,"aw",@nobits
	.sectionflags	@""
	.align	16
	.zero		1024


//--------------------- .nv.shared._ZN7cutlass13device_kernelIN5flash19enable_sm80_to_sm89INS1_16FlashAttnBwdSm80INS1_25CollectiveMainloopBwdSm80ILi2ELi1EN4cute5tupleIJNS5_1CILi64EEENS7_ILi128EEENS7_ILi96EEEEEENS_6half_tEfNS_4arch4Sm80ELb1ELb0ELb0ELb1ELb1ELb0ELb0ELb0ELi2ELi2ELi4ELi2ELb1EEENS1_21CollectiveEpilogueBwdISB_SC_SE_Li256ELb1ELb0ELi2EEENS1_25SingleTileBwdLPTSchedulerILb1ELi128ELb1EEEEEEEEEvNT_6ParamsE --------------------------
	.section	.nv.shared._ZN7cutlass13device_kernelIN5flash19enable_sm80_to_sm89INS1_16FlashAttnBwdSm80INS1_25CollectiveMainloopBwdSm80ILi2ELi1EN4cute5tupleIJNS5_1CILi64EEENS7_ILi128EEENS7_ILi96EEEEEENS_6half_tEfNS_4arch4Sm80ELb1ELb0ELb0ELb1ELb1ELb0ELb0ELb0ELi2ELi2ELi4ELi2ELb1EEENS1_21CollectiveEpilogueBwdISB_SC_SE_Li256ELb1ELb0ELi2EEENS1_25SingleTileBwdLPTSchedulerILb1ELi128ELb1EEEEEEEEEvNT_6ParamsE,"aw",@nobits
	.sectionflags	@""
	.align	16
	.zero		1024


//--------------------- .nv.shared._ZN7cutlass13device_kernelIN5flash19enable_sm80_to_sm89INS1_16FlashAttnBwdSm80INS1_25CollectiveMainloopBwdSm80ILi2ELi1EN4cute5tupleIJNS5_1CILi64EEENS7_ILi128EEENS7_ILi96EEEEEENS_6half_tEfNS_4arch4Sm80ELb1ELb0ELb0ELb1ELb0ELb0ELb0ELb0ELi2ELi2ELi4ELi2ELb1EEENS1_24CollectiveEpilogueBwdGQAISB_fSE_Li256ELb1ELb0EEENS1_25SingleTileBwdLPTSchedulerILb1ELi128ELb0EEEEEEEEEvNT_6ParamsE --------------------------
	.section	.nv.shared._ZN7cutlass13device_kernelIN5flash19enable_sm80_to_sm89INS1_16FlashAttnBwdSm80INS1_25CollectiveMainloopBwdSm80ILi2ELi1EN4cute5tupleIJNS5_1CILi64EEENS7_ILi128EEENS7_ILi96EEEEEENS_6half_tEfNS_4arch4Sm80ELb1ELb0ELb0ELb1ELb0ELb0ELb0ELb0ELi2ELi2ELi4ELi2ELb1EEENS1_24CollectiveEpilogueBwdGQAISB_fSE_Li256ELb1ELb0EEENS1_25SingleTileBwdLPTSchedulerILb1ELi128ELb0EEEEEEEEEvNT_6ParamsE,"aw",@nobits
	.sectionflags	@""
	.align	16
	.zero		1024


//--------------------- .nv.shared._ZN7cutlass13device_kernelIN5flash19enable_sm80_to_sm89INS1_16FlashAttnBwdSm80INS1_25CollectiveMainloopBwdSm80ILi2ELi1EN4cute5tupleIJNS5_1CILi64EEENS7_ILi128EEENS7_ILi96EEEEEENS_6half_tEfNS_4arch4Sm80ELb1ELb0ELb0ELb1ELb1ELb0ELb0ELb0ELi2ELi2ELi4ELi2ELb1EEENS1_24CollectiveEpilogueBwdGQAISB_fSE_Li256ELb1ELb1EEENS1_25SingleTileBwdLPTSchedulerILb1ELi128ELb1EEEEEEEEEvNT_6ParamsE --------------------------
	.section	.nv.shared._ZN7cutlass13device_kernelIN5flash19enable_sm80_to_sm89INS1_16FlashAttnBwdSm80INS1_25CollectiveMainloopBwdSm80ILi2ELi1EN4cute5tupleIJNS5_1CILi64EEENS7_ILi128EEENS7_ILi96EEEEEENS_6half_tEfNS_4arch4Sm80ELb1ELb0ELb0ELb1ELb1ELb0ELb0ELb0ELi2ELi2ELi4ELi2ELb1EEENS1_24CollectiveEpilogueBwdGQAISB_fSE_Li256ELb1ELb1EEENS1_25SingleTileBwdLPTSchedulerILb1ELi128ELb1EEEEEEEEEvNT_6ParamsE,"aw",@nobits
	.sectionflags	@""
	.align	16
	.zero		1024


//--------------------- .nv.shared._ZN7cutlass13device_kernelIN5flash19enable_sm80_to_sm89INS1_16FlashAttnBwdSm80INS1_25CollectiveMainloopBwdSm80ILi2ELi2EN4cute5tupleIJNS5_1CILi64EEENS7_ILi128EEENS7_ILi96EEEEEENS_6half_tEfNS_4arch4Sm80ELb0ELb0ELb0ELb0ELb0ELb0ELb0ELb0ELi2ELi2ELi4ELi2ELb0EEENS1_21CollectiveEpilogueBwdISB_SC_SE_Li256ELb0ELb0ELi2EEENS1_19SingleTileSchedulerILb0ELb0ELb0ELi128EEEEEEEEEvNT_6ParamsE --------------------------
	.section	.nv.shared._ZN7cutlass13device_kernelIN5flash19enable_sm80_to_sm89INS1_16FlashAttnBwdSm80INS1_25CollectiveMainloopBwdSm80ILi2ELi2EN4cute5tupleIJNS5_1CILi64EEENS7_ILi128EEENS7_ILi96EEEEEENS_6half_tEfNS_4arch4Sm80ELb0ELb0ELb0ELb0ELb0ELb0ELb0ELb0ELi2ELi2ELi4ELi2ELb0EEENS1_21CollectiveEpilogueBwdISB_SC_SE_Li256ELb0ELb0ELi2EEENS1_19SingleTileSchedulerILb0ELb0ELb0ELi128EEEEEEEEEvNT_6ParamsE,"aw",@nobits
	.sectionflags	@""
	.align	16
	.zero		1024


//--------------------- .nv.shared._ZN7cutlass13device_kernelIN5flash19enable_sm80_to_sm89INS1_16FlashAttnBwdSm80INS1_25CollectiveMainloopBwdSm80ILi2ELi2EN4cute5tupleIJNS5_1CILi64EEENS7_ILi128EEENS7_ILi96EEEEEENS_6half_tEfNS_4arch4Sm80ELb0ELb0ELb0ELb0ELb1ELb0ELb0ELb0ELi2ELi2ELi4ELi2ELb0EEENS1_21CollectiveEpilogueBwdISB_SC_SE_Li256ELb0ELb0ELi2EEENS1_19SingleTileSchedulerILb0ELb0ELb0ELi128EEEEEEEEEvNT_6ParamsE --------------------------
	.section	.nv.shared._ZN7cutlass13device_kernelIN5flash19enable_sm80_to_sm89INS1_16FlashAttnBwdSm80INS1_25CollectiveMainloopBwdSm80ILi2ELi2EN4cute5tupleIJNS5_1CILi64EEENS7_ILi128EEENS7_ILi96EEEEEENS_6half_tEfNS_4arch4Sm80ELb0ELb0ELb0ELb0ELb1ELb0ELb0ELb0ELi2ELi2ELi4ELi2ELb0EEENS1_21CollectiveEpilogueBwdISB_SC_SE_Li256ELb0ELb0ELi2EEENS1_19SingleTileSchedulerILb0ELb0ELb0ELi128EEEEEEEEEvNT_6ParamsE,"aw",@nobits
	.sectionflags	@""
	.align	16
	.zero		1024


//--------------------- .nv.shared._ZN7cutlass13device_kernelIN5flash19enable_sm80_to_sm89INS1_16FlashAttnBwdSm80INS1_25CollectiveMainloopBwdSm80ILi2ELi2EN4cute5tupleIJNS5_1CILi64EEENS7_ILi128EEENS7_ILi96EEEEEENS_6half_tEfNS_4arch4Sm80ELb0ELb0ELb0ELb0ELb0ELb0ELb0ELb0ELi2ELi2ELi4ELi2ELb0EEENS1_24CollectiveEpilogueBwdGQAISB_fSE_Li256ELb0ELb0EEENS1_19SingleTileSchedulerILb0ELb0ELb0ELi128EEEEEEEEEvNT_6ParamsE --------------------------
	.section	.nv.shared._ZN7cutlass13device_kernelIN5flash19enable_sm80_to_sm89INS1_16FlashAttnBwdSm80INS1_25CollectiveMainloopBwdSm80ILi2ELi2EN4cute5tupleIJNS5_1CILi64EEENS7_ILi128EEENS7_ILi96EEEEEENS_6half_tEfNS_4arch4Sm80ELb0ELb0ELb0ELb0ELb0ELb0ELb0ELb0ELi2ELi2ELi4ELi2ELb0EEENS1_24CollectiveEpilogueBwdGQAISB_fSE_Li256ELb0ELb0EEENS1_19SingleTileSchedulerILb0ELb0ELb0ELi128EEEEEEEEEvNT_6ParamsE,"aw",@nobits
	.sectionflags	@""
	.align	16
	.zero		1024


//--------------------- .nv.shared._ZN7cutlass13device_kernelIN5flash19enable_sm80_to_sm89INS1_16FlashAttnBwdSm80INS1_25CollectiveMainloopBwdSm80ILi2ELi2EN4cute5tupleIJNS5_1CILi64EEENS7_ILi128EEENS7_ILi96EEEEEENS_6half_tEfNS_4arch4Sm80ELb0ELb0ELb0ELb0ELb1ELb0ELb0ELb0ELi2ELi2ELi4ELi2ELb0EEENS1_24CollectiveEpilogueBwdGQAISB_fSE_Li256ELb0ELb1EEENS1_19SingleTileSchedulerILb0ELb0ELb0ELi128EEEEEEEEEvNT_6ParamsE --------------------------
	.section	.nv.shared._ZN7cutlass13device_kernelIN5flash19enable_sm80_to_sm89INS1_16FlashAttnBwdSm80INS1_25CollectiveMainloopBwdSm80ILi2ELi2EN4cute5tupleIJNS5_1CILi64EEENS7_ILi128EEENS7_ILi96EEEEEENS_6half_tEfNS_4arch4Sm80ELb0ELb0ELb0ELb0ELb1ELb0ELb0ELb0ELi2ELi2ELi4ELi2ELb0EEENS1_24CollectiveEpilogueBwdGQAISB_fSE_Li256ELb0ELb1EEENS1_19SingleTileSchedulerILb0ELb0ELb0ELi128EEEEEEEEEvNT_6ParamsE,"aw",@nobits
	.sectionflags	@""
	.align	16
	.zero		1024


//--------------------- .nv.shared._ZN7cutlass13device_kernelIN5flash19enable_sm80_to_sm89INS1_16FlashAttnBwdSm80INS1_25CollectiveMainloopBwdSm80ILi2ELi2EN4cute5tupleIJNS5_1CILi64EEENS7_ILi128EEENS7_ILi96EEEEEENS_6half_tEfNS_4arch4Sm80ELb0ELb0ELb0ELb1ELb0ELb0ELb0ELb0ELi2ELi2ELi4ELi2ELb0EEENS1_21CollectiveEpilogueBwdISB_SC_SE_Li256ELb1ELb0ELi2EEENS1_19SingleTileSchedulerILb1ELb0ELb0ELi128EEEEEEEEEvNT_6ParamsE --------------------------
	.section	.nv.shared._ZN7cutlass13device_kernelIN5flash19enable_sm80_to_sm89INS1_16FlashAttnBwdSm80INS1_25CollectiveMainloopBwdSm80ILi2ELi2EN4cute5tupleIJNS5_1CILi64EEENS7_ILi128EEENS7_ILi96EEEEEENS_6half_tEfNS_4arch4Sm80ELb0ELb0ELb0ELb1ELb0ELb0ELb0ELb0ELi2ELi2ELi4ELi2ELb0EEENS1_21CollectiveEpilogueBwdISB_SC_SE_Li256ELb1ELb0ELi2EEENS1_19SingleTileSchedulerILb1ELb0ELb0ELi128EEEEEEEEEvNT_6ParamsE,"aw",@nobits
	.sectionflags	@""
	.align	16
	.zero		1024


//--------------------- .nv.shared._ZN7cutlass13device_kernelIN5flash19enable_sm80_to_sm89INS1_16FlashAttnBwdSm80INS1_25CollectiveMainloopBwdSm80ILi2ELi2EN4cute5tupleIJNS5_1CILi64EEENS7_ILi128EEENS7_ILi96EEEEEENS_6half_tEfNS_4arch4Sm80ELb0ELb0ELb0ELb1ELb1ELb0ELb0ELb0ELi2ELi2ELi4ELi2ELb0EEENS1_21CollectiveEpilogueBwdISB_SC_SE_Li256ELb1ELb0ELi2EEENS1_19SingleTileSchedulerILb1ELb0ELb0ELi128EEEEEEEEEvNT_6ParamsE --------------------------
	.section	.nv.shared._ZN7cutlass13device_kernelIN5flash19enable_sm80_to_sm89INS1_16FlashAttnBwdSm80INS1_25CollectiveMainloopBwdSm80ILi2ELi2EN4cute5tupleIJNS5_1CILi64EEENS7_ILi128EEENS7_ILi96EEEEEENS_6half_tEfNS_4arch4Sm80ELb0ELb0ELb0ELb1ELb1ELb0ELb0ELb0ELi2ELi2ELi4ELi2ELb0EEENS1_21CollectiveEpilogueBwdISB_SC_SE_Li256ELb1ELb0ELi2EEENS1_19SingleTileSchedulerILb1ELb0ELb0ELi128EEEEEEEEEvNT_6ParamsE,"aw",@nobits
	.sectionflags	@""
	.align	16
	.zero		1024


//--------------------- .nv.shared._ZN7cutlass13device_kernelIN5flash19enable_sm80_to_sm89INS1_16FlashAttnBwdSm80INS1_25CollectiveMainloopBwdSm80ILi2ELi2EN4cute5tupleIJNS5_1CILi64EEENS7_ILi128EEENS7_ILi96EEEEEENS_6half_tEfNS_4arch4Sm80ELb0ELb0ELb0ELb1ELb0ELb0ELb0ELb0ELi2ELi2ELi4ELi2ELb0EEENS1_24CollectiveEpilogueBwdGQAISB_fSE_Li256ELb1ELb0EEENS1_19SingleTileSchedulerILb1ELb0ELb0ELi128EEEEEEEEEvNT_6ParamsE --------------------------
	.section	.nv.shared._ZN7cutlass13device_kernelIN5flash19enable_sm80_to_sm89INS1_16FlashAttnBwdSm80INS1_25CollectiveMainloopBwdSm80ILi2ELi2EN4cute5tupleIJNS5_1CILi64EEENS7_ILi128EEENS7_ILi96EEEEEENS_6half_tEfNS_4arch4Sm80ELb0ELb0ELb0ELb1ELb0ELb0ELb0ELb0ELi2ELi2ELi4ELi2ELb0EEENS1_24CollectiveEpilogueBwdGQAISB_fSE_Li256ELb1ELb0EEENS1_19SingleTileSchedulerILb1ELb0ELb0ELi128EEEEEEEEEvNT_6ParamsE,"aw",@nobits
	.sectionflags	@""
	.align	16
	.zero		1024


//--------------------- .nv.shared._ZN7cutlass13device_kernelIN5flash19enable_sm80_to_sm89INS1_16FlashAttnBwdSm80INS1_25CollectiveMainloopBwdSm80ILi2ELi2EN4cute5tupleIJNS5_1CILi64EEENS7_ILi128EEENS7_ILi96EEEEEENS_6half_tEfNS_4arch4Sm80ELb0ELb0ELb0ELb1ELb1ELb0ELb0ELb0ELi2ELi2ELi4ELi2ELb0EEENS1_24CollectiveEpilogueBwdGQAISB_fSE_Li256ELb1ELb1EEENS1_19SingleTileSchedulerILb1ELb0ELb0ELi128EEEEEEEEEvNT_6ParamsE --------------------------
	.section	.nv.shared._ZN7cutlass13device_kernelIN5flash19enable_sm80_to_sm89INS1_16FlashAttnBwdSm80INS1_25CollectiveMainloopBwdSm80ILi2ELi2EN4cute5tupleIJNS5_1CILi64EEENS7_ILi128EEENS7_ILi96EEEEEENS_6half_tEfNS_4arch4Sm80ELb0ELb0ELb0ELb1ELb1ELb0ELb0ELb0ELi2ELi2ELi4ELi2ELb0EEENS1_24CollectiveEpilogueBwdGQAISB_fSE_Li256ELb1ELb1EEENS1_19SingleTileSchedulerILb1ELb0ELb0ELi128EEEEEEEEEvNT_6ParamsE,"aw",@nobits
	.sectionflags	@""
	.align	16
	.zero		1024


//--------------------- .nv.shared._ZN7cutlass13device_kernelIN5flash19enable_sm80_to_sm89INS1_16FlashAttnBwdSm80INS1_25CollectiveMainloopBwdSm80ILi2ELi2EN4cute5tupleIJNS5_1CILi64EEENS7_ILi128EEENS7_ILi96EEEEEENS_6half_tEfNS_4arch4Sm80ELb0ELb1ELb0ELb0ELb0ELb0ELb0ELb0ELi2ELi2ELi4ELi2ELb0EEENS1_21CollectiveEpilogueBwdISB_SC_SE_Li256ELb0ELb0ELi2EEENS1_19SingleTileSchedulerILb0ELb0ELb0ELi128EEEEEEEEEvNT_6ParamsE --------------------------
	.section	.nv.shared._ZN7cutlass13device_kernelIN5flash19enable_sm80_to_sm89INS1_16FlashAttnBwdSm80INS1_25CollectiveMainloopBwdSm80ILi2ELi2EN4cute5tupleIJNS5_1CILi64EEENS7_ILi128EEENS7_ILi96EEEEEENS_6half_tEfNS_4arch4Sm80ELb0ELb1ELb0ELb0ELb0ELb0ELb0ELb0ELi2ELi2ELi4ELi2ELb0EEENS1_21CollectiveEpilogueBwdISB_SC_SE_Li256ELb0ELb0ELi2EEENS1_19SingleTileSchedulerILb0ELb0ELb0ELi128EEEEEEEEEvNT_6ParamsE,"aw",@nobits
	.sectionflags	@""
	.align	16
	.zero		1024


//--------------------- .nv.shared._ZN7cutlass13device_kernelIN5flash19enable_sm80_to_sm89INS1_16FlashAttnBwdSm80INS1_25CollectiveMainloopBwdSm80ILi2ELi2EN4cute5tupleIJNS5_1CILi64EEENS7_ILi128EEENS7_ILi96EEEEEENS_6half_tEfNS_4arch4Sm80ELb0ELb1ELb0ELb0ELb1ELb0ELb0ELb0ELi2ELi2ELi4ELi2ELb0EEENS1_21CollectiveEpilogueBwdISB_SC_SE_Li256ELb0ELb0ELi2EEENS1_19SingleTileSchedulerILb0ELb0ELb0ELi128EEEEEEEEEvNT_6ParamsE --------------------------
	.section	.nv.shared._ZN7cutlass13device_kernelIN5flash19enable_sm80_to_sm89INS1_16FlashAttnBwdSm80INS1_25CollectiveMainloopBwdSm80ILi2ELi2EN4cute5tupleIJNS5_1CILi64EEENS7_ILi128EEENS7_ILi96EEEEEENS_6half_tEfNS_4arch4Sm80ELb0ELb1ELb0ELb0ELb1ELb0ELb0ELb0ELi2ELi2ELi4ELi2ELb0EEENS1_21CollectiveEpilogueBwdISB_SC_SE_Li256ELb0ELb0ELi2EEENS1_19SingleTileSchedulerILb0ELb0ELb0ELi128EEEEEEEEEvNT_6ParamsE,"aw",@nobits
	.sectionflags	@""
	.align	16
	.zero		1024


//--------------------- .nv.shared._ZN7cutlass13device_kernelIN5flash19enable_sm80_to_sm89INS1_16FlashAttnBwdSm80INS1_25CollectiveMainloopBwdSm80ILi2ELi2EN4cute5tupleIJNS5_1CILi64EEENS7_ILi128EEENS7_ILi96EEEEEENS_6half_tEfNS_4arch4Sm80ELb0ELb1ELb0ELb0ELb0ELb0ELb0ELb0ELi2ELi2ELi4ELi2ELb0EEENS1_24CollectiveEpilogueBwdGQAISB_fSE_Li256ELb0ELb0EEENS1_19SingleTileSchedulerILb0ELb0ELb0ELi128EEEEEEEEEvNT_6ParamsE --------------------------
	.section	.nv.shared._ZN7cutlass13device_kernelIN5flash19enable_sm80_to_sm89INS1_16FlashAttnBwdSm80INS1_25CollectiveMainloopBwdSm80ILi2ELi2EN4cute5tupleIJNS5_1CILi64EEENS7_ILi128EEENS7_ILi96EEEEEENS_6half_tEfNS_4arch4Sm80ELb0ELb1ELb0ELb0ELb0ELb0ELb0ELb0ELi2ELi2ELi4ELi2ELb0EEENS1_24CollectiveEpilogueBwdGQAISB_fSE_Li256ELb0ELb0EEENS1_19SingleTileSchedulerILb0ELb0ELb0ELi128EEEEEEEEEvNT_6ParamsE,"aw",@nobits
	.sectionflags	@""
	.align	16
	.zero		1024


//--------------------- .nv.shared._ZN7cutlass13device_kernelIN5flash19enable_sm80_to_sm89INS1_16FlashAttnBwdSm80INS1_25CollectiveMainloopBwdSm80ILi2ELi2EN4cute5tupleIJNS5_1CILi64EEENS7_ILi128EEENS7_ILi96EEEEEENS_6half_tEfNS_4arch4Sm80ELb0ELb1ELb0ELb0ELb1ELb0ELb0ELb0ELi2ELi2ELi4ELi2ELb0EEENS1_24CollectiveEpilogueBwdGQAISB_fSE_Li256ELb0ELb1EEENS1_19SingleTileSchedulerILb0ELb0ELb0ELi128EEEEEEEEEvNT_6ParamsE --------------------------
	.section	.nv.shared._ZN7cutlass13device_kernelIN5flash19enable_sm80_to_sm89INS1_16FlashAttnBwdSm80INS1_25CollectiveMainloopBwdSm80ILi2ELi2EN4cute5tupleIJNS5_1CILi64EEENS7_ILi128EEENS7_ILi96EEEEEENS_6half_tEfNS_4arch4Sm80ELb0ELb1ELb0ELb0ELb1ELb0ELb0ELb0ELi2ELi2ELi4ELi2ELb0EEENS1_24CollectiveEpilogueBwdGQAISB_fSE_Li256ELb0ELb1EEENS1_19SingleTileSchedulerILb0ELb0ELb0ELi128EEEEEEEEEvNT_6ParamsE,"aw",@nobits
	.sectionflags	@""
	.align	16
	.zero		1024


//--------------------- .nv.shared._ZN7cutlass13device_kernelIN5flash19enable_sm80_to_sm89INS1_16FlashAttnBwdSm80INS1_25CollectiveMainloopBwdSm80ILi2ELi2EN4cute5tupleIJNS5_1CILi64EEENS7_ILi128EEENS7_ILi96EEEEEENS_6half_tEfNS_4arch4Sm80ELb0ELb1ELb0ELb1ELb0ELb0ELb0ELb0ELi2ELi2ELi4ELi2ELb0EEENS1_21CollectiveEpilogueBwdISB_SC_SE_Li256ELb1ELb0ELi2EEENS1_19SingleTileSchedulerILb1ELb0ELb0ELi128EEEEEEEEEvNT_6ParamsE --------------------------
	.section	.nv.shared._ZN7cutlass13device_kernelIN5flash19enable_sm80_to_sm89INS1_16FlashAttnBwdSm80INS1_25CollectiveMainloopBwdSm80ILi2ELi2EN4cute5tupleIJNS5_1CILi64EEENS7_ILi128EEENS7_ILi96EEEEEENS_6half_tEfNS_4arch4Sm80ELb0ELb1ELb0ELb1ELb0ELb0ELb0ELb0ELi2ELi2ELi4ELi2ELb0EEENS1_21CollectiveEpilogueBwdISB_SC_SE_Li256ELb1ELb0ELi2EEENS1_19SingleTileSchedulerILb1ELb0ELb0ELi128EEEEEEEEEvNT_6ParamsE,"aw",@nobits
	.sectionflags	@""
	.align	16
	.zero		1024


//--------------------- .nv.shared._ZN7cutlass13device_kernelIN5flash19enable_sm80_to_sm89INS1_16FlashAttnBwdSm80INS1_25CollectiveMainloopBwdSm80ILi2ELi2EN4cute5tupleIJNS5_1CILi64EEENS7_ILi128EEENS7_ILi96EEEEEENS_6half_tEfNS_4arch4Sm80ELb0ELb1ELb0ELb1ELb1ELb0ELb0ELb0ELi2ELi2ELi4ELi2ELb0EEENS1_21CollectiveEpilogueBwdISB_SC_SE_Li256ELb1ELb0ELi2EEENS1_19SingleTileSchedulerILb1ELb0ELb0ELi128EEEEEEEEEvNT_6ParamsE --------------------------
	.section	.nv.shared._ZN7cutlass13device_kernelIN5flash19enable_sm80_to_sm89INS1_16FlashAttnBwdSm80INS1_25CollectiveMainloopBwdSm80ILi2ELi2EN4cute5tupleIJNS5_1CILi64EEENS7_ILi128EEENS7_ILi96EEEEEENS_6half_tEfNS_4arch4Sm80ELb0ELb1ELb0ELb1ELb1ELb0ELb0ELb0ELi2ELi2ELi4ELi2ELb0EEENS1_21CollectiveEpilogueBwdISB_SC_SE_Li256ELb1ELb0ELi2EEENS1_19SingleTileSchedulerILb1ELb0ELb0ELi128EEEEEEEEEvNT_6ParamsE,"aw",@nobits
	.sectionflags	@""
	.align	16
	.zero		1024


//--------------------- .nv.shared._ZN7cutlass13device_kernelIN5flash19enable_sm80_to_sm89INS1_16FlashAttnBwdSm80INS1_25CollectiveMainloopBwdSm80ILi2ELi2EN4cute5tupleIJNS5_1CILi64EEENS7_ILi128EEENS7_ILi96EEEEEENS_6half_tEfNS_4arch4Sm80ELb0ELb1ELb0ELb1ELb0ELb0ELb0ELb0ELi2ELi2ELi4ELi2ELb0EEENS1_24CollectiveEpilogueBwdGQAISB_fSE_Li256ELb1ELb0EEENS1_19SingleTileSchedulerILb1ELb0ELb0ELi128EEEEEEEEEvNT_6ParamsE --------------------------
	.section	.nv.shared._ZN7cutlass13device_kernelIN5flash19enable_sm80_to_sm89INS1_16FlashAttnBwdSm80INS1_25CollectiveMainloopBwdSm80ILi2ELi2EN4cute5tupleIJNS5_1CILi64EEENS7_ILi128EEENS7_ILi96EEEEEENS_6half_tEfNS_4arch4Sm80ELb0ELb1ELb0ELb1ELb0ELb0ELb0ELb0ELi2ELi2ELi4ELi2ELb0EEENS1_24CollectiveEpilogueBwdGQAISB_fSE_Li256ELb1ELb0EEENS1_19SingleTileSchedulerILb1ELb0ELb0ELi128EEEEEEEEEvNT_6ParamsE,"aw",@nobits
	.sectionflags	@""
	.align	16
	.zero		1024


//--------------------- .nv.shared._ZN7cutlass13device_kernelIN5flash19enable_sm80_to_sm89INS1_16FlashAttnBwdSm80INS1_25CollectiveMainloopBwdSm80ILi2ELi2EN4cute5tupleIJNS5_1CILi64EEENS7_ILi128EEENS7_ILi96EEEEEENS_6half_tEfNS_4arch4Sm80ELb0ELb1ELb0ELb1ELb1ELb0ELb0ELb0ELi2ELi2ELi4ELi2ELb0EEENS1_24CollectiveEpilogueBwdGQAISB_fSE_Li256ELb1ELb1EEENS1_19SingleTileSchedulerILb1ELb0ELb0ELi128EEEEEEEEEvNT_6ParamsE --------------------------
	.section	.nv.shared._ZN7cutlass13device_kernelIN5flash19enable_sm80_to_sm89INS1_16FlashAttnBwdSm80INS1_25CollectiveMainloopBwdSm80ILi2ELi2EN4cute5tupleIJNS5_1CILi64EEENS7_ILi128EEENS7_ILi96EEEEEENS_6half_tEfNS_4arch4Sm80ELb0ELb1ELb0ELb1ELb1ELb0ELb0ELb0ELi2ELi2ELi4ELi2ELb0EEENS1_24CollectiveEpilogueBwdGQAISB_fSE_Li256ELb1ELb1EEENS1_19SingleTileSchedulerILb1ELb0ELb0ELi128EEEEEEEEEvNT_6ParamsE,"aw",@nobits
	.sectionflags	@""
	.align	16
	.zero		1024


//--------------------- .nv.shared._ZN7cutlass13device_kernelIN5flash19enable_sm80_to_sm89INS1_16FlashAttnBwdSm80INS1_25CollectiveMainloopBwdSm80ILi2ELi2EN4cute5tupleIJNS5_1CILi64EEENS7_ILi128EEENS7_ILi96EEEEEENS_6half_tEfNS_4arch4Sm80ELb1ELb0ELb0ELb0ELb0ELb0ELb0ELb0ELi2ELi2ELi4ELi2ELb0EEENS1_21CollectiveEpilogueBwdISB_SC_SE_Li256ELb0ELb0ELi2EEENS1_25SingleTileBwdLPTSchedulerILb0ELi128ELb0EEEEEEEEEvNT_6ParamsE --------------------------
	.section	.nv.shared._ZN7cutlass13device_kernelIN5flash19enable_sm80_to_sm89INS1_16FlashAttnBwdSm80INS1_25CollectiveMainloopBwdSm80ILi2ELi2EN4cute5tupleIJNS5_1CILi64EEENS7_ILi128EEENS7_ILi96EEEEEENS_6half_tEfNS_4arch4Sm80ELb1ELb0ELb0ELb0ELb0ELb0ELb0ELb0ELi2ELi2ELi4ELi2ELb0EEENS1_21CollectiveEpilogueBwdISB_SC_SE_Li256ELb0ELb0ELi2EEENS1_25SingleTileBwdLPTSchedulerILb0ELi128ELb0EEEEEEEEEvNT_6ParamsE,"aw",@nobits
	.sectionflags	@""
	.align	16
	.zero		1024


//--------------------- .nv.shared._ZN7cutlass13device_kernelIN5flash19enable_sm80_to_sm89INS1_16FlashAttnBwdSm80INS1_25CollectiveMainloopBwdSm80ILi2ELi2EN4cute5tupleIJNS5_1CILi64EEENS7_ILi128EEENS7_ILi96EEEEEENS_6half_tEfNS_4arch4Sm80ELb1ELb0ELb0ELb0ELb1ELb0ELb0ELb0ELi2ELi2ELi4ELi2ELb0EEENS1_21CollectiveEpilogueBwdISB_SC_SE_Li256ELb0ELb0ELi2EEENS1_25SingleTileBwdLPTSchedulerILb0ELi128ELb1EEEEEEEEEvNT_6ParamsE --------------------------
	.section	.nv.shared._ZN7cutlass13device_kernelIN5flash19enable_sm80_to_sm89INS1_16FlashAttnBwdSm80INS1_25CollectiveMainloopBwdSm80ILi2ELi2EN4cute5tupleIJNS5_1CILi64EEENS7_ILi128EEENS7_ILi96EEEEEENS_6half_tEfNS_4arch4Sm80ELb1ELb0ELb0ELb0ELb1ELb0ELb0ELb0ELi2ELi2ELi4ELi2ELb0EEENS1_21CollectiveEpilogueBwdISB_SC_SE_Li256ELb0ELb0ELi2EEENS1_25SingleTileBwdLPTSchedulerILb0ELi128ELb1EEEEEEEEEvNT_6ParamsE,"aw",@nobits
	.sectionflags	@""
	.align	16
	.zero		1024


//--------------------- .nv.shared._ZN7cutlass13device_kernelIN5flash19enable_sm80_to_sm89INS1_16FlashAttnBwdSm80INS1_25CollectiveMainloopBwdSm80ILi2ELi2EN4cute5tupleIJNS5_1CILi64EEENS7_ILi128EEENS7_ILi96EEEEEENS_6half_tEfNS_4arch4Sm80ELb1ELb0ELb0ELb0ELb0ELb0ELb0ELb0ELi2ELi2ELi4ELi2ELb0EEENS1_24CollectiveEpilogueBwdGQAISB_fSE_Li256ELb0ELb0EEENS1_25SingleTileBwdLPTSchedulerILb0ELi128ELb0EEEEEEEEEvNT_6ParamsE --------------------------
	.section	.nv.shared._ZN7cutlass13device_kernelIN5flash19enable_sm80_to_sm89INS1_16FlashAttnBwdSm80INS1_25CollectiveMainloopBwdSm80ILi2ELi2EN4cute5tupleIJNS5_1CILi64EEENS7_ILi128EEENS7_ILi96EEEEEENS_6half_tEfNS_4arch4Sm80ELb1ELb0ELb0ELb0ELb0ELb0ELb0ELb0ELi2ELi2ELi4ELi2ELb0EEENS1_24CollectiveEpilogueBwdGQAISB_fSE_Li256ELb0ELb0EEENS1_25SingleTileBwdLPTSchedulerILb0ELi128ELb0EEEEEEEEEvNT_6ParamsE,"aw",@nobits
	.sectionflags	@""
	.align	16
	.zero		1024


//--------------------- .nv.shared._ZN7cutlass13device_kernelIN5flash19enable_sm80_to_sm89INS1_16FlashAttnBwdSm80INS1_25CollectiveMainloopBwdSm80ILi2ELi2EN4cute5tupleIJNS5_1CILi64EEENS7_ILi128EEENS7_ILi96EEEEEENS_6half_tEfNS_4arch4Sm80ELb1ELb0ELb0ELb0ELb1ELb0ELb0ELb0ELi2ELi2ELi4ELi2ELb0EEENS1_24CollectiveEpilogueBwdGQAISB_fSE_Li256ELb0ELb1EEENS1_25SingleTileBwdLPTSchedulerILb0ELi128ELb1EEEEEEEEEvNT_6ParamsE --------------------------
	.section	.nv.shared._ZN7cutlass13device_kernelIN5flash19enable_sm80_to_sm89INS1_16FlashAttnBwdSm80INS1_25CollectiveMainloopBwdSm80ILi2ELi2EN4cute5tupleIJNS5_1CILi64EEENS7_ILi128EEENS7_ILi96EEEEEENS_6half_tEfNS_4arch4Sm80ELb1ELb0ELb0ELb0ELb1ELb0ELb0ELb0ELi2ELi2ELi4ELi2ELb0EEENS1_24CollectiveEpilogueBwdGQAISB_fSE_Li256ELb0ELb1EEENS1_25SingleTileBwdLPTSchedulerILb0ELi128ELb1EEEEEEEEEvNT_6ParamsE,"aw",@nobits
	.sectionflags	@""
	.align	16
	.zero		1024


//--------------------- .nv.shared._ZN7cutlass13device_kernelIN5flash22FlashAttnBwdPreprocessIN4cute5tupleIJNS3_1CILi64EEENS5_ILi96EEEEEENS_6half_tEfNS_4arch4Sm80ELb1ELb0EEEEEvNT_6ParamsE --------------------------
	.section	.nv.shared._ZN7cutlass13device_kernelIN5flash22FlashAttnBwdPreprocessIN4cute5tupleIJNS3_1CILi64EEENS5_ILi96EEEEEENS_6half_tEfNS_4arch4Sm80ELb1ELb0EEEEEvNT_6ParamsE,"aw",@nobits
	.sectionflags	@""
	.align	16
	.zero		1024


//--------------------- .nv.shared._ZN7cutlass13device_kernelIN5flash19enable_sm80_to_sm89INS1_16FlashAttnBwdSm80INS1_25CollectiveMainloopBwdSm80ILi2ELi2EN4cute5tupleIJNS5_1CILi64EEENS7_ILi128EEENS7_ILi96EEEEEENS_6half_tEfNS_4arch4Sm80ELb1ELb0ELb0ELb1ELb0ELb0ELb0ELb0ELi2ELi2ELi4ELi2ELb0EEENS1_21CollectiveEpilogueBwdISB_SC_SE_Li256ELb1ELb0ELi2EEENS1_25SingleTileBwdLPTSchedulerILb1ELi128ELb0EEEEEEEEEvNT_6ParamsE --------------------------
	.section	.nv.shared._ZN7cutlass13device_kernelIN5flash19enable_sm80_to_sm89INS1_16FlashAttnBwdSm80INS1_25CollectiveMainloopBwdSm80ILi2ELi2EN4cute5tupleIJNS5_1CILi64EEENS7_ILi128EEENS7_ILi96EEEEEENS_6half_tEfNS_4arch4Sm80ELb1ELb0ELb0ELb1ELb0ELb0ELb0ELb0ELi2ELi2ELi4ELi2ELb0EEENS1_21CollectiveEpilogueBwdISB_SC_SE_Li256ELb1ELb0ELi2EEENS1_25SingleTileBwdLPTSchedulerILb1ELi128ELb0EEEEEEEEEvNT_6ParamsE,"aw",@nobits
	.sectionflags	@""
	.align	16
	.zero		1024


//--------------------- .nv.shared._ZN7cutlass13device_kernelIN5flash19enable_sm80_to_sm89INS1_16FlashAttnBwdSm80INS1_25CollectiveMainloopBwdSm80ILi2ELi2EN4cute5tupleIJNS5_1CILi64EEENS7_ILi128EEENS7_ILi96EEEEEENS_6half_tEfNS_4arch4Sm80ELb1ELb0ELb0ELb1ELb1ELb0ELb0ELb0ELi2ELi2ELi4ELi2ELb0EEENS1_21CollectiveEpilogueBwdISB_SC_SE_Li256ELb1ELb0ELi2EEENS1_25SingleTileBwdLPTSchedulerILb1ELi128ELb1EEEEEEEEEvNT_6ParamsE --------------------------
	.section	.nv.shared._ZN7cutlass13device_kernelIN5flash19enable_sm80_to_sm89INS1_16FlashAttnBwdSm80INS1_25CollectiveMainloopBwdSm80ILi2ELi2EN4cute5tupleIJNS5_1CILi64EEENS7_ILi128EEENS7_ILi96EEEEEENS_6half_tEfNS_4arch4Sm80ELb1ELb0ELb0ELb1ELb1ELb0ELb0ELb0ELi2ELi2ELi4ELi2ELb0EEENS1_21CollectiveEpilogueBwdISB_SC_SE_Li256ELb1ELb0ELi2EEENS1_25SingleTileBwdLPTSchedulerILb1ELi128ELb1EEEEEEEEEvNT_6ParamsE,"aw",@nobits
	.sectionflags	@""
	.align	16
	.zero		1024


//--------------------- .nv.shared._ZN7cutlass13device_kernelIN5flash19enable_sm80_to_sm89INS1_16FlashAttnBwdSm80INS1_25CollectiveMainloopBwdSm80ILi2ELi2EN4cute5tupleIJNS5_1CILi64EEENS7_ILi128EEENS7_ILi96EEEEEENS_6half_tEfNS_4arch4Sm80ELb1ELb0ELb0ELb1ELb0ELb0ELb0ELb0ELi2ELi2ELi4ELi2ELb0EEENS1_24CollectiveEpilogueBwdGQAISB_fSE_Li256ELb1ELb0EEENS1_25SingleTileBwdLPTSchedulerILb1ELi128ELb0EEEEEEEEEvNT_6ParamsE --------------------------
	.section	.nv.shared._ZN7cutlass13device_kernelIN5flash19enable_sm80_to_sm89INS1_16FlashAttnBwdSm80INS1_25CollectiveMainloopBwdSm80ILi2ELi2EN4cute5tupleIJNS5_1CILi64EEENS7_ILi128EEENS7_ILi96EEEEEENS_6half_tEfNS_4arch4Sm80ELb1ELb0ELb0ELb1ELb0ELb0ELb0ELb0ELi2ELi2ELi4ELi2ELb0EEENS1_24CollectiveEpilogueBwdGQAISB_fSE_Li256ELb1ELb0EEENS1_25SingleTileBwdLPTSchedulerILb1ELi128ELb0EEEEEEEEEvNT_6ParamsE,"aw",@nobits
	.sectionflags	@""
	.align	16
	.zero		1024


//--------------------- .nv.shared._ZN7cutlass13device_kernelIN5flash32FlashAttnBwdPostprocessConvertdQIN4cute5tupleIJNS3_1CILi128EEENS5_ILi96EEEEEENS_6half_tEfNS_4arch4Sm80ELi256ENS3_8TiledMMAINS3_8MMA_AtomIJNS3_28SM80_16x8x16_F32F16F16F32_TNEEEENS3_6LayoutINS4_IJNS5_ILi4EEENS5_ILi2EEENS5_ILi1EEEEEENS4_IJSJ_SH_NS5_ILi0EEEEEEEENS4_IJNS5_ILi64EEENS5_ILi32EEENS5_ILi16EEEEEEEELb0EEEEEvNT_6ParamsE --------------------------
	.section	.nv.shared._ZN7cutlass13device_kernelIN5flash32FlashAttnBwdPostprocessConvertdQIN4cute5tupleIJNS3_1CILi128EEENS5_ILi96EEEEEENS_6half_tEfNS_4arch4Sm80ELi256ENS3_8TiledMMAINS3_8MMA_AtomIJNS3_28SM80_16x8x16_F32F16F16F32_TNEEEENS3_6LayoutINS4_IJNS5_ILi4EEENS5_ILi2EEENS5_ILi1EEEEEENS4_IJSJ_SH_NS5_ILi0EEEEEEEENS4_IJNS5_ILi64EEENS5_ILi32EEENS5_ILi16EEEEEEEELb0EEEEEvNT_6ParamsE,"aw",@nobits
	.sectionflags	@""
	.align	16
	.zero		1024


//--------------------- .nv.shared._ZN7cutlass13device_kernelIN5flash32FlashAttnBwdPostprocessConvertdQIN4cute5tupleIJNS3_1CILi64EEENS5_ILi96EEEEEENS_6half_tEfNS_4arch4Sm80ELi256ENS3_8TiledMMAINS3_8MMA_AtomIJNS3_28SM80_16x8x16_F32F16F16F32_TNEEEENS3_6LayoutINS4_IJNS5_ILi2EEENS5_ILi4EEENS5_ILi1EEEEEENS4_IJSJ_SH_NS5_ILi0EEEEEEEENS4_IJNS5_ILi32EEESO_NS5_ILi16EEEEEEEELb0EEEEEvNT_6ParamsE --------------------------
	.section	.nv.shared._ZN7cutlass13device_kernelIN5flash32FlashAttnBwdPostprocessConvertdQIN4cute5tupleIJNS3_1CILi64EEENS5_ILi96EEEEEENS_6half_tEfNS_4arch4Sm80ELi256ENS3_8TiledMMAINS3_8MMA_AtomIJNS3_28SM80_16x8x16_F32F16F16F32_TNEEEENS3_6LayoutINS4_IJNS5_ILi2EEENS5_ILi4EEENS5_ILi1EEEEEENS4_IJSJ_SH_NS5_ILi0EEEEEEEENS4_IJNS5_ILi32EEESO_NS5_ILi16EEEEEEEELb0EEEEEvNT_6ParamsE,"aw",@nobits
	.sectionflags	@""
	.align	16
	.zero		1024


//--------------------- .nv.shared._ZN7cutlass13device_kernelIN5flash19enable_sm80_to_sm89INS1_16FlashAttnBwdSm80INS1_25CollectiveMainloopBwdSm80ILi2ELi2EN4cute5tupleIJNS5_1CILi64EEENS7_ILi128EEENS7_ILi96EEEEEENS_6half_tEfNS_4arch4Sm80ELb1ELb0ELb0ELb1ELb1ELb0ELb0ELb0ELi2ELi2ELi4ELi2ELb0EEENS1_24CollectiveEpilogueBwdGQAISB_fSE_Li256ELb1ELb1EEENS1_25SingleTileBwdLPTSchedulerILb1ELi128ELb1EEEEEEEEEvNT_6ParamsE --------------------------
	.section	.nv.shared._ZN7cutlass13device_kernelIN5flash19enable_sm80_to_sm89INS1_16FlashAttnBwdSm80INS1_25CollectiveMainloopBwdSm80ILi2ELi2EN4cute5tupleIJNS5_1CILi64EEENS7_ILi128EEENS7_ILi96EEEEEENS_6half_tEfNS_4arch4Sm80ELb1ELb0ELb0ELb1ELb1ELb0ELb0ELb0ELi2ELi2ELi4ELi2ELb0EEENS1_24CollectiveEpilogueBwdGQAISB_fSE_Li256ELb1ELb1EEENS1_25SingleTileBwdLPTSchedulerILb1ELi128ELb1EEEEEEEEEvNT_6ParamsE,"aw",@nobits
	.sectionflags	@""
	.align	16
	.zero		1024


//--------------------- .nv.shared._ZN7cutlass13device_kernelIN5flash22FlashAttnBwdPreprocessIN4cute5tupleIJNS3_1CILi64EEENS5_ILi96EEEEEENS_6half_tEfNS_4arch4Sm80ELb1ELb1EEEEEvNT_6ParamsE --------------------------
	.section	.nv.shared._ZN7cutlass13device_kernelIN5flash22FlashAttnBwdPreprocessIN4cute5tupleIJNS3_1CILi64EEENS5_ILi96EEEEEENS_6half_tEfNS_4arch4Sm80ELb1ELb1EEEEEvNT_6ParamsE,"aw",@nobits
	.sectionflags	@""
	.align	16
	.zero		1024


//--------------------- .nv.constant0._ZN7cutlass13device_kernelIN5flash19enable_sm80_to_sm89INS1_16FlashAttnBwdSm80INS1_25CollectiveMainloopBwdSm80ILi2ELi1EN4cute5tupleIJNS5_1CILi64EEENS7_ILi128EEENS7_ILi96EEEEEENS_6half_tEfNS_4arch4Sm80ELb0ELb0ELb0ELb0ELb0ELb0ELb0ELb0ELi2ELi2ELi4ELi2ELb1EEENS1_21CollectiveEpilogueBwdISB_SC_SE_Li256ELb0ELb0ELi2EEENS1_19SingleTileSchedulerILb0ELb0ELb0ELi128EEEEEEEEEvNT_6ParamsE --------------------------
	.section	.nv.constant0._ZN7cutlass13device_kernelIN5flash19enable_sm80_to_sm89INS1_16FlashAttnBwdSm80INS1_25CollectiveMainloopBwdSm80ILi2ELi1EN4cute5tupleIJNS5_1CILi64EEENS7_ILi128EEENS7_ILi96EEEEEENS_6half_tEfNS_4arch4Sm80ELb0ELb0ELb0ELb0ELb0ELb0ELb0ELb0ELi2ELi2ELi4ELi2ELb1EEENS1_21CollectiveEpilogueBwdISB_SC_SE_Li256ELb0ELb0ELi2EEENS1_19SingleTileSchedulerILb0ELb0ELb0ELi128EEEEEEEEEvNT_6ParamsE,"a",@progbits
	.sectionflags	@""
	.align	4
.nv.constant0._ZN7cutlass13device_kernelIN5flash19enable_sm80_to_sm89INS1_16FlashAttnBwdSm80INS1_25CollectiveMainloopBwdSm80ILi2ELi1EN4cute5tupleIJNS5_1CILi64EEENS7_ILi128EEENS7_ILi96EEEEEENS_6half_tEfNS_4arch4Sm80ELb0ELb0ELb0ELb0ELb0ELb0ELb0ELb0ELi2ELi2ELi4ELi2ELb1EEENS1_21CollectiveEpilogueBwdISB_SC_SE_Li256ELb0ELb0ELi2EEENS1_19SingleTileSchedulerILb0ELb0ELb0ELi128EEEEEEEEEvNT_6ParamsE:
	.zero		1152


//--------------------- .nv.constant0._ZN7cutlass13device_kernelIN5flash19enable_sm80_to_sm89INS1_16FlashAttnBwdSm80INS1_25CollectiveMainloopBwdSm80ILi2ELi1EN4cute5tupleIJNS5_1CILi64EEENS7_ILi128EEENS7_ILi96EEEEEENS_6half_tEfNS_4arch4Sm80ELb0ELb0ELb0ELb0ELb1ELb0ELb0ELb0ELi2ELi2ELi4ELi2ELb1EEENS1_21CollectiveEpilogueBwdISB_SC_SE_Li256ELb0ELb0ELi2EEENS1_19SingleTileSchedulerILb0ELb0ELb0ELi128EEEEEEEEEvNT_6ParamsE --------------------------
	.section	.nv.constant0._ZN7cutlass13device_kernelIN5flash19enable_sm80_to_sm89INS1_16FlashAttnBwdSm80INS1_25CollectiveMainloopBwdSm80ILi2ELi1EN4cute5tupleIJNS5_1CILi64EEENS7_ILi128EEENS7_ILi96EEEEEENS_6half_tEfNS_4arch4Sm80ELb0ELb0ELb0ELb0ELb1ELb0ELb0ELb0ELi2ELi2ELi4ELi2ELb1EEENS1_21CollectiveEpilogueBwdISB_SC_SE_Li256ELb0ELb0ELi2EEENS1_19SingleTileSchedulerILb0ELb0ELb0ELi128EEEEEEEEEvNT_6ParamsE,"a",@progbits
	.sectionflags	@""
	.align	4
.nv.constant0._ZN7cutlass13device_kernelIN5flash19enable_sm80_to_sm89INS1_16FlashAttnBwdSm80INS1_25CollectiveMainloopBwdSm80ILi2ELi1EN4cute5tupleIJNS5_1CILi64EEENS7_ILi128EEENS7_ILi96EEEEEENS_6half_tEfNS_4arch4Sm80ELb0ELb0ELb0ELb0ELb1ELb0ELb0ELb0ELi2ELi2ELi4ELi2ELb1EEENS1_21CollectiveEpilogueBwdISB_SC_SE_Li256ELb0ELb0ELi2EEENS1_19SingleTileSchedulerILb0ELb0ELb0ELi128EEEEEEEEEvNT_6ParamsE:
	.zero		1152


//--------------------- .nv.constant0._ZN7cutlass13device_kernelIN5flash19enable_sm80_to_sm89INS1_16FlashAttnBwdSm80INS1_25CollectiveMainloopBwdSm80ILi2ELi1EN4cute5tupleIJNS5_1CILi64EEENS7_ILi128EEENS7_ILi96EEEEEENS_6half_tEfNS_4arch4Sm80ELb0ELb0ELb0ELb0ELb0ELb0ELb0ELb0ELi2ELi2ELi4ELi2ELb1EEENS1_24CollectiveEpilogueBwdGQAISB_fSE_Li256ELb0ELb0EEENS1_19SingleTileSchedulerILb0ELb0ELb0ELi128EEEEEEEEEvNT_6ParamsE --------------------------
	.section	.nv.constant0._ZN7cutlass13device_kernelIN5flash19enable_sm80_to_sm89INS1_16FlashAttnBwdSm80INS1_25CollectiveMainloopBwdSm80ILi2ELi1EN4cute5tupleIJNS5_1CILi64EEENS7_ILi128EEENS7_ILi96EEEEEENS_6half_tEfNS_4arch4Sm80ELb0ELb0ELb0ELb0ELb0ELb0ELb0ELb0ELi2ELi2ELi4ELi2ELb1EEENS1_24CollectiveEpilogueBwdGQAISB_fSE_Li256ELb0ELb0EEENS1_19SingleTileSchedulerILb0ELb0ELb0ELi128EEEEEEEEEvNT_6ParamsE,"a",@progbits
	.sectionflags	@""
	.align	4
.nv.constant0._ZN7cutlass13device_kernelIN5flash19enable_sm80_to_sm89INS1_16FlashAttnBwdSm80INS1_25CollectiveMainloopBwdSm80ILi2ELi1EN4cute5tupleIJNS5_1CILi64EEENS7_ILi128EEENS7_ILi96EEEEEENS_6half_tEfNS_4arch4Sm80ELb0ELb0ELb0ELb0ELb0ELb0ELb0ELb0ELi2ELi2ELi4ELi2ELb1EEENS1_24CollectiveEpilogueBwdGQAISB_fSE_Li256ELb0ELb0EEENS1_19SingleTileSchedulerILb0ELb0ELb0ELi128EEEEEEEEEvNT_6ParamsE:
	.zero		1160


//--------------------- .nv.constant0._ZN7cutlass13device_kernelIN5flash19enable_sm80_to_sm89INS1_16FlashAttnBwdSm80INS1_25CollectiveMainloopBwdSm80ILi2ELi1EN4cute5tupleIJNS5_1CILi64EEENS7_ILi128EEENS7_ILi96EEEEEENS_6half_tEfNS_4arch4Sm80ELb0ELb0ELb0ELb0ELb1ELb0ELb0ELb0ELi2ELi2ELi4ELi2ELb1EEENS1_24CollectiveEpilogueBwdGQAISB_fSE_Li256ELb0ELb1EEENS1_19SingleTileSchedulerILb0ELb0ELb0ELi128EEEEEEEEEvNT_6ParamsE --------------------------
	.section	.nv.constant0._ZN7cutlass13device_kernelIN5flash19enable_sm80_to_sm89INS1_16FlashAttnBwdSm80INS1_25CollectiveMainloopBwdSm80ILi2ELi1EN4cute5tupleIJNS5_1CILi64EEENS7_ILi128EEENS7_ILi96EEEEEENS_6half_tEfNS_4arch4Sm80ELb0ELb0ELb0ELb0ELb1ELb0ELb0ELb0ELi2ELi2ELi4ELi2ELb1EEENS1_24CollectiveEpilogueBwdGQAISB_fSE_Li256ELb0ELb1EEENS1_19SingleTileSchedulerILb0ELb0ELb0ELi128EEEEEEEEEvNT_6ParamsE,"a",@progbits
	.sectionflags	@""
	.align	4
.nv.constant0._ZN7cutlass13device_kernelIN5flash19enable_sm80_to_sm89INS1_16FlashAttnBwdSm80INS1_25CollectiveMainloopBwdSm80ILi2ELi1EN4cute5tupleIJNS5_1CILi64EEENS7_ILi128EEENS7_ILi96EEEEEENS_6half_tEfNS_4arch4Sm80ELb0ELb0ELb0ELb0ELb1ELb0ELb0ELb0ELi2ELi2ELi4ELi2ELb1EEENS1_24CollectiveEpilogueBwdGQAISB_fSE_Li256ELb0ELb1EEENS1_19SingleTileSchedulerILb0ELb0ELb0ELi128EEEEEEEEEvNT_6ParamsE:
	.zero		1160


//--------------------- .nv.constant0._ZN7cutlass13device_kernelIN5flash19enable_sm80_to_sm89INS1_16FlashAttnBwdSm80INS1_25CollectiveMainloopBwdSm80ILi2ELi1EN4cute5tupleIJNS5_1CILi64EEENS7_ILi128EEENS7_ILi96EEEEEENS_6half_tEfNS_4arch4Sm80ELb0ELb0ELb0ELb1ELb0ELb0ELb0ELb0ELi2ELi2ELi4ELi2ELb1EEENS1_21CollectiveEpilogueBwdISB_SC_SE_Li256ELb1ELb0ELi2EEENS1_19SingleTileSchedulerILb1ELb0ELb0ELi128EEEEEEEEEvNT_6ParamsE --------------------------
	.section	.nv.constant0._ZN7cutlass13device_kernelIN5flash19enable_sm80_to_sm89INS1_16FlashAttnBwdSm80INS1_25CollectiveMainloopBwdSm80ILi2ELi1EN4cute5tupleIJNS5_1CILi64EEENS7_ILi128EEENS7_ILi96EEEEEENS_6half_tEfNS_4arch4Sm80ELb0ELb0ELb0ELb1ELb0ELb0ELb0ELb0ELi2ELi2ELi4ELi2ELb1EEENS1_21CollectiveEpilogueBwdISB_SC_SE_Li256ELb1ELb0ELi2EEENS1_19SingleTileSchedulerILb1ELb0ELb0ELi128EEEEEEEEEvNT_6ParamsE,"a",@progbits
	.sectionflags	@""
	.align	4
.nv.constant0._ZN7cutlass13device_kernelIN5flash19enable_sm80_to_sm89INS1_16FlashAttnBwdSm80INS1_25CollectiveMainloopBwdSm80ILi2ELi1EN4cute5tupleIJNS5_1CILi64EEENS7_ILi128EEENS7_ILi96EEEEEENS_6half_tEfNS_4arch4Sm80ELb0ELb0ELb0ELb1ELb0ELb0ELb0ELb0ELi2ELi2ELi4ELi2ELb1EEENS1_21CollectiveEpilogueBwdISB_SC_SE_Li256ELb1ELb0ELi2EEENS1_19SingleTileSchedulerILb1ELb0ELb0ELi128EEEEEEEEEvNT_6ParamsE:
	.zero		1152


//--------------------- .nv.constant0._ZN7cutlass13device_kernelIN5flash19enable_sm80_to_sm89INS1_16FlashAttnBwdSm80INS1_25CollectiveMainloopBwdSm80ILi2ELi1EN4cute5tupleIJNS5_1CILi64EEENS7_ILi128EEENS7_ILi96EEEEEENS_6half_tEfNS_4arch4Sm80ELb0ELb0ELb0ELb1ELb1ELb0ELb0ELb0ELi2ELi2ELi4ELi2ELb1EEENS1_21CollectiveEpilogueBwdISB_SC_SE_Li256ELb1ELb0ELi2EEENS1_19SingleTileSchedulerILb1ELb0ELb0ELi128EEEEEEEEEvNT_6ParamsE --------------------------
	.section	.nv.constant0._ZN7cutlass13device_kernelIN5flash19enable_sm80_to_sm89INS1_16FlashAttnBwdSm80INS1_25CollectiveMainloopBwdSm80ILi2ELi1EN4cute5tupleIJNS5_1CILi64EEENS7_ILi128EEENS7_ILi96EEEEEENS_6half_tEfNS_4arch4Sm80ELb0ELb0ELb0ELb1ELb1ELb0ELb0ELb0ELi2ELi2ELi4ELi2ELb1EEENS1_21CollectiveEpilogueBwdISB_SC_SE_Li256ELb1ELb0ELi2EEENS1_19SingleTileSchedulerILb1ELb0ELb0ELi128EEEEEEEEEvNT_6ParamsE,"a",@progbits
	.sectionflags	@""
	.align	4
.nv.constant0._ZN7cutlass13device_kernelIN5flash19enable_sm80_to_sm89INS1_16FlashAttnBwdSm80INS1_25CollectiveMainloopBwdSm80ILi2ELi1EN4cute5tupleIJNS5_1CILi64EEENS7_ILi128EEENS7_ILi96EEEEEENS_6half_tEfNS_4arch4Sm80ELb0ELb0ELb0ELb1ELb1ELb0ELb0ELb0ELi2ELi2ELi4ELi2ELb1EEENS1_21CollectiveEpilogueBwdISB_SC_SE_Li256ELb1ELb0ELi2EEENS1_19SingleTileSchedulerILb1ELb0ELb0ELi128EEEEEEEEEvNT_6ParamsE:
	.zero		1152


//--------------------- .nv.constant0._ZN7cutlass13device_kernelIN5flash19enable_sm80_to_sm89INS1_16FlashAttnBwdSm80INS1_25CollectiveMainloopBwdSm80ILi2ELi1EN4cute5tupleIJNS5_1CILi64EEENS7_ILi128EEENS7_ILi96EEEEEENS_6half_tEfNS_4arch4Sm80ELb0ELb0ELb0ELb1ELb0ELb0ELb0ELb0ELi2ELi2ELi4ELi2ELb1EEENS1_24CollectiveEpilogueBwdGQAISB_fSE_Li256ELb1ELb0EEENS1_19SingleTileSchedulerILb1ELb0ELb0ELi128EEEEEEEEEvNT_6ParamsE --------------------------
	.section	.nv.constant0._ZN7cutlass13device_kernelIN5flash19enable_sm80_to_sm89INS1_16FlashAttnBwdSm80INS1_25CollectiveMainloopBwdSm80ILi2ELi1EN4cute5tupleIJNS5_1CILi64EEENS7_ILi128EEENS7_ILi96EEEEEENS_6half_tEfNS_4arch4Sm80ELb0ELb0ELb0ELb1ELb0ELb0ELb0ELb0ELi2ELi2ELi4ELi2ELb1EEENS1_24CollectiveEpilogueBwdGQAISB_fSE_Li256ELb1ELb0EEENS1_19SingleTileSchedulerILb1ELb0ELb0ELi128EEEEEEEEEvNT_6ParamsE,"a",@progbits
	.sectionflags	@""
	.align	4
.nv.constant0._ZN7cutlass13device_kernelIN5flash19enable_sm80_to_sm89INS1_16FlashAttnBwdSm80INS1_25CollectiveMainloopBwdSm80ILi2ELi1EN4cute5tupleIJNS5_1CILi64EEENS7_ILi128EEENS7_ILi96EEEEEENS_6half_tEfNS_4arch4Sm80ELb0ELb0ELb0ELb1ELb0ELb0ELb0ELb0ELi2ELi2ELi4ELi2ELb1EEENS1_24CollectiveEpilogueBwdGQAISB_fSE_Li256ELb1ELb0EEENS1_19SingleTileSchedulerILb1ELb0ELb0ELi128EEEEEEEEEvNT_6ParamsE:
	.zero		1160


//--------------------- .nv.constant0._ZN7cutlass13device_kernelIN5flash19enable_sm80_to_sm89INS1_16FlashAttnBwdSm80INS1_25CollectiveMainloopBwdSm80ILi2ELi1EN4cute5tupleIJNS5_1CILi64EEENS7_ILi128EEENS7_ILi96EEEEEENS_6half_tEfNS_4arch4Sm80ELb0ELb0ELb0ELb1ELb1ELb0ELb0ELb0ELi2ELi2ELi4ELi2ELb1EEENS1_24CollectiveEpilogueBwdGQAISB_fSE_Li256ELb1ELb1EEENS1_19SingleTileSchedulerILb1ELb0ELb0ELi128EEEEEEEEEvNT_6ParamsE --------------------------
	.section	.nv.constant0._ZN7cutlass13device_kernelIN5flash19enable_sm80_to_sm89INS1_16FlashAttnBwdSm80INS1_25CollectiveMainloopBwdSm80ILi2ELi1EN4cute5tupleIJNS5_1CILi64EEENS7_ILi128EEENS7_ILi96EEEEEENS_6half_tEfNS_4arch4Sm80ELb0ELb0ELb0ELb1ELb1ELb0ELb0ELb0ELi2ELi2ELi4ELi2ELb1EEENS1_24CollectiveEpilogueBwdGQAISB_fSE_Li256ELb1ELb1EEENS1_19SingleTileSchedulerILb1ELb0ELb0ELi128EEEEEEEEEvNT_6ParamsE,"a",@progbits
	.sectionflags	@""
	.align	4
.nv.constant0._ZN7cutlass13device_kernelIN5flash19enable_sm80_to_sm89INS1_16FlashAttnBwdSm80INS1_25CollectiveMainloopBwdSm80ILi2ELi1EN4cute5tupleIJNS5_1CILi64EEENS7_ILi128EEENS7_ILi96EEEEEENS_6half_tEfNS_4arch4Sm80ELb0ELb0ELb0ELb1ELb1ELb0ELb0ELb0ELi2ELi2ELi4ELi2ELb1EEENS1_24CollectiveEpilogueBwdGQAISB_fSE_Li256ELb1ELb1EEENS1_19SingleTileSchedulerILb1ELb0ELb0ELi128EEEEEEEEEvNT_6ParamsE:
	.zero		1160


//--------------------- .nv.constant0._ZN7cutlass13device_kernelIN5flash19enable_sm80_to_sm89INS1_16FlashAttnBwdSm80INS1_25CollectiveMainloopBwdSm80ILi2ELi1EN4cute5tupleIJNS5_1CILi64EEENS7_ILi128EEENS7_ILi96EEEEEENS_6half_tEfNS_4arch4Sm80ELb0ELb1ELb0ELb0ELb0ELb0ELb0ELb0ELi2ELi2ELi4ELi2ELb1EEENS1_21CollectiveEpilogueBwdISB_SC_SE_Li256ELb0ELb0ELi2EEENS1_19SingleTileSchedulerILb0ELb0ELb0ELi128EEEEEEEEEvNT_6ParamsE --------------------------
	.section	.nv.constant0._ZN7cutlass13device_kernelIN5flash19enable_sm80_to_sm89INS1_16FlashAttnBwdSm80INS1_25CollectiveMainloopBwdSm80ILi2ELi1EN4cute5tupleIJNS5_1CILi64EEENS7_ILi128EEENS7_ILi96EEEEEENS_6half_tEfNS_4arch4Sm80ELb0ELb1ELb0ELb0ELb0ELb0ELb0ELb0ELi2ELi2ELi4ELi2ELb1EEENS1_21CollectiveEpilogueBwdISB_SC_SE_Li256ELb0ELb0ELi2EEENS1_19SingleTileSchedulerILb0ELb0ELb0ELi128EEEEEEEEEvNT_6ParamsE,"a",@progbits
	.sectionflags	@""
	.align	4
.nv.constant0._ZN7cutlass13device_kernelIN5flash19enable_sm80_to_sm89INS1_16FlashAttnBwdSm80INS1_25CollectiveMainloopBwdSm80ILi2ELi1EN4cute5tupleIJNS5_1CILi64EEENS7_ILi128EEENS7_ILi96EEEEEENS_6half_tEfNS_4arch4Sm80ELb0ELb1ELb0ELb0ELb0ELb0ELb0ELb0ELi2ELi2ELi4ELi2ELb1EEENS1_21CollectiveEpilogueBwdISB_SC_SE_Li256ELb0ELb0ELi2EEENS1_19SingleTileSchedulerILb0ELb0ELb0ELi128EEEEEEEEEvNT_6ParamsE:
	.zero		1152


//--------------------- .nv.constant0._ZN7cutlass13device_kernelIN5flash19enable_sm80_to_sm89INS1_16FlashAttnBwdSm80INS1_25CollectiveMainloopBwdSm80ILi2ELi1EN4cute5tupleIJNS5_1CILi64EEENS7_ILi128EEENS7_ILi96EEEEEENS_6half_tEfNS_4arch4Sm80ELb0ELb1ELb0ELb0ELb1ELb0ELb0ELb0ELi2ELi2ELi4ELi2ELb1EEENS1_21CollectiveEpilogueBwdISB_SC_SE_Li256ELb0ELb0ELi2EEENS1_19SingleTileSchedulerILb0ELb0ELb0ELi128EEEEEEEEEvNT_6ParamsE --------------------------
	.section	.nv.constant0._ZN7cutlass13device_kernelIN5flash19enable_sm80_to_sm89INS1_16FlashAttnBwdSm80INS1_25CollectiveMainloopBwdSm80ILi2ELi1EN4cute5tupleIJNS5_1CILi64EEENS7_ILi128EEENS7_ILi96EEEEEENS_6half_tEfNS_4arch4Sm80ELb0ELb1ELb0ELb0ELb1ELb0ELb0ELb0ELi2ELi2ELi4ELi2ELb1EEENS1_21CollectiveEpilogueBwdISB_SC_SE_Li256ELb0ELb0ELi2EEENS1_19SingleTileSchedulerILb0ELb0ELb0ELi128EEEEEEEEEvNT_6ParamsE,"a",@progbits
	.sectionflags	@""
	.align	4
.nv.constant0._ZN7cutlass13device_kernelIN5flash19enable_sm80_to_sm89INS1_16FlashAttnBwdSm80INS1_25CollectiveMainloopBwdSm80ILi2ELi1EN4cute5tupleIJNS5_1CILi64EEENS7_ILi128EEENS7_ILi96EEEEEENS_6half_tEfNS_4arch4Sm80ELb0ELb1ELb0ELb0ELb1ELb0ELb0ELb0ELi2ELi2ELi4ELi2ELb1EEENS1_21CollectiveEpilogueBwdISB_SC_SE_Li256ELb0ELb0ELi2EEENS1_19SingleTileSchedulerILb0ELb0ELb0ELi128EEEEEEEEEvNT_6ParamsE:
	.zero		1152


//--------------------- .nv.constant0._ZN7cutlass13device_kernelIN5flash19enable_sm80_to_sm89INS1_16FlashAttnBwdSm80INS1_25CollectiveMainloopBwdSm80ILi2ELi1EN4cute5tupleIJNS5_1CILi64EEENS7_ILi128EEENS7_ILi96EEEEEENS_6half_tEfNS_4arch4Sm80ELb0ELb1ELb0ELb0ELb0ELb0ELb0ELb0ELi2ELi2ELi4ELi2ELb1EEENS1_24CollectiveEpilogueBwdGQAISB_fSE_Li256ELb0ELb0EEENS1_19SingleTileSchedulerILb0ELb0ELb0ELi128EEEEEEEEEvNT_6ParamsE --------------------------
	.section	.nv.constant0._ZN7cutlass13device_kernelIN5flash19enable_sm80_to_sm89INS1_16FlashAttnBwdSm80INS1_25CollectiveMainloopBwdSm80ILi2ELi1EN4cute5tupleIJNS5_1CILi64EEENS7_ILi128EEENS7_ILi96EEEEEENS_6half_tEfNS_4arch4Sm80ELb0ELb1ELb0ELb0ELb0ELb0ELb0ELb0ELi2ELi2ELi4ELi2ELb1EEENS1_24CollectiveEpilogueBwdGQAISB_fSE_Li256ELb0ELb0EEENS1_19SingleTileSchedulerILb0ELb0ELb0ELi128EEEEEEEEEvNT_6ParamsE,"a",@progbits
	.sectionflags	@""
	.align	4
.nv.constant0._ZN7cutlass13device_kernelIN5flash19enable_sm80_to_sm89INS1_16FlashAttnBwdSm80INS1_25CollectiveMainloopBwdSm80ILi2ELi1EN4cute5tupleIJNS5_1CILi64EEENS7_ILi128EEENS7_ILi96EEEEEENS_6half_tEfNS_4arch4Sm80ELb0ELb1ELb0ELb0ELb0ELb0ELb0ELb0ELi2ELi2ELi4ELi2ELb1EEENS1_24CollectiveEpilogueBwdGQAISB_fSE_Li256ELb0ELb0EEENS1_19SingleTileSchedulerILb0ELb0ELb0ELi128EEEEEEEEEvNT_6ParamsE:
	.zero		1160


//--------------------- .nv.constant0._ZN7cutlass13device_kernelIN5flash19enable_sm80_to_sm89INS1_16FlashAttnBwdSm80INS1_25CollectiveMainloopBwdSm80ILi2ELi1EN4cute5tupleIJNS5_1CILi64EEENS7_ILi128EEENS7_ILi96EEEEEENS_6half_tEfNS_4arch4Sm80ELb0ELb1ELb0ELb0ELb1ELb0ELb0ELb0ELi2ELi2ELi4ELi2ELb1EEENS1_24CollectiveEpilogueBwdGQAISB_fSE_Li256ELb0ELb1EEENS1_19SingleTileSchedulerILb0ELb0ELb0ELi128EEEEEEEEEvNT_6ParamsE --------------------------
	.section	.nv.constant0._ZN7cutlass13device_kernelIN5flash19enable_sm80_to_sm89INS1_16FlashAttnBwdSm80INS1_25CollectiveMainloopBwdSm80ILi2ELi1EN4cute5tupleIJNS5_1CILi64EEENS7_ILi128EEENS7_ILi96EEEEEENS_6half_tEfNS_4arch4Sm80ELb0ELb1ELb0ELb0ELb1ELb0ELb0ELb0ELi2ELi2ELi4ELi2ELb1EEENS1_24CollectiveEpilogueBwdGQAISB_fSE_Li256ELb0ELb1EEENS1_19SingleTileSchedulerILb0ELb0ELb0ELi128EEEEEEEEEvNT_6ParamsE,"a",@progbits
	.sectionflags	@""
	.align	4
.nv.constant0._ZN7cutlass13device_kernelIN5flash19enable_sm80_to_sm89INS1_16FlashAttnBwdSm80INS1_25CollectiveMainloopBwdSm80ILi2ELi1EN4cute5tupleIJNS5_1CILi64EEENS7_ILi128EEENS7_ILi96EEEEEENS_6half_tEfNS_4arch4Sm80ELb0ELb1ELb0ELb0ELb1ELb0ELb0ELb0ELi2ELi2ELi4ELi2ELb1EEENS1_24CollectiveEpilogueBwdGQAISB_fSE_Li256ELb0ELb1EEENS1_19SingleTileSchedulerILb0ELb0ELb0ELi128EEEEEEEEEvNT_6ParamsE:
	.zero		1160


//--------------------- .nv.constant0._ZN7cutlass13device_kernelIN5flash19enable_sm80_to_sm89INS1_16FlashAttnBwdSm80INS1_25CollectiveMainloopBwdSm80ILi2ELi1EN4cute5tupleIJNS5_1CILi64EEENS7_ILi128EEENS7_ILi96EEEEEENS_6half_tEfNS_4arch4Sm80ELb0ELb1ELb0ELb1ELb0ELb0ELb0ELb0ELi2ELi2ELi4ELi2ELb1EEENS1_21CollectiveEpilogueBwdISB_SC_SE_Li256ELb1ELb0ELi2EEENS1_19SingleTileSchedulerILb1ELb0ELb0ELi128EEEEEEEEEvNT_6ParamsE --------------------------
	.section	.nv.constant0._ZN7cutlass13device_kernelIN5flash19enable_sm80_to_sm89INS1_16FlashAttnBwdSm80INS1_25CollectiveMainloopBwdSm80ILi2ELi1EN4cute5tupleIJNS5_1CILi64EEENS7_ILi128EEENS7_ILi96EEEEEENS_6half_tEfNS_4arch4Sm80ELb0ELb1ELb0ELb1ELb0ELb0ELb0ELb0ELi2ELi2ELi4ELi2ELb1EEENS1_21CollectiveEpilogueBwdISB_SC_SE_Li256ELb1ELb0ELi2EEENS1_19SingleTileSchedulerILb1ELb0ELb0ELi128EEEEEEEEEvNT_6ParamsE,"a",@progbits
	.sectionflags	@""
	.align	4
.nv.constant0._ZN7cutlass13device_kernelIN5flash19enable_sm80_to_sm89INS1_16FlashAttnBwdSm80INS1_25CollectiveMainloopBwdSm80ILi2ELi1EN4cute5tupleIJNS5_1CILi64EEENS7_ILi128EEENS7_ILi96EEEEEENS_6half_tEfNS_4arch4Sm80ELb0ELb1ELb0ELb1ELb0ELb0ELb0ELb0ELi2ELi2ELi4ELi2ELb1EEENS1_21CollectiveEpilogueBwdISB_SC_SE_Li256ELb1ELb0ELi2EEENS1_19SingleTileSchedulerILb1ELb0ELb0ELi128EEEEEEEEEvNT_6ParamsE:
	.zero		1152


//--------------------- .nv.constant0._ZN7cutlass13device_kernelIN5flash19enable_sm80_to_sm89INS1_16FlashAttnBwdSm80INS1_25CollectiveMainloopBwdSm80ILi2ELi1EN4cute5tupleIJNS5_1CILi64EEENS7_ILi128EEENS7_ILi96EEEEEENS_6half_tEfNS_4arch4Sm80ELb0ELb1ELb0ELb1ELb1ELb0ELb0ELb0ELi2ELi2ELi4ELi2ELb1EEENS1_21CollectiveEpilogueBwdISB_SC_SE_Li256ELb1ELb0ELi2EEENS1_19SingleTileSchedulerILb1ELb0ELb0ELi128EEEEEEEEEvNT_6ParamsE --------------------------
	.section	.nv.constant0._ZN7cutlass13device_kernelIN5flash19enable_sm80_to_sm89INS1_16FlashAttnBwdSm80INS1_25CollectiveMainloopBwdSm80ILi2ELi1EN4cute5tupleIJNS5_1CILi64EEENS7_ILi128EEENS7_ILi96EEEEEENS_6half_tEfNS_4arch4Sm80ELb0ELb1ELb0ELb1ELb1ELb0ELb0ELb0ELi2ELi2ELi4ELi2ELb1EEENS1_21CollectiveEpilogueBwdISB_SC_SE_Li256ELb1ELb0ELi2EEENS1_19SingleTileSchedulerILb1ELb0ELb0ELi128EEEEEEEEEvNT_6ParamsE,"a",@progbits
	.sectionflags	@""
	.align	4
.nv.constant0._ZN7cutlass13device_kernelIN5flash19enable_sm80_to_sm89INS1_16FlashAttnBwdSm80INS1_25CollectiveMainloopBwdSm80ILi2ELi1EN4cute5tupleIJNS5_1CILi64EEENS7_ILi128EEENS7_ILi96EEEEEENS_6half_tEfNS_4arch4Sm80ELb0ELb1ELb0ELb1ELb1ELb0ELb0ELb0ELi2ELi2ELi4ELi2ELb1EEENS1_21CollectiveEpilogueBwdISB_SC_SE_Li256ELb1ELb0ELi2EEENS1_19SingleTileSchedulerILb1ELb0ELb0ELi128EEEEEEEEEvNT_6ParamsE:
	.zero		1152


//--------------------- .nv.constant0._ZN7cutlass13device_kernelIN5flash19enable_sm80_to_sm89INS1_16FlashAttnBwdSm80INS1_25CollectiveMainloopBwdSm80ILi2ELi1EN4cute5tupleIJNS5_1CILi64EEENS7_ILi128EEENS7_ILi96EEEEEENS_6half_tEfNS_4arch4Sm80ELb0ELb1ELb0ELb1ELb0ELb0ELb0ELb0ELi2ELi2ELi4ELi2ELb1EEENS1_24CollectiveEpilogueBwdGQAISB_fSE_Li256ELb1ELb0EEENS1_19SingleTileSchedulerILb1ELb0ELb0ELi128EEEEEEEEEvNT_6ParamsE --------------------------
	.section	.nv.constant0._ZN7cutlass13device_kernelIN5flash19enable_sm80_to_sm89INS1_16FlashAttnBwdSm80INS1_25CollectiveMainloopBwdSm80ILi2ELi1EN4cute5tupleIJNS5_1CILi64EEENS7_ILi128EEENS7_ILi96EEEEEENS_6half_tEfNS_4arch4Sm80ELb0ELb1ELb0ELb1ELb0ELb0ELb0ELb0ELi2ELi2ELi4ELi2ELb1EEENS1_24CollectiveEpilogueBwdGQAISB_fSE_Li256ELb1ELb0EEENS1_19SingleTileSchedulerILb1ELb0ELb0ELi128EEEEEEEEEvNT_6ParamsE,"a",@progbits
	.sectionflags	@""
	.align	4
.nv.constant0._ZN7cutlass13device_kernelIN5flash19enable_sm80_to_sm89INS1_16FlashAttnBwdSm80INS1_25CollectiveMainloopBwdSm80ILi2ELi1EN4cute5tupleIJNS5_1CILi64EEENS7_ILi128EEENS7_ILi96EEEEEENS_6half_tEfNS_4arch4Sm80ELb0ELb1ELb0ELb1ELb0ELb0ELb0ELb0ELi2ELi2ELi4ELi2ELb1EEENS1_24CollectiveEpilogueBwdGQAISB_fSE_Li256ELb1ELb0EEENS1_19SingleTileSchedulerILb1ELb0ELb0ELi128EEEEEEEEEvNT_6ParamsE:
	.zero		1160


//--------------------- .nv.constant0._ZN7cutlass13device_kernelIN5flash19enable_sm80_to_sm89INS1_16FlashAttnBwdSm80INS1_25CollectiveMainloopBwdSm80ILi2ELi1EN4cute5tupleIJNS5_1CILi64EEENS7_ILi128EEENS7_ILi96EEEEEENS_6half_tEfNS_4arch4Sm80ELb0ELb1ELb0ELb1ELb1ELb0ELb0ELb0ELi2ELi2ELi4ELi2ELb1EEENS1_24CollectiveEpilogueBwdGQAISB_fSE_Li256ELb1ELb1EEENS1_19SingleTileSchedulerILb1ELb0ELb0ELi128EEEEEEEEEvNT_6ParamsE --------------------------
	.section	.nv.constant0._ZN7cutlass13device_kernelIN5flash19enable_sm80_to_sm89INS1_16FlashAttnBwdSm80INS1_25CollectiveMainloopBwdSm80ILi2ELi1EN4cute5tupleIJNS5_1CILi64EEENS7_ILi128EEENS7_ILi96EEEEEENS_6half_tEfNS_4arch4Sm80ELb0ELb1ELb0ELb1ELb1ELb0ELb0ELb0ELi2ELi2ELi4ELi2ELb1EEENS1_24CollectiveEpilogueBwdGQAISB_fSE_Li256ELb1ELb1EEENS1_19SingleTileSchedulerILb1ELb0ELb0ELi128EEEEEEEEEvNT_6ParamsE,"a",@progbits
	.sectionflags	@""
	.align	4
.nv.constant0._ZN7cutlass13device_kernelIN5flash19enable_sm80_to_sm89INS1_16FlashAttnBwdSm80INS1_25CollectiveMainloopBwdSm80ILi2ELi1EN4cute5tupleIJNS5_1CILi64EEENS7_ILi128EEENS7_ILi96EEEEEENS_6half_tEfNS_4arch4Sm80ELb0ELb1ELb0ELb1ELb1ELb0ELb0ELb0ELi2ELi2ELi4ELi2ELb1EEENS1_24CollectiveEpilogueBwdGQAISB_fSE_Li256ELb1ELb1EEENS1_19SingleTileSchedulerILb1ELb0ELb0ELi128EEEEEEEEEvNT_6ParamsE:
	.zero		1160


//--------------------- .nv.constant0._ZN7cutlass13device_kernelIN5flash19enable_sm80_to_sm89INS1_16FlashAttnBwdSm80INS1_25CollectiveMainloopBwdSm80ILi2ELi1EN4cute5tupleIJNS5_1CILi64EEENS7_ILi128EEENS7_ILi96EEEEEENS_6half_tEfNS_4arch4Sm80ELb1ELb0ELb0ELb0ELb0ELb0ELb0ELb0ELi2ELi2ELi4ELi2ELb1EEENS1_21CollectiveEpilogueBwdISB_SC_SE_Li256ELb0ELb0ELi2EEENS1_25SingleTileBwdLPTSchedulerILb0ELi128ELb0EEEEEEEEEvNT_6ParamsE --------------------------
	.section	.nv.constant0._ZN7cutlass13device_kernelIN5flash19enable_sm80_to_sm89INS1_16FlashAttnBwdSm80INS1_25CollectiveMainloopBwdSm80ILi2ELi1EN4cute5tupleIJNS5_1CILi64EEENS7_ILi128EEENS7_ILi96EEEEEENS_6half_tEfNS_4arch4Sm80ELb1ELb0ELb0ELb0ELb0ELb0ELb0ELb0ELi2ELi2ELi4ELi2ELb1EEENS1_21CollectiveEpilogueBwdISB_SC_SE_Li256ELb0ELb0ELi2EEENS1_25SingleTileBwdLPTSchedulerILb0ELi128ELb0EEEEEEEEEvNT_6ParamsE,"a",@progbits
	.sectionflags	@""
	.align	4
.nv.constant0._ZN7cutlass13device_kernelIN5flash19enable_sm80_to_sm89INS1_16FlashAttnBwdSm80INS1_25CollectiveMainloopBwdSm80ILi2ELi1EN4cute5tupleIJNS5_1CILi64EEENS7_ILi128EEENS7_ILi96EEEEEENS_6half_tEfNS_4arch4Sm80ELb1ELb0ELb0ELb0ELb0ELb0ELb0ELb0ELi2ELi2ELi4ELi2ELb1EEENS1_21CollectiveEpilogueBwdISB_SC_SE_Li256ELb0ELb0ELi2EEENS1_25SingleTileBwdLPTSchedulerILb0ELi128ELb0EEEEEEEEEvNT_6ParamsE:
	.zero		1176


//--------------------- .nv.constant0._ZN7cutlass13device_kernelIN5flash19enable_sm80_to_sm89INS1_16FlashAttnBwdSm80INS1_25CollectiveMainloopBwdSm80ILi2ELi1EN4cute5tupleIJNS5_1CILi64EEENS7_ILi128EEENS7_ILi96EEEEEENS_6half_tEfNS_4arch4Sm80ELb1ELb0ELb0ELb0ELb1ELb0ELb0ELb0ELi2ELi2ELi4ELi2ELb1EEENS1_21CollectiveEpilogueBwdISB_SC_SE_Li256ELb0ELb0ELi2EEENS1_25SingleTileBwdLPTSchedulerILb0ELi128ELb1EEEEEEEEEvNT_6ParamsE --------------------------
	.section	.nv.constant0._ZN7cutlass13device_kernelIN5flash19enable_sm80_to_sm89INS1_16FlashAttnBwdSm80INS1_25CollectiveMainloopBwdSm80ILi2ELi1EN4cute5tupleIJNS5_1CILi64EEENS7_ILi128EEENS7_ILi96EEEEEENS_6half_tEfNS_4arch4Sm80ELb1ELb0ELb0ELb0ELb1ELb0ELb0ELb0ELi2ELi2ELi4ELi2ELb1EEENS1_21CollectiveEpilogueBwdISB_SC_SE_Li256ELb0ELb0ELi2EEENS1_25SingleTileBwdLPTSchedulerILb0ELi128ELb1EEEEEEEEEvNT_6ParamsE,"a",@progbits
	.sectionflags	@""
	.align	4
.nv.constant0._ZN7cutlass13device_kernelIN5flash19enable_sm80_to_sm89INS1_16FlashAttnBwdSm80INS1_25CollectiveMainloopBwdSm80ILi2ELi1EN4cute5tupleIJNS5_1CILi64EEENS7_ILi128EEENS7_ILi96EEEEEENS_6half_tEfNS_4arch4Sm80ELb1ELb0ELb0ELb0ELb1ELb0ELb0ELb0ELi2ELi2ELi4ELi2ELb1EEENS1_21CollectiveEpilogueBwdISB_SC_SE_Li256ELb0ELb0ELi2EEENS1_25SingleTileBwdLPTSchedulerILb0ELi128ELb1EEEEEEEEEvNT_6ParamsE:
	.zero		1176


//--------------------- .nv.constant0._ZN7cutlass13device_kernelIN5flash19enable_sm80_to_sm89INS1_16FlashAttnBwdSm80INS1_25CollectiveMainloopBwdSm80ILi2ELi1EN4cute5tupleIJNS5_1CILi64EEENS7_ILi128EEENS7_ILi96EEEEEENS_6half_tEfNS_4arch4Sm80ELb1ELb0ELb0ELb0ELb0ELb0ELb0ELb0ELi2ELi2ELi4ELi2ELb1EEENS1_24CollectiveEpilogueBwdGQAISB_fSE_Li256ELb0ELb0EEENS1_25SingleTileBwdLPTSchedulerILb0ELi128ELb0EEEEEEEEEvNT_6ParamsE --------------------------
	.section	.nv.constant0._ZN7cutlass13device_kernelIN5flash19enable_sm80_to_sm89INS1_16FlashAttnBwdSm80INS1_25CollectiveMainloopBwdSm80ILi2ELi1EN4cute5tupleIJNS5_1CILi64EEENS7_ILi128EEENS7_ILi96EEEEEENS_6half_tEfNS_4arch4Sm80ELb1ELb0ELb0ELb0ELb0ELb0ELb0ELb0ELi2ELi2ELi4ELi2ELb1EEENS1_24CollectiveEpilogueBwdGQAISB_fSE_Li256ELb0ELb0EEENS1_25SingleTileBwdLPTSchedulerILb0ELi128ELb0EEEEEEEEEvNT_6ParamsE,"a",@progbits
	.sectionflags	@""
	.align	4
.nv.constant0._ZN7cutlass13device_kernelIN5flash19enable_sm80_to_sm89INS1_16FlashAttnBwdSm80INS1_25CollectiveMainloopBwdSm80ILi2ELi1EN4cute5tupleIJNS5_1CILi64EEENS7_ILi128EEENS7_ILi96EEEEEENS_6half_tEfNS_4arch4Sm80ELb1ELb0ELb0ELb0ELb0ELb0ELb0ELb0ELi2ELi2ELi4ELi2ELb1EEENS1_24CollectiveEpilogueBwdGQAISB_fSE_Li256ELb0ELb0EEENS1_25SingleTileBwdLPTSchedulerILb0ELi128ELb0EEEEEEEEEvNT_6ParamsE:
	.zero		1184


//--------------------- .nv.constant0._ZN7cutlass13device_kernelIN5flash19enable_sm80_to_sm89INS1_16FlashAttnBwdSm80INS1_25CollectiveMainloopBwdSm80ILi2ELi1EN4cute5tupleIJNS5_1CILi64EEENS7_ILi128EEENS7_ILi96EEEEEENS_6half_tEfNS_4arch4Sm80ELb1ELb0ELb0ELb0ELb1ELb0ELb0ELb0ELi2ELi2ELi4ELi2ELb1EEENS1_24CollectiveEpilogueBwdGQAISB_fSE_Li256ELb0ELb1EEENS1_25SingleTileBwdLPTSchedulerILb0ELi128ELb1EEEEEEEEEvNT_6ParamsE --------------------------
	.section	.nv.constant0._ZN7cutlass13device_kernelIN5flash19enable_sm80_to_sm89INS1_16FlashAttnBwdSm80INS1_25CollectiveMainloopBwdSm80ILi2ELi1EN4cute5tupleIJNS5_1CILi64EEENS7_ILi128EEENS7_ILi96EEEEEENS_6half_tEfNS_4arch4Sm80ELb1ELb0ELb0ELb0ELb1ELb0ELb0ELb0ELi2ELi2ELi4ELi2ELb1EEENS1_24CollectiveEpilogueBwdGQAISB_fSE_Li256ELb0ELb1EEENS1_25SingleTileBwdLPTSchedulerILb0ELi128ELb1EEEEEEEEEvNT_6ParamsE,"a",@progbits
	.sectionflags	@""
	.align	4
.nv.constant0._ZN7cutlass13device_kernelIN5flash19enable_sm80_to_sm89INS1_16FlashAttnBwdSm80INS1_25CollectiveMainloopBwdSm80ILi2ELi1EN4cute5tupleIJNS5_1CILi64EEENS7_ILi128EEENS7_ILi96EEEEEENS_6half_tEfNS_4arch4Sm80ELb1ELb0ELb0ELb0ELb1ELb0ELb0ELb0ELi2ELi2ELi4ELi2ELb1EEENS1_24CollectiveEpilogueBwdGQAISB_fSE_Li256ELb0ELb1EEENS1_25SingleTileBwdLPTSchedulerILb0ELi128ELb1EEEEEEEEEvNT_6ParamsE:
	.zero		1184


//--------------------- .nv.constant0._ZN7cutlass13device_kernelIN5flash19enable_sm80_to_sm89INS1_16FlashAttnBwdSm80INS1_25CollectiveMainloopBwdSm80ILi2ELi1EN4cute5tupleIJNS5_1CILi64EEENS7_ILi128EEENS7_ILi96EEEEEENS_6half_tEfNS_4arch4Sm80ELb1ELb0ELb0ELb1ELb0ELb0ELb0ELb0ELi2ELi2ELi4ELi2ELb1EEENS1_21CollectiveEpilogueBwdISB_SC_SE_Li256ELb1ELb0ELi2EEENS1_25SingleTileBwdLPTSchedulerILb1ELi128ELb0EEEEEEEEEvNT_6ParamsE --------------------------
	.section	.nv.constant0._ZN7cutlass13device_kernelIN5flash19enable_sm80_to_sm89INS1_16FlashAttnBwdSm80INS1_25CollectiveMainloopBwdSm80ILi2ELi1EN4cute5tupleIJNS5_1CILi64EEENS7_ILi128EEENS7_ILi96EEEEEENS_6half_tEfNS_4arch4Sm80ELb1ELb0ELb0ELb1ELb0ELb0ELb0ELb0ELi2ELi2ELi4ELi2ELb1EEENS1_21CollectiveEpilogueBwdISB_SC_SE_Li256ELb1ELb0ELi2EEENS1_25SingleTileBwdLPTSchedulerILb1ELi128ELb0EEEEEEEEEvNT_6ParamsE,"a",@progbits
	.sectionflags	@""
	.align	4
.nv.constant0._ZN7cutlass13device_kernelIN5flash19enable_sm80_to_sm89INS1_16FlashAttnBwdSm80INS1_25CollectiveMainloopBwdSm80ILi2ELi1EN4cute5tupleIJNS5_1CILi64EEENS7_ILi128EEENS7_ILi96EEEEEENS_6half_tEfNS_4arch4Sm80ELb1ELb0ELb0ELb1ELb0ELb0ELb0ELb0ELi2ELi2ELi4ELi2ELb1EEENS1_21CollectiveEpilogueBwdISB_SC_SE_Li256ELb1ELb0ELi2EEENS1_25SingleTileBwdLPTSchedulerILb1ELi128ELb0EEEEEEEEEvNT_6ParamsE:
	.zero		1176


//--------------------- .nv.constant0._ZN7cutlass13device_kernelIN5flash19enable_sm80_to_sm89INS1_16FlashAttnBwdSm80INS1_25CollectiveMainloopBwdSm80ILi2ELi1EN4cute5tupleIJNS5_1CILi64EEENS7_ILi128EEENS7_ILi96EEEEEENS_6half_tEfNS_4arch4Sm80ELb1ELb0ELb0ELb1ELb1ELb0ELb0ELb0ELi2ELi2ELi4ELi2ELb1EEENS1_21CollectiveEpilogueBwdISB_SC_SE_Li256ELb1ELb0ELi2EEENS1_25SingleTileBwdLPTSchedulerILb1ELi128ELb1EEEEEEEEEvNT_6ParamsE --------------------------
	.section	.nv.constant0._ZN7cutlass13device_kernelIN5flash19enable_sm80_to_sm89INS1_16FlashAttnBwdSm80INS1_25CollectiveMainloopBwdSm80ILi2ELi1EN4cute5tupleIJNS5_1CILi64EEENS7_ILi128EEENS7_ILi96EEEEEENS_6half_tEfNS_4arch4Sm80ELb1ELb0ELb0ELb1ELb1ELb0ELb0ELb0ELi2ELi2ELi4ELi2ELb1EEENS1_21CollectiveEpilogueBwdISB_SC_SE_Li256ELb1ELb0ELi2EEENS1_25SingleTileBwdLPTSchedulerILb1ELi128ELb1EEEEEEEEEvNT_6ParamsE,"a",@progbits
	.sectionflags	@""
	.align	4
.nv.constant0._ZN7cutlass13device_kernelIN5flash19enable_sm80_to_sm89INS1_16FlashAttnBwdSm80INS1_25CollectiveMainloopBwdSm80ILi2ELi1EN4cute5tupleIJNS5_1CILi64EEENS7_ILi128EEENS7_ILi96EEEEEENS_6half_tEfNS_4arch4Sm80ELb1ELb0ELb0ELb1ELb1ELb0ELb0ELb0ELi2ELi2ELi4ELi2ELb1EEENS1_21CollectiveEpilogueBwdISB_SC_SE_Li256ELb1ELb0ELi2EEENS1_25SingleTileBwdLPTSchedulerILb1ELi128ELb1EEEEEEEEEvNT_6ParamsE:
	.zero		1176


//--------------------- .nv.constant0._ZN7cutlass13device_kernelIN5flash19enable_sm80_to_sm89INS1_16FlashAttnBwdSm80INS1_25CollectiveMainloopBwdSm80ILi2ELi1EN4cute5tupleIJNS5_1CILi64EEENS7_ILi128EEENS7_ILi96EEEEEENS_6half_tEfNS_4arch4Sm80ELb1ELb0ELb0ELb1ELb0ELb0ELb0ELb0ELi2ELi2ELi4ELi2ELb1EEENS1_24CollectiveEpilogueBwdGQAISB_fSE_Li256ELb1ELb0EEENS1_25SingleTileBwdLPTSchedulerILb1ELi128ELb0EEEEEEEEEvNT_6ParamsE --------------------------
	.section	.nv.constant0._ZN7cutlass13device_kernelIN5flash19enable_sm80_to_sm89INS1_16FlashAttnBwdSm80INS1_25CollectiveMainloopBwdSm80ILi2ELi1EN4cute5tupleIJNS5_1CILi64EEENS7_ILi128EEENS7_ILi96EEEEEENS_6half_tEfNS_4arch4Sm80ELb1ELb0ELb0ELb1ELb0ELb0ELb0ELb0ELi2ELi2ELi4ELi2ELb1EEENS1_24CollectiveEpilogueBwdGQAISB_fSE_Li256ELb1ELb0EEENS1_25SingleTileBwdLPTSchedulerILb1ELi128ELb0EEEEEEEEEvNT_6ParamsE,"a",@progbits
	.sectionflags	@""
	.align	4
.nv.constant0._ZN7cutlass13device_kernelIN5flash19enable_sm80_to_sm89INS1_16FlashAttnBwdSm80INS1_25CollectiveMainloopBwdSm80ILi2ELi1EN4cute5tupleIJNS5_1CILi64EEENS7_ILi128EEENS7_ILi96EEEEEENS_6half_tEfNS_4arch4Sm80ELb1ELb0ELb0ELb1ELb0ELb0ELb0ELb0ELi2ELi2ELi4ELi2ELb1EEENS1_24CollectiveEpilogueBwdGQAISB_fSE_Li256ELb1ELb0EEENS1_25SingleTileBwdLPTSchedulerILb1ELi128ELb0EEEEEEEEEvNT_6ParamsE:
	.zero		1184


//--------------------- .nv.constant0._ZN7cutlass13device_kernelIN5flash19enable_sm80_to_sm89INS1_16FlashAttnBwdSm80INS1_25CollectiveMainloopBwdSm80ILi2ELi1EN4cute5tupleIJNS5_1CILi64EEENS7_ILi128EEENS7_ILi96EEEEEENS_6half_tEfNS_4arch4Sm80ELb1ELb0ELb0ELb1ELb1ELb0ELb0ELb0ELi2ELi2ELi4ELi2ELb1EEENS1_24CollectiveEpilogueBwdGQAISB_fSE_Li256ELb1ELb1EEENS1_25SingleTileBwdLPTSchedulerILb1ELi128ELb1EEEEEEEEEvNT_6ParamsE --------------------------
	.section	.nv.constant0._ZN7cutlass13device_kernelIN5flash19enable_sm80_to_sm89INS1_16FlashAttnBwdSm80INS1_25CollectiveMainloopBwdSm80ILi2ELi1EN4cute5tupleIJNS5_1CILi64EEENS7_ILi128EEENS7_ILi96EEEEEENS_6half_tEfNS_4arch4Sm80ELb1ELb0ELb0ELb1ELb1ELb0ELb0ELb0ELi2ELi2ELi4ELi2ELb1EEENS1_24CollectiveEpilogueBwdGQAISB_fSE_Li256ELb1ELb1EEENS1_25SingleTileBwdLPTSchedulerILb1ELi128ELb1EEEEEEEEEvNT_6ParamsE,"a",@progbits
	.sectionflags	@""
	.align	4
.nv.constant0._ZN7cutlass13device_kernelIN5flash19enable_sm80_to_sm89INS1_16FlashAttnBwdSm80INS1_25CollectiveMainloopBwdSm80ILi2ELi1EN4cute5tupleIJNS5_1CILi64EEENS7_ILi128EEENS7_ILi96EEEEEENS_6half_tEfNS_4arch4Sm80ELb1ELb0ELb0ELb1ELb1ELb0ELb0ELb0ELi2ELi2ELi4ELi2ELb1EEENS1_24CollectiveEpilogueBwdGQAISB_fSE_Li256ELb1ELb1EEENS1_25SingleTileBwdLPTSchedulerILb1ELi128ELb1EEEEEEEEEvNT_6ParamsE:
	.zero		1184


//--------------------- .nv.constant0._ZN7cutlass13device_kernelIN5flash19enable_sm80_to_sm89INS1_16FlashAttnBwdSm80INS1_25CollectiveMainloopBwdSm80ILi2ELi2EN4cute5tupleIJNS5_1CILi64EEENS7_ILi128EEENS7_ILi96EEEEEENS_6half_tEfNS_4arch4Sm80ELb0ELb0ELb0ELb0ELb0ELb0ELb0ELb0ELi2ELi2ELi4ELi2ELb0EEENS1_21CollectiveEpilogueBwdISB_SC_SE_Li256ELb0ELb0ELi2EEENS1_19SingleTileSchedulerILb0ELb0ELb0ELi128EEEEEEEEEvNT_6ParamsE --------------------------
	.section	.nv.constant0._ZN7cutlass13device_kernelIN5flash19enable_sm80_to_sm89INS1_16FlashAttnBwdSm80INS1_25CollectiveMainloopBwdSm80ILi2ELi2EN4cute5tupleIJNS5_1CILi64EEENS7_ILi128EEENS7_ILi96EEEEEENS_6half_tEfNS_4arch4Sm80ELb0ELb0ELb0ELb0ELb0ELb0ELb0ELb0ELi2ELi2ELi4ELi2ELb0EEENS1_21CollectiveEpilogueBwdISB_SC_SE_Li256ELb0ELb0ELi2EEENS1_19SingleTileSchedulerILb0ELb0ELb0ELi128EEEEEEEEEvNT_6ParamsE,"a",@progbits
	.sectionflags	@""
	.align	4
.nv.constant0._ZN7cutlass13device_kernelIN5flash19enable_sm80_to_sm89INS1_16FlashAttnBwdSm80INS1_25CollectiveMainloopBwdSm80ILi2ELi2EN4cute5tupleIJNS5_1CILi64EEENS7_ILi128EEENS7_ILi96EEEEEENS_6half_tEfNS_4arch4Sm80ELb0ELb0ELb0ELb0ELb0ELb0ELb0ELb0ELi2ELi2ELi4ELi2ELb0EEENS1_21CollectiveEpilogueBwdISB_SC_SE_Li256ELb0ELb0ELi2EEENS1_19SingleTileSchedulerILb0ELb0ELb0ELi128EEEEEEEEEvNT_6ParamsE:
	.zero		1152


//--------------------- .nv.constant0._ZN7cutlass13device_kernelIN5flash19enable_sm80_to_sm89INS1_16FlashAttnBwdSm80INS1_25CollectiveMainloopBwdSm80ILi2ELi2EN4cute5tupleIJNS5_1CILi64EEENS7_ILi128EEENS7_ILi96EEEEEENS_6half_tEfNS_4arch4Sm80ELb0ELb0ELb0ELb0ELb1ELb0ELb0ELb0ELi2ELi2ELi4ELi2ELb0EEENS1_21CollectiveEpilogueBwdISB_SC_SE_Li256ELb0ELb0ELi2EEENS1_19SingleTileSchedulerILb0ELb0ELb0ELi128EEEEEEEEEvNT_6ParamsE --------------------------
	.section	.nv.constant0._ZN7cutlass13device_kernelIN5flash19enable_sm80_to_sm89INS1_16FlashAttnBwdSm80INS1_25CollectiveMainloopBwdSm80ILi2ELi2EN4cute5tupleIJNS5_1CILi64EEENS7_ILi128EEENS7_ILi96EEEEEENS_6half_tEfNS_4arch4Sm80ELb0ELb0ELb0ELb0ELb1ELb0ELb0ELb0ELi2ELi2ELi4ELi2ELb0EEENS1_21CollectiveEpilogueBwdISB_SC_SE_Li256ELb0ELb0ELi2EEENS1_19SingleTileSchedulerILb0ELb0ELb0ELi128EEEEEEEEEvNT_6ParamsE,"a",@progbits
	.sectionflags	@""
	.align	4
.nv.constant0._ZN7cutlass13device_kernelIN5flash19enable_sm80_to_sm89INS1_16FlashAttnBwdSm80INS1_25CollectiveMainloopBwdSm80ILi2ELi2EN4cute5tupleIJNS5_1CILi64EEENS7_ILi128EEENS7_ILi96EEEEEENS_6half_tEfNS_4arch4Sm80ELb0ELb0ELb0ELb0ELb1ELb0ELb0ELb0ELi2ELi2ELi4ELi2ELb0EEENS1_21CollectiveEpilogueBwdISB_SC_SE_Li256ELb0ELb0ELi2EEENS1_19SingleTileSchedulerILb0ELb0ELb0ELi128EEEEEEEEEvNT_6ParamsE:
	.zero		1152


//--------------------- .nv.constant0._ZN7cutlass13device_kernelIN5flash19enable_sm80_to_sm89INS1_16FlashAttnBwdSm80INS1_25CollectiveMainloopBwdSm80ILi2ELi2EN4cute5tupleIJNS5_1CILi64EEENS7_ILi128EEENS7_ILi96EEEEEENS_6half_tEfNS_4arch4Sm80ELb0ELb0ELb0ELb0ELb0ELb0ELb0ELb0ELi2ELi2ELi4ELi2ELb0EEENS1_24CollectiveEpilogueBwdGQAISB_fSE_Li256ELb0ELb0EEENS1_19SingleTileSchedulerILb0ELb0ELb0ELi128EEEEEEEEEvNT_6ParamsE --------------------------
	.section	.nv.constant0._ZN7cutlass13device_kernelIN5flash19enable_sm80_to_sm89INS1_16FlashAttnBwdSm80INS1_25CollectiveMainloopBwdSm80ILi2ELi2EN4cute5tupleIJNS5_1CILi64EEENS7_ILi128EEENS7_ILi96EEEEEENS_6half_tEfNS_4arch4Sm80ELb0ELb0ELb0ELb0ELb0ELb0ELb0ELb0ELi2ELi2ELi4ELi2ELb0EEENS1_24CollectiveEpilogueBwdGQAISB_fSE_Li256ELb0ELb0EEENS1_19SingleTileSchedulerILb0ELb0ELb0ELi128EEEEEEEEEvNT_6ParamsE,"a",@progbits
	.sectionflags	@""
	.align	4
.nv.constant0._ZN7cutlass13device_kernelIN5flash19enable_sm80_to_sm89INS1_16FlashAttnBwdSm80INS1_25CollectiveMainloopBwdSm80ILi2ELi2EN4cute5tupleIJNS5_1CILi64EEENS7_ILi128EEENS7_ILi96EEEEEENS_6half_tEfNS_4arch4Sm80ELb0ELb0ELb0ELb0ELb0ELb0ELb0ELb0ELi2ELi2ELi4ELi2ELb0EEENS1_24CollectiveEpilogueBwdGQAISB_fSE_Li256ELb0ELb0EEENS1_19SingleTileSchedulerILb0ELb0ELb0ELi128EEEEEEEEEvNT_6ParamsE:
	.zero		1160


//--------------------- .nv.constant0._ZN7cutlass13device_kernelIN5flash19enable_sm80_to_sm89INS1_16FlashAttnBwdSm80INS1_25CollectiveMainloopBwdSm80ILi2ELi2EN4cute5tupleIJNS5_1CILi64EEENS7_ILi128EEENS7_ILi96EEEEEENS_6half_tEfNS_4arch4Sm80ELb0ELb0ELb0ELb0ELb1ELb0ELb0ELb0ELi2ELi2ELi4ELi2ELb0EEENS1_24CollectiveEpilogueBwdGQAISB_fSE_Li256ELb0ELb1EEENS1_19SingleTileSchedulerILb0ELb0ELb0ELi128EEEEEEEEEvNT_6ParamsE --------------------------
	.section	.nv.constant0._ZN7cutlass13device_kernelIN5flash19enable_sm80_to_sm89INS1_16FlashAttnBwdSm80INS1_25CollectiveMainloopBwdSm80ILi2ELi2EN4cute5tupleIJNS5_1CILi64EEENS7_ILi128EEENS7_ILi96EEEEEENS_6half_tEfNS_4arch4Sm80ELb0ELb0ELb0ELb0ELb1ELb0ELb0ELb0ELi2ELi2ELi4ELi2ELb0EEENS1_24CollectiveEpilogueBwdGQAISB_fSE_Li256ELb0ELb1EEENS1_19SingleTileSchedulerILb0ELb0ELb0ELi128EEEEEEEEEvNT_6ParamsE,"a",@progbits
	.sectionflags	@""
	.align	4
.nv.constant0._ZN7cutlass13device_kernelIN5flash19enable_sm80_to_sm89INS1_16FlashAttnBwdSm80INS1_25CollectiveMainloopBwdSm80ILi2ELi2EN4cute5tupleIJNS5_1CILi64EEENS7_ILi128EEENS7_ILi96EEEEEENS_6half_tEfNS_4arch4Sm80ELb0ELb0ELb0ELb0ELb1ELb0ELb0ELb0ELi2ELi2ELi4ELi2ELb0EEENS1_24CollectiveEpilogueBwdGQAISB_fSE_Li256ELb0ELb1EEENS1_19SingleTileSchedulerILb0ELb0ELb0ELi128EEEEEEEEEvNT_6ParamsE:
	.zero		1160


//--------------------- .nv.constant0._ZN7cutlass13device_kernelIN5flash19enable_sm80_to_sm89INS1_16FlashAttnBwdSm80INS1_25CollectiveMainloopBwdSm80ILi2ELi2EN4cute5tupleIJNS5_1CILi64EEENS7_ILi128EEENS7_ILi96EEEEEENS_6half_tEfNS_4arch4Sm80ELb0ELb0ELb0ELb1ELb0ELb0ELb0ELb0ELi2ELi2ELi4ELi2ELb0EEENS1_21CollectiveEpilogueBwdISB_SC_SE_Li256ELb1ELb0ELi2EEENS1_19SingleTileSchedulerILb1ELb0ELb0ELi128EEEEEEEEEvNT_6ParamsE --------------------------
	.section	.nv.constant0._ZN7cutlass13device_kernelIN5flash19enable_sm80_to_sm89INS1_16FlashAttnBwdSm80INS1_25CollectiveMainloopBwdSm80ILi2ELi2EN4cute5tupleIJNS5_1CILi64EEENS7_ILi128EEENS7_ILi96EEEEEENS_6half_tEfNS_4arch4Sm80ELb0ELb0ELb0ELb1ELb0ELb0ELb0ELb0ELi2ELi2ELi4ELi2ELb0EEENS1_21CollectiveEpilogueBwdISB_SC_SE_Li256ELb1ELb0ELi2EEENS1_19SingleTileSchedulerILb1ELb0ELb0ELi128EEEEEEEEEvNT_6ParamsE,"a",@progbits
	.sectionflags	@""
	.align	4
.nv.constant0._ZN7cutlass13device_kernelIN5flash19enable_sm80_to_sm89INS1_16FlashAttnBwdSm80INS1_25CollectiveMainloopBwdSm80ILi2ELi2EN4cute5tupleIJNS5_1CILi64EEENS7_ILi128EEENS7_ILi96EEEEEENS_6half_tEfNS_4arch4Sm80ELb0ELb0ELb0ELb1ELb0ELb0ELb0ELb0ELi2ELi2ELi4ELi2ELb0EEENS1_21CollectiveEpilogueBwdISB_SC_SE_Li256ELb1ELb0ELi2EEENS1_19SingleTileSchedulerILb1ELb0ELb0ELi128EEEEEEEEEvNT_6ParamsE:
	.zero		1152


//--------------------- .nv.constant0._ZN7cutlass13device_kernelIN5flash19enable_sm80_to_sm89INS1_16FlashAttnBwdSm80INS1_25CollectiveMainloopBwdSm80ILi2ELi2EN4cute5tupleIJNS5_1CILi64EEENS7_ILi128EEENS7_ILi96EEEEEENS_6half_tEfNS_4arch4Sm80ELb0ELb0ELb0ELb1ELb1ELb0ELb0ELb0ELi2ELi2ELi4ELi2ELb0EEENS1_21CollectiveEpilogueBwdISB_SC_SE_Li256ELb1ELb0ELi2EEENS1_19SingleTileSchedulerILb1ELb0ELb0ELi128EEEEEEEEEvNT_6ParamsE --------------------------
	.section	.nv.constant0._ZN7cutlass13device_kernelIN5flash19enable_sm80_to_sm89INS1_16FlashAttnBwdSm80INS1_25CollectiveMainloopBwdSm80ILi2ELi2EN4cute5tupleIJNS5_1CILi64EEENS7_ILi128EEENS7_ILi96EEEEEENS_6half_tEfNS_4arch4Sm80ELb0ELb0ELb0ELb1ELb1ELb0ELb0ELb0ELi2ELi2ELi4ELi2ELb0EEENS1_21CollectiveEpilogueBwdISB_SC_SE_Li256ELb1ELb0ELi2EEENS1_19SingleTileSchedulerILb1ELb0ELb0ELi128EEEEEEEEEvNT_6ParamsE,"a",@progbits
	.sectionflags	@""
	.align	4
.nv.constant0._ZN7cutlass13device_kernelIN5flash19enable_sm80_to_sm89INS1_16FlashAttnBwdSm80INS1_25CollectiveMainloopBwdSm80ILi2ELi2EN4cute5tupleIJNS5_1CILi64EEENS7_ILi128EEENS7_ILi96EEEEEENS_6half_tEfNS_4arch4Sm80ELb0ELb0ELb0ELb1ELb1ELb0ELb0ELb0ELi2ELi2ELi4ELi2ELb0EEENS1_21CollectiveEpilogueBwdISB_SC_SE_Li256ELb1ELb0ELi2EEENS1_19SingleTileSchedulerILb1ELb0ELb0ELi128EEEEEEEEEvNT_6ParamsE:
	.zero		1152


//--------------------- .nv.constant0._ZN7cutlass13device_kernelIN5flash19enable_sm80_to_sm89INS1_16FlashAttnBwdSm80INS1_25CollectiveMainloopBwdSm80ILi2ELi2EN4cute5tupleIJNS5_1CILi64EEENS7_ILi128EEENS7_ILi96EEEEEENS_6half_tEfNS_4arch4Sm80ELb0ELb0ELb0ELb1ELb0ELb0ELb0ELb0ELi2ELi2ELi4ELi2ELb0EEENS1_24CollectiveEpilogueBwdGQAISB_fSE_Li256ELb1ELb0EEENS1_19SingleTileSchedulerILb1ELb0ELb0ELi128EEEEEEEEEvNT_6ParamsE --------------------------
	.section	.nv.constant0._ZN7cutlass13device_kernelIN5flash19enable_sm80_to_sm89INS1_16FlashAttnBwdSm80INS1_25CollectiveMainloopBwdSm80ILi2ELi2EN4cute5tupleIJNS5_1CILi64EEENS7_ILi128EEENS7_ILi96EEEEEENS_6half_tEfNS_4arch4Sm80ELb0ELb0ELb0ELb1ELb0ELb0ELb0ELb0ELi2ELi2ELi4ELi2ELb0EEENS1_24CollectiveEpilogueBwdGQAISB_fSE_Li256ELb1ELb0EEENS1_19SingleTileSchedulerILb1ELb0ELb0ELi128EEEEEEEEEvNT_6ParamsE,"a",@progbits
	.sectionflags	@""
	.align	4
.nv.constant0._ZN7cutlass13device_kernelIN5flash19enable_sm80_to_sm89INS1_16FlashAttnBwdSm80INS1_25CollectiveMainloopBwdSm80ILi2ELi2EN4cute5tupleIJNS5_1CILi64EEENS7_ILi128EEENS7_ILi96EEEEEENS_6half_tEfNS_4arch4Sm80ELb0ELb0ELb0ELb1ELb0ELb0ELb0ELb0ELi2ELi2ELi4ELi2ELb0EEENS1_24CollectiveEpilogueBwdGQAISB_fSE_Li256ELb1ELb0EEENS1_19SingleTileSchedulerILb1ELb0ELb0ELi128EEEEEEEEEvNT_6ParamsE:
	.zero		1160


//--------------------- .nv.constant0._ZN7cutlass13device_kernelIN5flash19enable_sm80_to_sm89INS1_16FlashAttnBwdSm80INS1_25CollectiveMainloopBwdSm80ILi2ELi2EN4cute5tupleIJNS5_1CILi64EEENS7_ILi128EEENS7_ILi96EEEEEENS_6half_tEfNS_4arch4Sm80ELb0ELb0ELb0ELb1ELb1ELb0ELb0ELb0ELi2ELi2ELi4ELi2ELb0EEENS1_24CollectiveEpilogueBwdGQAISB_fSE_Li256ELb1ELb1EEENS1_19SingleTileSchedulerILb1ELb0ELb0ELi128EEEEEEEEEvNT_6ParamsE --------------------------
	.section	.nv.constant0._ZN7cutlass13device_kernelIN5flash19enable_sm80_to_sm89INS1_16FlashAttnBwdSm80INS1_25CollectiveMainloopBwdSm80ILi2ELi2EN4cute5tupleIJNS5_1CILi64EEENS7_ILi128EEENS7_ILi96EEEEEENS_6half_tEfNS_4arch4Sm80ELb0ELb0ELb0ELb1ELb1ELb0ELb0ELb0ELi2ELi2ELi4ELi2ELb0EEENS1_24CollectiveEpilogueBwdGQAISB_fSE_Li256ELb1ELb1EEENS1_19SingleTileSchedulerILb1ELb0ELb0ELi128EEEEEEEEEvNT_6ParamsE,"a",@progbits
	.sectionflags	@""
	.align	4
.nv.constant0._ZN7cutlass13device_kernelIN5flash19enable_sm80_to_sm89INS1_16FlashAttnBwdSm80INS1_25CollectiveMainloopBwdSm80ILi2ELi2EN4cute5tupleIJNS5_1CILi64EEENS7_ILi128EEENS7_ILi96EEEEEENS_6half_tEfNS_4arch4Sm80ELb0ELb0ELb0ELb1ELb1ELb0ELb0ELb0ELi2ELi2ELi4ELi2ELb0EEENS1_24CollectiveEpilogueBwdGQAISB_fSE_Li256ELb1ELb1EEENS1_19SingleTileSchedulerILb1ELb0ELb0ELi128EEEEEEEEEvNT_6ParamsE:
	.zero		1160


//--------------------- .nv.constant0._ZN7cutlass13device_kernelIN5flash19enable_sm80_to_sm89INS1_16FlashAttnBwdSm80INS1_25CollectiveMainloopBwdSm80ILi2ELi2EN4cute5tupleIJNS5_1CILi64EEENS7_ILi128EEENS7_ILi96EEEEEENS_6half_tEfNS_4arch4Sm80ELb0ELb1ELb0ELb0ELb0ELb0ELb0ELb0ELi2ELi2ELi4ELi2ELb0EEENS1_21CollectiveEpilogueBwdISB_SC_SE_Li256ELb0ELb0ELi2EEENS1_19SingleTileSchedulerILb0ELb0ELb0ELi128EEEEEEEEEvNT_6ParamsE --------------------------
	.section	.nv.constant0._ZN7cutlass13device_kernelIN5flash19enable_sm80_to_sm89INS1_16FlashAttnBwdSm80INS1_25CollectiveMainloopBwdSm80ILi2ELi2EN4cute5tupleIJNS5_1CILi64EEENS7_ILi128EEENS7_ILi96EEEEEENS_6half_tEfNS_4arch4Sm80ELb0ELb1ELb0ELb0ELb0ELb0ELb0ELb0ELi2ELi2ELi4ELi2ELb0EEENS1_21CollectiveEpilogueBwdISB_SC_SE_Li256ELb0ELb0ELi2EEENS1_19SingleTileSchedulerILb0ELb0ELb0ELi128EEEEEEEEEvNT_6ParamsE,"a",@progbits
	.sectionflags	@""
	.align	4
.nv.constant0._ZN7cutlass13device_kernelIN5flash19enable_sm80_to_sm89INS1_16FlashAttnBwdSm80INS1_25CollectiveMainloopBwdSm80ILi2ELi2EN4cute5tupleIJNS5_1CILi64EEENS7_ILi128EEENS7_ILi96EEEEEENS_6half_tEfNS_4arch4Sm80ELb0ELb1ELb0ELb0ELb0ELb0ELb0ELb0ELi2ELi2ELi4ELi2ELb0EEENS1_21CollectiveEpilogueBwdISB_SC_SE_Li256ELb0ELb0ELi2EEENS1_19SingleTileSchedulerILb0ELb0ELb0ELi128EEEEEEEEEvNT_6ParamsE:
	.zero		1152


//--------------------- .nv.constant0._ZN7cutlass13device_kernelIN5flash19enable_sm80_to_sm89INS1_16FlashAttnBwdSm80INS1_25CollectiveMainloopBwdSm80ILi2ELi2EN4cute5tupleIJNS5_1CILi64EEENS7_ILi128EEENS7_ILi96EEEEEENS_6half_tEfNS_4arch4Sm80ELb0ELb1ELb0ELb0ELb1ELb0ELb0ELb0ELi2ELi2ELi4ELi2ELb0EEENS1_21CollectiveEpilogueBwdISB_SC_SE_Li256ELb0ELb0ELi2EEENS1_19SingleTileSchedulerILb0ELb0ELb0ELi128EEEEEEEEEvNT_6ParamsE --------------------------
	.section	.nv.constant0._ZN7cutlass13device_kernelIN5flash19enable_sm80_to_sm89INS1_16FlashAttnBwdSm80INS1_25CollectiveMainloopBwdSm80ILi2ELi2EN4cute5tupleIJNS5_1CILi64EEENS7_ILi128EEENS7_ILi96EEEEEENS_6half_tEfNS_4arch4Sm80ELb0ELb1ELb0ELb0ELb1ELb0ELb0ELb0ELi2ELi2ELi4ELi2ELb0EEENS1_21CollectiveEpilogueBwdISB_SC_SE_Li256ELb0ELb0ELi2EEENS1_19SingleTileSchedulerILb0ELb0ELb0ELi128EEEEEEEEEvNT_6ParamsE,"a",@progbits
	.sectionflags	@""
	.align	4
.nv.constant0._ZN7cutlass13device_kernelIN5flash19enable_sm80_to_sm89INS1_16FlashAttnBwdSm80INS1_25CollectiveMainloopBwdSm80ILi2ELi2EN4cute5tupleIJNS5_1CILi64EEENS7_ILi128EEENS7_ILi96EEEEEENS_6half_tEfNS_4arch4Sm80ELb0ELb1ELb0ELb0ELb1ELb0ELb0ELb0ELi2ELi2ELi4ELi2ELb0EEENS1_21CollectiveEpilogueBwdISB_SC_SE_Li256ELb0ELb0ELi2EEENS1_19SingleTileSchedulerILb0ELb0ELb0ELi128EEEEEEEEEvNT_6ParamsE:
	.zero		1152


//--------------------- .nv.constant0._ZN7cutlass13device_kernelIN5flash19enable_sm80_to_sm89INS1_16FlashAttnBwdSm80INS1_25CollectiveMainloopBwdSm80ILi2ELi2EN4cute5tupleIJNS5_1CILi64EEENS7_ILi128EEENS7_ILi96EEEEEENS_6half_tEfNS_4arch4Sm80ELb0ELb1ELb0ELb0ELb0ELb0ELb0ELb0ELi2ELi2ELi4ELi2ELb0EEENS1_24CollectiveEpilogueBwdGQAISB_fSE_Li256ELb0ELb0EEENS1_19SingleTileSchedulerILb0ELb0ELb0ELi128EEEEEEEEEvNT_6ParamsE --------------------------
	.section	.nv.constant0._ZN7cutlass13device_kernelIN5flash19enable_sm80_to_sm89INS1_16FlashAttnBwdSm80INS1_25CollectiveMainloopBwdSm80ILi2ELi2EN4cute5tupleIJNS5_1CILi64EEENS7_ILi128EEENS7_ILi96EEEEEENS_6half_tEfNS_4arch4Sm80ELb0ELb1ELb0ELb0ELb0ELb0ELb0ELb0ELi2ELi2ELi4ELi2ELb0EEENS1_24CollectiveEpilogueBwdGQAISB_fSE_Li256ELb0ELb0EEENS1_19SingleTileSchedulerILb0ELb0ELb0ELi128EEEEEEEEEvNT_6ParamsE,"a",@progbits
	.sectionflags	@""
	.align	4
.nv.constant0._ZN7cutlass13device_kernelIN5flash19enable_sm80_to_sm89INS1_16FlashAttnBwdSm80INS1_25CollectiveMainloopBwdSm80ILi2ELi2EN4cute5tupleIJNS5_1CILi64EEENS7_ILi128EEENS7_ILi96EEEEEENS_6half_tEfNS_4arch4Sm80ELb0ELb1ELb0ELb0ELb0ELb0ELb0ELb0ELi2ELi2ELi4ELi2ELb0EEENS1_24CollectiveEpilogueBwdGQAISB_fSE_Li256ELb0ELb0EEENS1_19SingleTileSchedulerILb0ELb0ELb0ELi128EEEEEEEEEvNT_6ParamsE:
	.zero		1160


//--------------------- .nv.constant0._ZN7cutlass13device_kernelIN5flash19enable_sm80_to_sm89INS1_16FlashAttnBwdSm80INS1_25CollectiveMainloopBwdSm80ILi2ELi2EN4cute5tupleIJNS5_1CILi64EEENS7_ILi128EEENS7_ILi96EEEEEENS_6half_tEfNS_4arch4Sm80ELb0ELb1ELb0ELb0ELb1ELb0ELb0ELb0ELi2ELi2ELi4ELi2ELb0EEENS1_24CollectiveEpilogueBwdGQAISB_fSE_Li256ELb0ELb1EEENS1_19SingleTileSchedulerILb0ELb0ELb0ELi128EEEEEEEEEvNT_6ParamsE --------------------------
	.section	.nv.constant0._ZN7cutlass13device_kernelIN5flash19enable_sm80_to_sm89INS1_16FlashAttnBwdSm80INS1_25CollectiveMainloopBwdSm80ILi2ELi2EN4cute5tupleIJNS5_1CILi64EEENS7_ILi128EEENS7_ILi96EEEEEENS_6half_tEfNS_4arch4Sm80ELb0ELb1ELb0ELb0ELb1ELb0ELb0ELb0ELi2ELi2ELi4ELi2ELb0EEENS1_24CollectiveEpilogueBwdGQAISB_fSE_Li256ELb0ELb1EEENS1_19SingleTileSchedulerILb0ELb0ELb0ELi128EEEEEEEEEvNT_6ParamsE,"a",@progbits
	.sectionflags	@""
	.align	4
.nv.constant0._ZN7cutlass13device_kernelIN5flash19enable_sm80_to_sm89INS1_16FlashAttnBwdSm80INS1_25CollectiveMainloopBwdSm80ILi2ELi2EN4cute5tupleIJNS5_1CILi64EEENS7_ILi128EEENS7_ILi96EEEEEENS_6half_tEfNS_4arch4Sm80ELb0ELb1ELb0ELb0ELb1ELb0ELb0ELb0ELi2ELi2ELi4ELi2ELb0EEENS1_24CollectiveEpilogueBwdGQAISB_fSE_Li256ELb0ELb1EEENS1_19SingleTileSchedulerILb0ELb0ELb0ELi128EEEEEEEEEvNT_6ParamsE:
	.zero		1160


//--------------------- .nv.constant0._ZN7cutlass13device_kernelIN5flash19enable_sm80_to_sm89INS1_16FlashAttnBwdSm80INS1_25CollectiveMainloopBwdSm80ILi2ELi2EN4cute5tupleIJNS5_1CILi64EEENS7_ILi128EEENS7_ILi96EEEEEENS_6half_tEfNS_4arch4Sm80ELb0ELb1ELb0ELb1ELb0ELb0ELb0ELb0ELi2ELi2ELi4ELi2ELb0EEENS1_21CollectiveEpilogueBwdISB_SC_SE_Li256ELb1ELb0ELi2EEENS1_19SingleTileSchedulerILb1ELb0ELb0ELi128EEEEEEEEEvNT_6ParamsE --------------------------
	.section	.nv.constant0._ZN7cutlass13device_kernelIN5flash19enable_sm80_to_sm89INS1_16FlashAttnBwdSm80INS1_25CollectiveMainloopBwdSm80ILi2ELi2EN4cute5tupleIJNS5_1CILi64EEENS7_ILi128EEENS7_ILi96EEEEEENS_6half_tEfNS_4arch4Sm80ELb0ELb1ELb0ELb1ELb0ELb0ELb0ELb0ELi2ELi2ELi4ELi2ELb0EEENS1_21CollectiveEpilogueBwdISB_SC_SE_Li256ELb1ELb0ELi2EEENS1_19SingleTileSchedulerILb1ELb0ELb0ELi128EEEEEEEEEvNT_6ParamsE,"a",@progbits
	.sectionflags	@""
	.align	4
.nv.constant0._ZN7cutlass13device_kernelIN5flash19enable_sm80_to_sm89INS1_16FlashAttnBwdSm80INS1_25CollectiveMainloopBwdSm80ILi2ELi2EN4cute5tupleIJNS5_1CILi64EEENS7_ILi128EEENS7_ILi96EEEEEENS_6half_tEfNS_4arch4Sm80ELb0ELb1ELb0ELb1ELb0ELb0ELb0ELb0ELi2ELi2ELi4ELi2ELb0EEENS1_21CollectiveEpilogueBwdISB_SC_SE_Li256ELb1ELb0ELi2EEENS1_19SingleTileSchedulerILb1ELb0ELb0ELi128EEEEEEEEEvNT_6ParamsE:
	.zero		1152


//--------------------- .nv.constant0._ZN7cutlass13device_kernelIN5flash19enable_sm80_to_sm89INS1_16FlashAttnBwdSm80INS1_25CollectiveMainloopBwdSm80ILi2ELi2EN4cute5tupleIJNS5_1CILi64EEENS7_ILi128EEENS7_ILi96EEEEEENS_6half_tEfNS_4arch4Sm80ELb0ELb1ELb0ELb1ELb1ELb0ELb0ELb0ELi2ELi2ELi4ELi2ELb0EEENS1_21CollectiveEpilogueBwdISB_SC_SE_Li256ELb1ELb0ELi2EEENS1_19SingleTileSchedulerILb1ELb0ELb0ELi128EEEEEEEEEvNT_6ParamsE --------------------------
	.section	.nv.constant0._ZN7cutlass13device_kernelIN5flash19enable_sm80_to_sm89INS1_16FlashAttnBwdSm80INS1_25CollectiveMainloopBwdSm80ILi2ELi2EN4cute5tupleIJNS5_1CILi64EEENS7_ILi128EEENS7_ILi96EEEEEENS_6half_tEfNS_4arch4Sm80ELb0ELb1ELb0ELb1ELb1ELb0ELb0ELb0ELi2ELi2ELi4ELi2ELb0EEENS1_21CollectiveEpilogueBwdISB_SC_SE_Li256ELb1ELb0ELi2EEENS1_19SingleTileSchedulerILb1ELb0ELb0ELi128EEEEEEEEEvNT_6ParamsE,"a",@progbits
	.sectionflags	@""
	.align	4
.nv.constant0._ZN7cutlass13device_kernelIN5flash19enable_sm80_to_sm89INS1_16FlashAttnBwdSm80INS1_25CollectiveMainloopBwdSm80ILi2ELi2EN4cute5tupleIJNS5_1CILi64EEENS7_ILi128EEENS7_ILi96EEEEEENS_6half_tEfNS_4arch4Sm80ELb0ELb1ELb0ELb1ELb1ELb0ELb0ELb0ELi2ELi2ELi4ELi2ELb0EEENS1_21CollectiveEpilogueBwdISB_SC_SE_Li256ELb1ELb0ELi2EEENS1_19SingleTileSchedulerILb1ELb0ELb0ELi128EEEEEEEEEvNT_6ParamsE:
	.zero		1152


//--------------------- .nv.constant0._ZN7cutlass13device_kernelIN5flash19enable_sm80_to_sm89INS1_16FlashAttnBwdSm80INS1_25CollectiveMainloopBwdSm80ILi2ELi2EN4cute5tupleIJNS5_1CILi64EEENS7_ILi128EEENS7_ILi96EEEEEENS_6half_tEfNS_4arch4Sm80ELb0ELb1ELb0ELb1ELb0ELb0ELb0ELb0ELi2ELi2ELi4ELi2ELb0EEENS1_24CollectiveEpilogueBwdGQAISB_fSE_Li256ELb1ELb0EEENS1_19SingleTileSchedulerILb1ELb0ELb0ELi128EEEEEEEEEvNT_6ParamsE --------------------------
	.section	.nv.constant0._ZN7cutlass13device_kernelIN5flash19enable_sm80_to_sm89INS1_16FlashAttnBwdSm80INS1_25CollectiveMainloopBwdSm80ILi2ELi2EN4cute5tupleIJNS5_1CILi64EEENS7_ILi128EEENS7_ILi96EEEEEENS_6half_tEfNS_4arch4Sm80ELb0ELb1ELb0ELb1ELb0ELb0ELb0ELb0ELi2ELi2ELi4ELi2ELb0EEENS1_24CollectiveEpilogueBwdGQAISB_fSE_Li256ELb1ELb0EEENS1_19SingleTileSchedulerILb1ELb0ELb0ELi128EEEEEEEEEvNT_6ParamsE,"a",@progbits
	.sectionflags	@""
	.align	4
.nv.constant0._ZN7cutlass13device_kernelIN5flash19enable_sm80_to_sm89INS1_16FlashAttnBwdSm80INS1_25CollectiveMainloopBwdSm80ILi2ELi2EN4cute5tupleIJNS5_1CILi64EEENS7_ILi128EEENS7_ILi96EEEEEENS_6half_tEfNS_4arch4Sm80ELb0ELb1ELb0ELb1ELb0ELb0ELb0ELb0ELi2ELi2ELi4ELi2ELb0EEENS1_24CollectiveEpilogueBwdGQAISB_fSE_Li256ELb1ELb0EEENS1_19SingleTileSchedulerILb1ELb0ELb0ELi128EEEEEEEEEvNT_6ParamsE:
	.zero		1160


//--------------------- .nv.constant0._ZN7cutlass13device_kernelIN5flash19enable_sm80_to_sm89INS1_16FlashAttnBwdSm80INS1_25CollectiveMainloopBwdSm80ILi2ELi2EN4cute5tupleIJNS5_1CILi64EEENS7_ILi128EEENS7_ILi96EEEEEENS_6half_tEfNS_4arch4Sm80ELb0ELb1ELb0ELb1ELb1ELb0ELb0ELb0ELi2ELi2ELi4ELi2ELb0EEENS1_24CollectiveEpilogueBwdGQAISB_fSE_Li256ELb1ELb1EEENS1_19SingleTileSchedulerILb1ELb0ELb0ELi128EEEEEEEEEvNT_6ParamsE --------------------------
	.section	.nv.constant0._ZN7cutlass13device_kernelIN5flash19enable_sm80_to_sm89INS1_16FlashAttnBwdSm80INS1_25CollectiveMainloopBwdSm80ILi2ELi2EN4cute5tupleIJNS5_1CILi64EEENS7_ILi128EEENS7_ILi96EEEEEENS_6half_tEfNS_4arch4Sm80ELb0ELb1ELb0ELb1ELb1ELb0ELb0ELb0ELi2ELi2ELi4ELi2ELb0EEENS1_24CollectiveEpilogueBwdGQAISB_fSE_Li256ELb1ELb1EEENS1_19SingleTileSchedulerILb1ELb0ELb0ELi128EEEEEEEEEvNT_6ParamsE,"a",@progbits
	.sectionflags	@""
	.align	4
.nv.constant0._ZN7cutlass13device_kernelIN5flash19enable_sm80_to_sm89INS1_16FlashAttnBwdSm80INS1_25CollectiveMainloopBwdSm80ILi2ELi2EN4cute5tupleIJNS5_1CILi64EEENS7_ILi128EEENS7_ILi96EEEEEENS_6half_tEfNS_4arch4Sm80ELb0ELb1ELb0ELb1ELb1ELb0ELb0ELb0ELi2ELi2ELi4ELi2ELb0EEENS1_24CollectiveEpilogueBwdGQAISB_fSE_Li256ELb1ELb1EEENS1_19SingleTileSchedulerILb1ELb0ELb0ELi128EEEEEEEEEvNT_6ParamsE:
	.zero		1160


//--------------------- .nv.constant0._ZN7cutlass13device_kernelIN5flash19enable_sm80_to_sm89INS1_16FlashAttnBwdSm80INS1_25CollectiveMainloopBwdSm80ILi2ELi2EN4cute5tupleIJNS5_1CILi64EEENS7_ILi128EEENS7_ILi96EEEEEENS_6half_tEfNS_4arch4Sm80ELb1ELb0ELb0ELb0ELb0ELb0ELb0ELb0ELi2ELi2ELi4ELi2ELb0EEENS1_21CollectiveEpilogueBwdISB_SC_SE_Li256ELb0ELb0ELi2EEENS1_25SingleTileBwdLPTSchedulerILb0ELi128ELb0EEEEEEEEEvNT_6ParamsE --------------------------
	.section	.nv.constant0._ZN7cutlass13device_kernelIN5flash19enable_sm80_to_sm89INS1_16FlashAttnBwdSm80INS1_25CollectiveMainloopBwdSm80ILi2ELi2EN4cute5tupleIJNS5_1CILi64EEENS7_ILi128EEENS7_ILi96EEEEEENS_6half_tEfNS_4arch4Sm80ELb1ELb0ELb0ELb0ELb0ELb0ELb0ELb0ELi2ELi2ELi4ELi2ELb0EEENS1_21CollectiveEpilogueBwdISB_SC_SE_Li256ELb0ELb0ELi2EEENS1_25SingleTileBwdLPTSchedulerILb0ELi128ELb0EEEEEEEEEvNT_6ParamsE,"a",@progbits
	.sectionflags	@""
	.align	4
.nv.constant0._ZN7cutlass13device_kernelIN5flash19enable_sm80_to_sm89INS1_16FlashAttnBwdSm80INS1_25CollectiveMainloopBwdSm80ILi2ELi2EN4cute5tupleIJNS5_1CILi64EEENS7_ILi128EEENS7_ILi96EEEEEENS_6half_tEfNS_4arch4Sm80ELb1ELb0ELb0ELb0ELb0ELb0ELb0ELb0ELi2ELi2ELi4ELi2ELb0EEENS1_21CollectiveEpilogueBwdISB_SC_SE_Li256ELb0ELb0ELi2EEENS1_25SingleTileBwdLPTSchedulerILb0ELi128ELb0EEEEEEEEEvNT_6ParamsE:
	.zero		1176


//--------------------- .nv.constant0._ZN7cutlass13device_kernelIN5flash19enable_sm80_to_sm89INS1_16FlashAttnBwdSm80INS1_25CollectiveMainloopBwdSm80ILi2ELi2EN4cute5tupleIJNS5_1CILi64EEENS7_ILi128EEENS7_ILi96EEEEEENS_6half_tEfNS_4arch4Sm80ELb1ELb0ELb0ELb0ELb1ELb0ELb0ELb0ELi2ELi2ELi4ELi2ELb0EEENS1_21CollectiveEpilogueBwdISB_SC_SE_Li256ELb0ELb0ELi2EEENS1_25SingleTileBwdLPTSchedulerILb0ELi128ELb1EEEEEEEEEvNT_6ParamsE --------------------------
	.section	.nv.constant0._ZN7cutlass13device_kernelIN5flash19enable_sm80_to_sm89INS1_16FlashAttnBwdSm80INS1_25CollectiveMainloopBwdSm80ILi2ELi2EN4cute5tupleIJNS5_1CILi64EEENS7_ILi128EEENS7_ILi96EEEEEENS_6half_tEfNS_4arch4Sm80ELb1ELb0ELb0ELb0ELb1ELb0ELb0ELb0ELi2ELi2ELi4ELi2ELb0EEENS1_21CollectiveEpilogueBwdISB_SC_SE_Li256ELb0ELb0ELi2EEENS1_25SingleTileBwdLPTSchedulerILb0ELi128ELb1EEEEEEEEEvNT_6ParamsE,"a",@progbits
	.sectionflags	@""
	.align	4
.nv.constant0._ZN7cutlass13device_kernelIN5flash19enable_sm80_to_sm89INS1_16FlashAttnBwdSm80INS1_25CollectiveMainloopBwdSm80ILi2ELi2EN4cute5tupleIJNS5_1CILi64EEENS7_ILi128EEENS7_ILi96EEEEEENS_6half_tEfNS_4arch4Sm80ELb1ELb0ELb0ELb0ELb1ELb0ELb0ELb0ELi2ELi2ELi4ELi2ELb0EEENS1_21CollectiveEpilogueBwdISB_SC_SE_Li256ELb0ELb0ELi2EEENS1_25SingleTileBwdLPTSchedulerILb0ELi128ELb1EEEEEEEEEvNT_6ParamsE:
	.zero		1176


//--------------------- .nv.constant0._ZN7cutlass13device_kernelIN5flash19enable_sm80_to_sm89INS1_16FlashAttnBwdSm80INS1_25CollectiveMainloopBwdSm80ILi2ELi2EN4cute5tupleIJNS5_1CILi64EEENS7_ILi128EEENS7_ILi96EEEEEENS_6half_tEfNS_4arch4Sm80ELb1ELb0ELb0ELb0ELb0ELb0ELb0ELb0ELi2ELi2ELi4ELi2ELb0EEENS1_24CollectiveEpilogueBwdGQAISB_fSE_Li256ELb0ELb0EEENS1_25SingleTileBwdLPTSchedulerILb0ELi128ELb0EEEEEEEEEvNT_6ParamsE --------------------------
	.section	.nv.constant0._ZN7cutlass13device_kernelIN5flash19enable_sm80_to_sm89INS1_16FlashAttnBwdSm80INS1_25CollectiveMainloopBwdSm80ILi2ELi2EN4cute5tupleIJNS5_1CILi64EEENS7_ILi128EEENS7_ILi96EEEEEENS_6half_tEfNS_4arch4Sm80ELb1ELb0ELb0ELb0ELb0ELb0ELb0ELb0ELi2ELi2ELi4ELi2ELb0EEENS1_24CollectiveEpilogueBwdGQAISB_fSE_Li256ELb0ELb0EEENS1_25SingleTileBwdLPTSchedulerILb0ELi128ELb0EEEEEEEEEvNT_6ParamsE,"a",@progbits
	.sectionflags	@""
	.align	4
.nv.constant0._ZN7cutlass13device_kernelIN5flash19enable_sm80_to_sm89INS1_16FlashAttnBwdSm80INS1_25CollectiveMainloopBwdSm80ILi2ELi2EN4cute5tupleIJNS5_1CILi64EEENS7_ILi128EEENS7_ILi96EEEEEENS_6half_tEfNS_4arch4Sm80ELb1ELb0ELb0ELb0ELb0ELb0ELb0ELb0ELi2ELi2ELi4ELi2ELb0EEENS1_24CollectiveEpilogueBwdGQAISB_fSE_Li256ELb0ELb0EEENS1_25SingleTileBwdLPTSchedulerILb0ELi128ELb0EEEEEEEEEvNT_6ParamsE:
	.zero		1184


//--------------------- .nv.constant0._ZN7cutlass13device_kernelIN5flash19enable_sm80_to_sm89INS1_16FlashAttnBwdSm80INS1_25CollectiveMainloopBwdSm80ILi2ELi2EN4cute5tupleIJNS5_1CILi64EEENS7_ILi128EEENS7_ILi96EEEEEENS_6half_tEfNS_4arch4Sm80ELb1ELb0ELb0ELb0ELb1ELb0ELb0ELb0ELi2ELi2ELi4ELi2ELb0EEENS1_24CollectiveEpilogueBwdGQAISB_fSE_Li256ELb0ELb1EEENS1_25SingleTileBwdLPTSchedulerILb0ELi128ELb1EEEEEEEEEvNT_6ParamsE --------------------------
	.section	.nv.constant0._ZN7cutlass13device_kernelIN5flash19enable_sm80_to_sm89INS1_16FlashAttnBwdSm80INS1_25CollectiveMainloopBwdSm80ILi2ELi2EN4cute5tupleIJNS5_1CILi64EEENS7_ILi128EEENS7_ILi96EEEEEENS_6half_tEfNS_4arch4Sm80ELb1ELb0ELb0ELb0ELb1ELb0ELb0ELb0ELi2ELi2ELi4ELi2ELb0EEENS1_24CollectiveEpilogueBwdGQAISB_fSE_Li256ELb0ELb1EEENS1_25SingleTileBwdLPTSchedulerILb0ELi128ELb1EEEEEEEEEvNT_6ParamsE,"a",@progbits
	.sectionflags	@""
	.align	4
.nv.constant0._ZN7cutlass13device_kernelIN5flash19enable_sm80_to_sm89INS1_16FlashAttnBwdSm80INS1_25CollectiveMainloopBwdSm80ILi2ELi2EN4cute5tupleIJNS5_1CILi64EEENS7_ILi128EEENS7_ILi96EEEEEENS_6half_tEfNS_4arch4Sm80ELb1ELb0ELb0ELb0ELb1ELb0ELb0ELb0ELi2ELi2ELi4ELi2ELb0EEENS1_24CollectiveEpilogueBwdGQAISB_fSE_Li256ELb0ELb1EEENS1_25SingleTileBwdLPTSchedulerILb0ELi128ELb1EEEEEEEEEvNT_6ParamsE:
	.zero		1184


//--------------------- .nv.constant0._ZN7cutlass13device_kernelIN5flash22FlashAttnBwdPreprocessIN4cute5tupleIJNS3_1CILi64EEENS5_ILi96EEEEEENS_6half_tEfNS_4arch4Sm80ELb1ELb0EEEEEvNT_6ParamsE --------------------------
	.section	.nv.constant0._ZN7cutlass13device_kernelIN5flash22FlashAttnBwdPreprocessIN4cute5tupleIJNS3_1CILi64EEENS5_ILi96EEEEEENS_6half_tEfNS_4arch4Sm80ELb1ELb0EEEEEvNT_6ParamsE,"a",@progbits
	.sectionflags	@""
	.align	4
.nv.constant0._ZN7cutlass13device_kernelIN5flash22FlashAttnBwdPreprocessIN4cute5tupleIJNS3_1CILi64EEENS5_ILi96EEEEEENS_6half_tEfNS_4arch4Sm80ELb1ELb0EEEEEvNT_6ParamsE:
	.zero		768


//--------------------- .nv.constant0._ZN7cutlass13device_kernelIN5flash19enable_sm80_to_sm89INS1_16FlashAttnBwdSm80INS1_25CollectiveMainloopBwdSm80ILi2ELi2EN4cute5tupleIJNS5_1CILi64EEENS7_ILi128EEENS7_ILi96EEEEEENS_6half_tEfNS_4arch4Sm80ELb1ELb0ELb0ELb1ELb0ELb0ELb0ELb0ELi2ELi2ELi4ELi2ELb0EEENS1_21CollectiveEpilogueBwdISB_SC_SE_Li256ELb1ELb0ELi2EEENS1_25SingleTileBwdLPTSchedulerILb1ELi128ELb0EEEEEEEEEvNT_6ParamsE --------------------------
	.section	.nv.constant0._ZN7cutlass13device_kernelIN5flash19enable_sm80_to_sm89INS1_16FlashAttnBwdSm80INS1_25CollectiveMainloopBwdSm80ILi2ELi2EN4cute5tupleIJNS5_1CILi64EEENS7_ILi128EEENS7_ILi96EEEEEENS_6half_tEfNS_4arch4Sm80ELb1ELb0ELb0ELb1ELb0ELb0ELb0ELb0ELi2ELi2ELi4ELi2ELb0EEENS1_21CollectiveEpilogueBwdISB_SC_SE_Li256ELb1ELb0ELi2EEENS1_25SingleTileBwdLPTSchedulerILb1ELi128ELb0EEEEEEEEEvNT_6ParamsE,"a",@progbits
	.sectionflags	@""
	.align	4
.nv.constant0._ZN7cutlass13device_kernelIN5flash19enable_sm80_to_sm89INS1_16FlashAttnBwdSm80INS1_25CollectiveMainloopBwdSm80ILi2ELi2EN4cute5tupleIJNS5_1CILi64EEENS7_ILi128EEENS7_ILi96EEEEEENS_6half_tEfNS_4arch4Sm80ELb1ELb0ELb0ELb1ELb0ELb0ELb0ELb0ELi2ELi2ELi4ELi2ELb0EEENS1_21CollectiveEpilogueBwdISB_SC_SE_Li256ELb1ELb0ELi2EEENS1_25SingleTileBwdLPTSchedulerILb1ELi128ELb0EEEEEEEEEvNT_6ParamsE:
	.zero		1176


//--------------------- .nv.constant0._ZN7cutlass13device_kernelIN5flash19enable_sm80_to_sm89INS1_16FlashAttnBwdSm80INS1_25CollectiveMainloopBwdSm80ILi2ELi2EN4cute5tupleIJNS5_1CILi64EEENS7_ILi128EEENS7_ILi96EEEEEENS_6half_tEfNS_4arch4Sm80ELb1ELb0ELb0ELb1ELb1ELb0ELb0ELb0ELi2ELi2ELi4ELi2ELb0EEENS1_21CollectiveEpilogueBwdISB_SC_SE_Li256ELb1ELb0ELi2EEENS1_25SingleTileBwdLPTSchedulerILb1ELi128ELb1EEEEEEEEEvNT_6ParamsE --------------------------
	.section	.nv.constant0._ZN7cutlass13device_kernelIN5flash19enable_sm80_to_sm89INS1_16FlashAttnBwdSm80INS1_25CollectiveMainloopBwdSm80ILi2ELi2EN4cute5tupleIJNS5_1CILi64EEENS7_ILi128EEENS7_ILi96EEEEEENS_6half_tEfNS_4arch4Sm80ELb1ELb0ELb0ELb1ELb1ELb0ELb0ELb0ELi2ELi2ELi4ELi2ELb0EEENS1_21CollectiveEpilogueBwdISB_SC_SE_Li256ELb1ELb0ELi2EEENS1_25SingleTileBwdLPTSchedulerILb1ELi128ELb1EEEEEEEEEvNT_6ParamsE,"a",@progbits
	.sectionflags	@""
	.align	4
.nv.constant0._ZN7cutlass13device_kernelIN5flash19enable_sm80_to_sm89INS1_16FlashAttnBwdSm80INS1_25CollectiveMainloopBwdSm80ILi2ELi2EN4cute5tupleIJNS5_1CILi64EEENS7_ILi128EEENS7_ILi96EEEEEENS_6half_tEfNS_4arch4Sm80ELb1ELb0ELb0ELb1ELb1ELb0ELb0ELb0ELi2ELi2ELi4ELi2ELb0EEENS1_21CollectiveEpilogueBwdISB_SC_SE_Li256ELb1ELb0ELi2EEENS1_25SingleTileBwdLPTSchedulerILb1ELi128ELb1EEEEEEEEEvNT_6ParamsE:
	.zero		1176


//--------------------- .nv.constant0._ZN7cutlass13device_kernelIN5flash19enable_sm80_to_sm89INS1_16FlashAttnBwdSm80INS1_25CollectiveMainloopBwdSm80ILi2ELi2EN4cute5tupleIJNS5_1CILi64EEENS7_ILi128EEENS7_ILi96EEEEEENS_6half_tEfNS_4arch4Sm80ELb1ELb0ELb0ELb1ELb0ELb0ELb0ELb0ELi2ELi2ELi4ELi2ELb0EEENS1_24CollectiveEpilogueBwdGQAISB_fSE_Li256ELb1ELb0EEENS1_25SingleTileBwdLPTSchedulerILb1ELi128ELb0EEEEEEEEEvNT_6ParamsE --------------------------
	.section	.nv.constant0._ZN7cutlass13device_kernelIN5flash19enable_sm80_to_sm89INS1_16FlashAttnBwdSm80INS1_25CollectiveMainloopBwdSm80ILi2ELi2EN4cute5tupleIJNS5_1CILi64EEENS7_ILi128EEENS7_ILi96EEEEEENS_6half_tEfNS_4arch4Sm80ELb1ELb0ELb0ELb1ELb0ELb0ELb0ELb0ELi2ELi2ELi4ELi2ELb0EEENS1_24CollectiveEpilogueBwdGQAISB_fSE_Li256ELb1ELb0EEENS1_25SingleTileBwdLPTSchedulerILb1ELi128ELb0EEEEEEEEEvNT_6ParamsE,"a",@progbits
	.sectionflags	@""
	.align	4
.nv.constant0._ZN7cutlass13device_kernelIN5flash19enable_sm80_to_sm89INS1_16FlashAttnBwdSm80INS1_25CollectiveMainloopBwdSm80ILi2ELi2EN4cute5tupleIJNS5_1CILi64EEENS7_ILi128EEENS7_ILi96EEEEEENS_6half_tEfNS_4arch4Sm80ELb1ELb0ELb0ELb1ELb0ELb0ELb0ELb0ELi2ELi2ELi4ELi2ELb0EEENS1_24CollectiveEpilogueBwdGQAISB_fSE_Li256ELb1ELb0EEENS1_25SingleTileBwdLPTSchedulerILb1ELi128ELb0EEEEEEEEEvNT_6ParamsE:
	.zero		1184


//--------------------- .nv.constant0._ZN7cutlass13device_kernelIN5flash32FlashAttnBwdPostprocessConvertdQIN4cute5tupleIJNS3_1CILi128EEENS5_ILi96EEEEEENS_6half_tEfNS_4arch4Sm80ELi256ENS3_8TiledMMAINS3_8MMA_AtomIJNS3_28SM80_16x8x16_F32F16F16F32_TNEEEENS3_6LayoutINS4_IJNS5_ILi4EEENS5_ILi2EEENS5_ILi1EEEEEENS4_IJSJ_SH_NS5_ILi0EEEEEEEENS4_IJNS5_ILi64EEENS5_ILi32EEENS5_ILi16EEEEEEEELb0EEEEEvNT_6ParamsE --------------------------
	.section	.nv.constant0._ZN7cutlass13device_kernelIN5flash32FlashAttnBwdPostprocessConvertdQIN4cute5tupleIJNS3_1CILi128EEENS5_ILi96EEEEEENS_6half_tEfNS_4arch4Sm80ELi256ENS3_8TiledMMAINS3_8MMA_AtomIJNS3_28SM80_16x8x16_F32F16F16F32_TNEEEENS3_6LayoutINS4_IJNS5_ILi4EEENS5_ILi2EEENS5_ILi1EEEEEENS4_IJSJ_SH_NS5_ILi0EEEEEEEENS4_IJNS5_ILi64EEENS5_ILi32EEENS5_ILi16EEEEEEEELb0EEEEEvNT_6ParamsE,"a",@progbits
	.sectionflags	@""
	.align	4
.nv.constant0._ZN7cutlass13device_kernelIN5flash32FlashAttnBwdPostprocessConvertdQIN4cute5tupleIJNS3_1CILi128EEENS5_ILi96EEEEEENS_6half_tEfNS_4arch4Sm80ELi256ENS3_8TiledMMAINS3_8MMA_AtomIJNS3_28SM80_16x8x16_F32F16F16F32_TNEEEENS3_6LayoutINS4_IJNS5_ILi4EEENS5_ILi2EEENS5_ILi1EEEEEENS4_IJSJ_SH_NS5_ILi0EEEEEEEENS4_IJNS5_ILi64EEENS5_ILi32EEENS5_ILi16EEEEEEEELb0EEEEEvNT_6ParamsE:
	.zero		640


//--------------------- .nv.constant0._ZN7cutlass13device_kernelIN5flash32FlashAttnBwdPostprocessConvertdQIN4cute5tupleIJNS3_1CILi64EEENS5_ILi96EEEEEENS_6half_tEfNS_4arch4Sm80ELi256ENS3_8TiledMMAINS3_8MMA_AtomIJNS3_28SM80_16x8x16_F32F16F16F32_TNEEEENS3_6LayoutINS4_IJNS5_ILi2EEENS5_ILi4EEENS5_ILi1EEEEEENS4_IJSJ_SH_NS5_ILi0EEEEEEEENS4_IJNS5_ILi32EEESO_NS5_ILi16EEEEEEEELb0EEEEEvNT_6ParamsE --------------------------
	.section	.nv.constant0._ZN7cutlass13device_kernelIN5flash32FlashAttnBwdPostprocessConvertdQIN4cute5tupleIJNS3_1CILi64EEENS5_ILi96EEEEEENS_6half_tEfNS_4arch4Sm80ELi256ENS3_8TiledMMAINS3_8MMA_AtomIJNS3_28SM80_16x8x16_F32F16F16F32_TNEEEENS3_6LayoutINS4_IJNS5_ILi2EEENS5_ILi4EEENS5_ILi1EEEEEENS4_IJSJ_SH_NS5_ILi0EEEEEEEENS4_IJNS5_ILi32EEESO_NS5_ILi16EEEEEEEELb0EEEEEvNT_6ParamsE,"a",@progbits
	.sectionflags	@""
	.align	4
.nv.constant0._ZN7cutlass13device_kernelIN5flash32FlashAttnBwdPostprocessConvertdQIN4cute5tupleIJNS3_1CILi64EEENS5_ILi96EEEEEENS_6half_tEfNS_4arch4Sm80ELi256ENS3_8TiledMMAINS3_8MMA_AtomIJNS3_28SM80_16x8x16_F32F16F16F32_TNEEEENS3_6LayoutINS4_IJNS5_ILi2EEENS5_ILi4EEENS5_ILi1EEEEEENS4_IJSJ_SH_NS5_ILi0EEEEEEEENS4_IJNS5_ILi32EEESO_NS5_ILi16EEEEEEEELb0EEEEEvNT_6ParamsE:
	.zero		640


//--------------------- .nv.constant0._ZN7cutlass13device_kernelIN5flash19enable_sm80_to_sm89INS1_16FlashAttnBwdSm80INS1_25CollectiveMainloopBwdSm80ILi2ELi2EN4cute5tupleIJNS5_1CILi64EEENS7_ILi128EEENS7_ILi96EEEEEENS_6half_tEfNS_4arch4Sm80ELb1ELb0ELb0ELb1ELb1ELb0ELb0ELb0ELi2ELi2ELi4ELi2ELb0EEENS1_24CollectiveEpilogueBwdGQAISB_fSE_Li256ELb1ELb1EEENS1_25SingleTileBwdLPTSchedulerILb1ELi128ELb1EEEEEEEEEvNT_6ParamsE --------------------------
	.section	.nv.constant0._ZN7cutlass13device_kernelIN5flash19enable_sm80_to_sm89INS1_16FlashAttnBwdSm80INS1_25CollectiveMainloopBwdSm80ILi2ELi2EN4cute5tupleIJNS5_1CILi64EEENS7_ILi128EEENS7_ILi96EEEEEENS_6half_tEfNS_4arch4Sm80ELb1ELb0ELb0ELb1ELb1ELb0ELb0ELb0ELi2ELi2ELi4ELi2ELb0EEENS1_24CollectiveEpilogueBwdGQAISB_fSE_Li256ELb1ELb1EEENS1_25SingleTileBwdLPTSchedulerILb1ELi128ELb1EEEEEEEEEvNT_6ParamsE,"a",@progbits
	.sectionflags	@""
	.align	4
.nv.constant0._ZN7cutlass13device_kernelIN5flash19enable_sm80_to_sm89INS1_16FlashAttnBwdSm80INS1_25CollectiveMainloopBwdSm80ILi2ELi2EN4cute5tupleIJNS5_1CILi64EEENS7_ILi128EEENS7_ILi96EEEEEENS_6half_tEfNS_4arch4Sm80ELb1ELb0ELb0ELb1ELb1ELb0ELb0ELb0ELi2ELi2ELi4ELi2ELb0EEENS1_24CollectiveEpilogueBwdGQAISB_fSE_Li256ELb1ELb1EEENS1_25SingleTileBwdLPTSchedulerILb1ELi128ELb1EEEEEEEEEvNT_6ParamsE:
	.zero		1184


//--------------------- .nv.constant0._ZN7cutlass13device_kernelIN5flash22FlashAttnBwdPreprocessIN4cute5tupleIJNS3_1CILi64EEENS5_ILi96EEEEEENS_6half_tEfNS_4arch4Sm80ELb1ELb1EEEEEvNT_6ParamsE --------------------------
	.section	.nv.constant0._ZN7cutlass13device_kernelIN5flash22FlashAttnBwdPreprocessIN4cute5tupleIJNS3_1CILi64EEENS5_ILi96EEEEEENS_6half_tEfNS_4arch4Sm80ELb1ELb1EEEEEvNT_6ParamsE,"a",@progbits
	.sectionflags	@""
	.align	4
.nv.constant0._ZN7cutlass13device_kernelIN5flash22FlashAttnBwdPreprocessIN4cute5tupleIJNS3_1CILi64EEENS5_ILi96EEEEEENS_6half_tEfNS_4arch4Sm80ELb1ELb1EEEEEvNT_6ParamsE:
	.zero		768


//--------------------- SYMBOLS --------------------------

	.type		.nv.reservedSmem.offset0,@object
	.size		.nv.reservedSmem.offset0,0x4
